def attn_fwd(
    Q,
    K,
    V,
    Out,
    Lse,
    sm_scale,
    stride_qz,
    stride_qh,
    stride_qm,
    stride_qk,
    stride_kz,
    stride_kh,
    stride_kn,
    stride_kk,
    stride_vz,
    stride_vh,
    stride_vn,
    stride_vk,
    stride_oz,
    stride_oh,
    stride_om,
    stride_ok,
    seqlen_q,
    seqlen_k,
    BLOCK_M: tl.constexpr,
    BLOCK_N: tl.constexpr,
    HEAD_DIM: tl.constexpr,
    CAUSAL: tl.constexpr,
):
    start_m = tl.program_id(0)
    off_hz = tl.program_id(1)
    q_off = off_hz * stride_qh
    k_off = off_hz * stride_kh
    v_off = off_hz * stride_vh
    offs_m = start_m * BLOCK_M + tl.arange(0, BLOCK_M)
    offs_d = tl.arange(0, HEAD_DIM)
    offs_n = tl.arange(0, BLOCK_N)
    q_ptrs = Q + q_off + offs_m[:, None] * stride_qm + offs_d[None, :] * stride_qk
    k_ptrs = K + k_off + offs_d[:, None] * stride_kk + offs_n[None, :] * stride_kn
    v_ptrs = V + v_off + offs_n[:, None] * stride_vn + offs_d[None, :] * stride_vk
    m_i = tl.full([BLOCK_M], float("-inf"), dtype=tl.float32)
    l_i = tl.zeros([BLOCK_M], dtype=tl.float32) + 1.0
    acc = tl.zeros([BLOCK_M, HEAD_DIM], dtype=tl.float32)
    q = tl.load(q_ptrs)
    acc, l_i, m_i = _attn_fwd_inner(
        acc,
        l_i,
        m_i,
        q,
        k_ptrs,
        v_ptrs,
        sm_scale,
        stride_kn,
        stride_vn,
        start_m,
        seqlen_k,
        BLOCK_M,
        BLOCK_N,
        HEAD_DIM,
        CAUSAL,
    )
    acc = acc / l_i[:, None]
    lse = m_i + tl.math.log2(l_i) / 1.4426950408889634
    o_ptrs = (
        Out
        + off_hz * stride_oh
        + offs_m[:, None] * stride_om
        + offs_d[None, :] * stride_ok
    )
    tl.store(o_ptrs, acc.to(Out.dtype.element_ty))
    tl.store(Lse + off_hz * seqlen_q + offs_m, lse)

# config = {"BLOCK_M": 256, "BLOCK_N": 128, "HEAD_DIM": 128, "arch": "sm_100", "causal": false, "dtype": "fp16", "num_stages": 2, "num_warps": 16}
# arch = sm_100


// ===== COMPILED SASS (sm_100a) =====

	.target	sm_100a

	.elftype	@"ET_EXEC"


//--------------------- .note.nv.tkinfo           --------------------------
	.section	.note.nv.tkinfo,"",@"SHT_NOTE"
	.sectionflags	@"SHF_NOTE_NV_TKINFO"
	.tkinfo
        /*0018*/ 	.word	0x00000081
        /*0030*/ 	.string	""
        /*0030*/ 	.string	"ptxas-blackwell"
        /*0030*/ 	.string	"Cuda compilation tools, release 12.9, V12.9.86"
        /*0030*/ 	.string	"Build cuda_12.9.r12.9/compiler.36037853_0"
        /*0030*/ 	.string	"-v  -suppress-debug-info  -lineinfo  -arch sm_100a "



//--------------------- .note.nv.cuver            --------------------------
	.section	.note.nv.cuver,"",@"SHT_NOTE"
	.sectionflags	@"SHF_NOTE_NV_CUVER"
        /*0018*/ 	.short	0x0001
        /*001a*/ 	.short	0x0064
        /*001c*/ 	.short	0x0001
        /*001e*/ 	.short	0x0000
        /*0020*/ 	.short	0x0001
        /*0022*/ 	.short	0x0000


//--------------------- .nv.info                  --------------------------
	.section	.nv.info,"",@"SHT_CUDA_INFO"
	.align	4


	//----- nvinfo : EIATTR_REGCOUNT
	.align		4
        /*0000*/ 	.byte	0x04, 0x2f
        /*0002*/ 	.short	(.L_2 - .L_1)
	.align		4
.L_1:
        /*0004*/ 	.word	index@(attn_fwd)
        /*0008*/ 	.word	0x00000020


	//----- nvinfo : EIATTR_FRAME_SIZE
	.align		4
.L_2:
        /*000c*/ 	.byte	0x04, 0x11
        /*000e*/ 	.short	(.L_4 - .L_3)
	.align		4
.L_3:
        /*0010*/ 	.word	index@(attn_fwd)
        /*0014*/ 	.word	0x00001710


	//----- nvinfo : EIATTR_MIN_STACK_SIZE
	.align		4
.L_4:
        /*0018*/ 	.byte	0x04, 0x12
        /*001a*/ 	.short	(.L_6 - .L_5)
	.align		4
.L_5:
        /*001c*/ 	.word	index@(attn_fwd)
        /*0020*/ 	.word	0x00001710
.L_6:


//--------------------- .nv.info.attn_fwd         --------------------------
	.section	.nv.info.attn_fwd,"",@"SHT_CUDA_INFO"
	.sectionflags	@""
	.align	4


	//----- nvinfo : EIATTR_CUDA_API_VERSION
	.align		4
        /*0000*/ 	.byte	0x04, 0x37
        /*0002*/ 	.short	(.L_8 - .L_7)
.L_7:
        /*0004*/ 	.word	0x00000081


	//----- nvinfo : EIATTR_KPARAM_INFO
	.align		4
.L_8:
        /*0008*/ 	.byte	0x04, 0x17
        /*000a*/ 	.short	(.L_10 - .L_9)
.L_9:
        /*000c*/ 	.word	0x00000000
        /*0010*/ 	.short	0x0019
        /*0012*/ 	.short	0x0080
        /*0014*/ 	.byte	0x00, 0xf4, 0x21, 0x00


	//----- nvinfo : EIATTR_KPARAM_INFO
	.align		4
.L_10:
        /*0018*/ 	.byte	0x04, 0x17
        /*001a*/ 	.short	(.L_12 - .L_11)
.L_11:
        /*001c*/ 	.word	0x00000000
        /*0020*/ 	.short	0x0018
        /*0022*/ 	.short	0x0078
        /*0024*/ 	.byte	0x00, 0xf4, 0x21, 0x00


	//----- nvinfo : EIATTR_KPARAM_INFO
	.align		4
.L_12:
        /*0028*/ 	.byte	0x04, 0x17
        /*002a*/ 	.short	(.L_14 - .L_13)
.L_13:
        /*002c*/ 	.word	0x00000000
        /*0030*/ 	.short	0x0017
        /*0032*/ 	.short	0x0070
        /*0034*/ 	.byte	0x00, 0xf0, 0x11, 0x00


	//----- nvinfo : EIATTR_KPARAM_INFO
	.align		4
.L_14:
        /*0038*/ 	.byte	0x04, 0x17
        /*003a*/ 	.short	(.L_16 - .L_15)
.L_15:
        /*003c*/ 	.word	0x00000000
        /*0040*/ 	.short	0x0016
        /*0042*/ 	.short	0x006c
        /*0044*/ 	.byte	0x00, 0xf0, 0x11, 0x00


	//----- nvinfo : EIATTR_KPARAM_INFO
	.align		4
.L_16:
        /*0048*/ 	.byte	0x04, 0x17
        /*004a*/ 	.short	(.L_18 - .L_17)
.L_17:
        /*004c*/ 	.word	0x00000000
        /*0050*/ 	.short	0x0015
        /*0052*/ 	.short	0x0068
        /*0054*/ 	.byte	0x00, 0xf0, 0x11, 0x00


	//----- nvinfo : EIATTR_KPARAM_INFO
	.align		4
.L_18:
        /*0058*/ 	.byte	0x04, 0x17
        /*005a*/ 	.short	(.L_20 - .L_19)
.L_19:
        /*005c*/ 	.word	0x00000000
        /*0060*/ 	.short	0x0014
        /*0062*/ 	.short	0x0064
        /*0064*/ 	.byte	0x00, 0xf0, 0x11, 0x00


	//----- nvinfo : EIATTR_KPARAM_INFO
	.align		4
.L_20:
        /*0068*/ 	.byte	0x04, 0x17
        /*006a*/ 	.short	(.L_22 - .L_21)
.L_21:
        /*006c*/ 	.word	0x00000000
        /*0070*/ 	.short	0x0013
        /*0072*/ 	.short	0x0060
        /*0074*/ 	.byte	0x00, 0xf0, 0x11, 0x00


	//----- nvinfo : EIATTR_KPARAM_INFO
	.align		4
.L_22:
        /*0078*/ 	.byte	0x04, 0x17
        /*007a*/ 	.short	(.L_24 - .L_23)
.L_23:
        /*007c*/ 	.word	0x00000000
        /*0080*/ 	.short	0x0012
        /*0082*/ 	.short	0x005c
        /*0084*/ 	.byte	0x00, 0xf0, 0x11, 0x00


	//----- nvinfo : EIATTR_KPARAM_INFO
	.align		4
.L_24:
        /*0088*/ 	.byte	0x04, 0x17
        /*008a*/ 	.short	(.L_26 - .L_25)
.L_25:
        /*008c*/ 	.word	0x00000000
        /*0090*/ 	.short	0x0011
        /*0092*/ 	.short	0x0058
        /*0094*/ 	.byte	0x00, 0xf0, 0x11, 0x00


	//----- nvinfo : EIATTR_KPARAM_INFO
	.align		4
.L_26:
        /*0098*/ 	.byte	0x04, 0x17
        /*009a*/ 	.short	(.L_28 - .L_27)
.L_27:
        /*009c*/ 	.word	0x00000000
        /*00a0*/ 	.short	0x0010
        /*00a2*/ 	.short	0x0054
        /*00a4*/ 	.byte	0x00, 0xf0, 0x11, 0x00


	//----- nvinfo : EIATTR_KPARAM_INFO
	.align		4
.L_28:
        /*00a8*/ 	.byte	0x04, 0x17
        /*00aa*/ 	.short	(.L_30 - .L_29)
.L_29:
        /*00ac*/ 	.word	0x00000000
        /*00b0*/ 	.short	0x000f
        /*00b2*/ 	.short	0x0050
        /*00b4*/ 	.byte	0x00, 0xf0, 0x11, 0x00


	//----- nvinfo : EIATTR_KPARAM_INFO
	.align		4
.L_30:
        /*00b8*/ 	.byte	0x04, 0x17
        /*00ba*/ 	.short	(.L_32 - .L_31)
.L_31:
        /*00bc*/ 	.word	0x00000000
        /*00c0*/ 	.short	0x000e
        /*00c2*/ 	.short	0x004c
        /*00c4*/ 	.byte	0x00, 0xf0, 0x11, 0x00


	//----- nvinfo : EIATTR_KPARAM_INFO
	.align		4
.L_32:
        /*00c8*/ 	.byte	0x04, 0x17
        /*00ca*/ 	.short	(.L_34 - .L_33)
.L_33:
        /*00cc*/ 	.word	0x00000000
        /*00d0*/ 	.short	0x000d
        /*00d2*/ 	.short	0x0048
        /*00d4*/ 	.byte	0x00, 0xf0, 0x11, 0x00


	//----- nvinfo : EIATTR_KPARAM_INFO
	.align		4
.L_34:
        /*00d8*/ 	.byte	0x04, 0x17
        /*00da*/ 	.short	(.L_36 - .L_35)
.L_35:
        /*00dc*/ 	.word	0x00000000
        /*00e0*/ 	.short	0x000c
        /*00e2*/ 	.short	0x0044
        /*00e4*/ 	.byte	0x00, 0xf0, 0x11, 0x00


	//----- nvinfo : EIATTR_KPARAM_INFO
	.align		4
.L_36:
        /*00e8*/ 	.byte	0x04, 0x17
        /*00ea*/ 	.short	(.L_38 - .L_37)
.L_37:
        /*00ec*/ 	.word	0x00000000
        /*00f0*/ 	.short	0x000b
        /*00f2*/ 	.short	0x0040
        /*00f4*/ 	.byte	0x00, 0xf0, 0x11, 0x00


	//----- nvinfo : EIATTR_KPARAM_INFO
	.align		4
.L_38:
        /*00f8*/ 	.byte	0x04, 0x17
        /*00fa*/ 	.short	(.L_40 - .L_39)
.L_39:
        /*00fc*/ 	.word	0x00000000
        /*0100*/ 	.short	0x000a
        /*0102*/ 	.short	0x003c
        /*0104*/ 	.byte	0x00, 0xf0, 0x11, 0x00


	//----- nvinfo : EIATTR_KPARAM_INFO
	.align		4
.L_40:
        /*0108*/ 	.byte	0x04, 0x17
        /*010a*/ 	.short	(.L_42 - .L_41)
.L_41:
        /*010c*/ 	.word	0x00000000
        /*0110*/ 	.short	0x0009
        /*0112*/ 	.short	0x0038
        /*0114*/ 	.byte	0x00, 0xf0, 0x11, 0x00


	//----- nvinfo : EIATTR_KPARAM_INFO
	.align		4
.L_42:
        /*0118*/ 	.byte	0x04, 0x17
        /*011a*/ 	.short	(.L_44 - .L_43)
.L_43:
        /*011c*/ 	.word	0x00000000
        /*0120*/ 	.short	0x0008
        /*0122*/ 	.short	0x0034
        /*0124*/ 	.byte	0x00, 0xf0, 0x11, 0x00


	//----- nvinfo : EIATTR_KPARAM_INFO
	.align		4
.L_44:
        /*0128*/ 	.byte	0x04, 0x17
        /*012a*/ 	.short	(.L_46 - .L_45)
.L_45:
        /*012c*/ 	.word	0x00000000
        /*0130*/ 	.short	0x0007
        /*0132*/ 	.short	0x0030
        /*0134*/ 	.byte	0x00, 0xf0, 0x11, 0x00


	//----- nvinfo : EIATTR_KPARAM_INFO
	.align		4
.L_46:
        /*0138*/ 	.byte	0x04, 0x17
        /*013a*/ 	.short	(.L_48 - .L_47)
.L_47:
        /*013c*/ 	.word	0x00000000
        /*0140*/ 	.short	0x0006
        /*0142*/ 	.short	0x002c
        /*0144*/ 	.byte	0x00, 0xf0, 0x11, 0x00


	//----- nvinfo : EIATTR_KPARAM_INFO
	.align		4
.L_48:
        /*0148*/ 	.byte	0x04, 0x17
        /*014a*/ 	.short	(.L_50 - .L_49)
.L_49:
        /*014c*/ 	.word	0x00000000
        /*0150*/ 	.short	0x0005
        /*0152*/ 	.short	0x0028
        /*0154*/ 	.byte	0x00, 0xf0, 0x11, 0x00


	//----- nvinfo : EIATTR_KPARAM_INFO
	.align		4
.L_50:
        /*0158*/ 	.byte	0x04, 0x17
        /*015a*/ 	.short	(.L_52 - .L_51)
.L_51:
        /*015c*/ 	.word	0x00000000
        /*0160*/ 	.short	0x0004
        /*0162*/ 	.short	0x0020
        /*0164*/ 	.byte	0x00, 0xf4, 0x21, 0x00


	//----- nvinfo : EIATTR_KPARAM_INFO
	.align		4
.L_52:
        /*0168*/ 	.byte	0x04, 0x17
        /*016a*/ 	.short	(.L_54 - .L_53)
.L_53:
        /*016c*/ 	.word	0x00000000
        /*0170*/ 	.short	0x0003
        /*0172*/ 	.short	0x0018
        /*0174*/ 	.byte	0x00, 0xf4, 0x21, 0x00


	//----- nvinfo : EIATTR_KPARAM_INFO
	.align		4
.L_54:
        /*0178*/ 	.byte	0x04, 0x17
        /*017a*/ 	.short	(.L_56 - .L_55)
.L_55:
        /*017c*/ 	.word	0x00000000
        /*0180*/ 	.short	0x0002
        /*0182*/ 	.short	0x0010
        /*0184*/ 	.byte	0x00, 0xf4, 0x21, 0x00


	//----- nvinfo : EIATTR_KPARAM_INFO
	.align		4
.L_56:
        /*0188*/ 	.byte	0x04, 0x17
        /*018a*/ 	.short	(.L_58 - .L_57)
.L_57:
        /*018c*/ 	.word	0x00000000
        /*0190*/ 	.short	0x0001
        /*0192*/ 	.short	0x0008
        /*0194*/ 	.byte	0x00, 0xf4, 0x21, 0x00


	//----- nvinfo : EIATTR_KPARAM_INFO
	.align		4
.L_58:
        /*0198*/ 	.byte	0x04, 0x17
        /*019a*/ 	.short	(.L_60 - .L_59)
.L_59:
        /*019c*/ 	.word	0x00000000
        /*01a0*/ 	.short	0x0000
        /*01a2*/ 	.short	0x0000
        /*01a4*/ 	.byte	0x00, 0xf4, 0x21, 0x00


	//----- nvinfo : EIATTR_SPARSE_MMA_MASK
	.align		4
.L_60:
        /*01a8*/ 	.byte	0x03, 0x50
        /*01aa*/ 	.short	0x0000


	//----- nvinfo : EIATTR_MAXREG_COUNT
	.align		4
        /*01ac*/ 	.byte	0x03, 0x1b
        /*01ae*/ 	.short	0x0080


	//----- nvinfo : EIATTR_NUM_BARRIERS
	.align		4
        /*01b0*/ 	.byte	0x02, 0x4c
        /*01b2*/ 	.byte	0x01
	.zero		1


	//----- nvinfo : EIATTR_ANNOTATIONS
	.align		4
        /*01b4*/ 	.byte	0x04, 0x55
        /*01b6*/ 	.short	(.L_62 - .L_61)


	//   ....[0]....
.L_61:
        /*01b8*/ 	.word	0x00000001
        /*01bc*/ 	.byte	0x30, 0x05, 0x00, 0x00, 0x01, 0x00, 0x00, 0x00, 0x40, 0x05, 0x00, 0x00, 0x01, 0x00, 0x00, 0x00
        /* <DEDUP_REMOVED lines=1891> */
        /*77fc*/ 	.byte	0xf0, 0xab, 0x01, 0x00


	//----- nvinfo : EIATTR_COOP_GROUP_MASK_REGIDS
	.align		4
.L_62:
        /*7800*/ 	.byte	0x04, 0x29
        /*7802*/ 	.short	(.L_64 - .L_63)


	//   ....[0]....
.L_63:
        /*7804*/ 	.word	0xffffffff


	//   ....[1]....
        /*7808*/ 	.word	0xffffffff


	//   ....[2]....
        /*780c*/ 	.word	0xffffffff


	//   ....[3]....
        /*7810*/ 	.word	0xffffffff


	//   ....[4]....
        /*7814*/ 	.word	0xffffffff


	//   ....[5]....
        /*7818*/ 	.word	0xffffffff


	//   ....[6]....
        /*781c*/ 	.word	0xffffffff


	//   ....[7]....
        /*7820*/ 	.word	0xffffffff


	//----- nvinfo : EIATTR_COOP_GROUP_INSTR_OFFSETS
	.align		4
.L_64:
        /*7824*/ 	.byte	0x04, 0x28
        /*7826*/ 	.short	(.L_66 - .L_65)


	//   ....[0]....
.L_65:
        /*7828*/ 	.word	0x0000c6f0


	//   ....[1]....
        /*782c*/ 	.word	0x0000c8f0


	//   ....[2]....
        /*7830*/ 	.word	0x0000c900


	//   ....[3]....
        /*7834*/ 	.word	0x0000c9c0


	//   ....[4]....
        /*7838*/ 	.word	0x00015f70


	//   ....[5]....
        /*783c*/ 	.word	0x00015f80


	//   ....[6]....
        /*7840*/ 	.word	0x00016000


	//   ....[7]....
        /*7844*/ 	.word	0x00016080


	//----- nvinfo : EIATTR_VRC_CTA_INIT_COUNT
	.align		4
.L_66:
        /*7848*/ 	.byte	0x02, 0x4a
	.zero		1
	.zero		1


	//----- nvinfo : EIATTR_EXIT_INSTR_OFFSETS
	.align		4
        /*784c*/ 	.byte	0x04, 0x1c
        /*784e*/ 	.short	(.L_68 - .L_67)


	//   ....[0]....
.L_67:
        /*7850*/ 	.word	0x0001abe0


	//   ....[1]....
        /*7854*/ 	.word	0x0001ac20


	//----- nvinfo : EIATTR_REQNTID
	.align		4
.L_68:
        /*7858*/ 	.byte	0x04, 0x10
        /*785a*/ 	.short	(.L_70 - .L_69)
.L_69:
        /*785c*/ 	.word	0x00000200
        /*7860*/ 	.word	0x00000001
        /*7864*/ 	.word	0x00000001


	//----- nvinfo : EIATTR_CBANK_PARAM_SIZE
	.align		4
.L_70:
        /*7868*/ 	.byte	0x03, 0x19
        /*786a*/ 	.short	0x0088


	//----- nvinfo : EIATTR_PARAM_CBANK
	.align		4
        /*786c*/ 	.byte	0x04, 0x0a
        /*786e*/ 	.short	(.L_72 - .L_71)
	.align		4
.L_71:
        /*7870*/ 	.word	index@(.nv.constant0.attn_fwd)
        /*7874*/ 	.short	0x0380
        /*7876*/ 	.short	0x0088


	//----- nvinfo : EIATTR_SW_WAR
	.align		4
.L_72:
        /*7878*/ 	.byte	0x04, 0x36
        /*787a*/ 	.short	(.L_74 - .L_73)
.L_73:
        /*787c*/ 	.word	0x00000008
.L_74:


//--------------------- .nv.compat                --------------------------
	.section	.nv.compat,"",@"SHT_CUDA_COMPAT_INFO"
	.align	4
        /*0000*/ 	.byte	0x02, 0x02, 0x01, 0x00, 0x02, 0x05, 0x05, 0x00, 0x02, 0x03, 0x00, 0x00, 0x02, 0x06, 0x01, 0x00


//--------------------- .nv.callgraph             --------------------------
	.section	.nv.callgraph,"",@"SHT_CUDA_CALLGRAPH"
	.align	4
	.sectionentsize	8
	.align		4
        /*0000*/ 	.word	0x00000000
	.align		4
        /*0004*/ 	.word	0xffffffff
	.align		4
        /*0008*/ 	.word	0x00000000
	.align		4
        /*000c*/ 	.word	0xfffffffe
	.align		4
        /*0010*/ 	.word	0x00000000
	.align		4
        /*0014*/ 	.word	0xfffffffd
	.align		4
        /*0018*/ 	.word	0x00000000
	.align		4
        /*001c*/ 	.word	0xfffffffc


//--------------------- .nv.constant4             --------------------------
	.section	.nv.constant4,"a",@progbits
	.align	8
	.align		8
.nv.constant4:
        /*0000*/ 	.dword	_$_str


//--------------------- .text.attn_fwd            --------------------------
	.section	.text.attn_fwd,"ax",@progbits
	.align	128
        .global         attn_fwd
        .type           attn_fwd,@function
        .size           attn_fwd,(.L_x_3 - attn_fwd)
        .other          attn_fwd,@"STO_CUDA_ENTRY STV_DEFAULT"
attn_fwd:
.text.attn_fwd:
[----:B------:R-:W0:Y:S01]  /*0000*/  LDC R1, c[0x0][0x37c] ;  /* 0x0000df00ff017b82 */ /* 0x000e220000000800 */
[----:B------:R-:W1:Y:S07]  /*0010*/  S2R R2, SR_TID.X ;  /* 0x0000000000027919 */ /* 0x000e6e0000002100 */
[----:B------:R-:W2:Y:S01]  /*0020*/  S2UR UR6, SR_CTAID.Y ;  /* 0x00000000000679c3 */ /* 0x000ea20000002600 */
[----:B------:R-:W2:Y:S01]  /*0030*/  LDCU.64 UR4, c[0x0][0x3b0] ;  /* 0x00007600ff0477ac */ /* 0x000ea20008000a00 */
[----:B0-----:R-:W-:Y:S01]  /*0040*/  IADD3 R1, PT, PT, R1, -0x1710, RZ ;  /* 0xffffe8f001017810 */ /* 0x001fe20007ffe0ff */
[----:B------:R-:W0:Y:S01]  /*0050*/  S2R R0, SR_CTAID.X ;  /* 0x0000000000007919 */ /* 0x000e220000002500 */
[----:B------:R-:W3:Y:S04]  /*0060*/  LDCU.64 UR10, c[0x0][0x358] ;  /* 0x00006b00ff0a77ac */ /* 0x000ee80008000a00 */
[----:B------:R-:W4:Y:S01]  /*0070*/  LDC R4, c[0x0][0x3b8] ;  /* 0x0000ee00ff047b82 */ /* 0x000f220000000800 */
[----:B------:R-:W5:Y:S07]  /*0080*/  LDCU UR9, c[0x0][0x3f0] ;  /* 0x00007e00ff0977ac */ /* 0x000f6e0008000800 */
[----:B------:R-:W3:Y:S01]  /*0090*/  LDC.64 R6, c[0x0][0x380] ;  /* 0x0000e000ff067b82 */ /* 0x000ee20000000a00 */
[----:B--2---:R-:W-:-:S04]  /*00a0*/  UIMAD UR4, UR6, UR4, URZ ;  /* 0x00000004060472a4 */ /* 0x004fc8000f8e02ff */
[----:B------:R-:W-:Y:S01]  /*00b0*/  USHF.L.U32 UR7, UR4, 0x1, URZ ;  /* 0x0000000104077899 */ /* 0x000fe200080006ff */
[----:B-1----:R-:W-:Y:S02]  /*00c0*/  LOP3.LUT R3, R2, 0xff, RZ, 0xc0, !PT ;  /* 0x000000ff02037812 */ /* 0x002fe400078ec0ff */
[----:B------:R-:W-:-:S03]  /*00d0*/  SHF.R.U32.HI R5, RZ, 0x8, R2 ;  /* 0x00000008ff057819 */ /* 0x000fc60000011602 */
[----:B0-----:R-:W-:Y:S01]  /*00e0*/  IMAD R0, R0, 0x100, R3 ;  /* 0x0000010000007824 */ /* 0x001fe200078e0203 */
[----:B------:R-:W-:-:S03]  /*00f0*/  SGXT.U32 R5, R5, 0x1 ;  /* 0x000000010505781a */ /* 0x000fc60000000000 */
[----:B------:R-:W-:Y:S01]  /*0100*/  IMAD R0, R0, UR5, RZ ;  /* 0x0000000500007c24 */ /* 0x000fe2000f8e02ff */
[----:B------:R-:W-:Y:S01]  /*0110*/  UIMAD.WIDE UR4, UR4, 0x2, URZ ;  /* 0x00000002040478a5 */ /* 0x000fe2000f8e02ff */
[----:B----4-:R-:W-:-:S03]  /*0120*/  IMAD R5, R5, R4, RZ ;  /* 0x0000000405057224 */ /* 0x010fc600078e02ff */
[C---:B------:R-:W-:Y:S01]  /*0130*/  SHF.L.U32 R3, R0.reuse, 0x1, RZ ;  /* 0x0000000100037819 */ /* 0x040fe200000006ff */
[----:B------:R-:W-:-:S03]  /*0140*/  IMAD.HI R0, R0, 0x2, RZ ;  /* 0x0000000200007827 */ /* 0x000fc600078e02ff */
[----:B---3--:R-:W-:Y:S01]  /*0150*/  IADD3 R2, P0, P1, R3, UR7, R6 ;  /* 0x0000000703027c10 */ /* 0x008fe2000f91e006 */
[----:B------:R-:W-:-:S03]  /*0160*/  IMAD R3, R4, 0x2, R5 ;  /* 0x0000000204037824 */ /* 0x000fc600078e0205 */
[----:B------:R-:W-:Y:S02]  /*0170*/  IADD3.X R0, PT, PT, R0, UR5, R7, P0, P1 ;  /* 0x0000000500007c10 */ /* 0x000fe400087e2407 */
[C---:B------:R-:W-:Y:S02]  /*0180*/  LEA R10, P0, R5.reuse, R2, 0x1 ;  /* 0x00000002050a7211 */ /* 0x040fe400078008ff */
[C---:B------:R-:W-:Y:S02]  /*0190*/  LEA R7, R4.reuse, R3, 0x1 ;  /* 0x0000000304077211 */ /* 0x040fe400078e08ff */
[----:B------:R-:W-:Y:S02]  /*01a0*/  LEA.HI.X.SX32 R11, R5, R0, 0x1, P0 ;  /* 0x00000000050b7211 */ /* 0x000fe400000f0eff */
[-C--:B------:R-:W-:Y:S01]  /*01b0*/  LEA R8, P1, R3, R2.reuse, 0x1 ;  /* 0x0000000203087211 */ /* 0x080fe200078208ff */
[----:B------:R-:W-:Y:S01]  /*01c0*/  IMAD R5, R4, 0x2, R7 ;  /* 0x0000000204057824 */ /* 0x000fe200078e0207 */
[----:B------:R-:W-:Y:S01]  /*01d0*/  LEA R6, P0, R7, R2, 0x1 ;  /* 0x0000000207067211 */ /* 0x000fe200078008ff */
[----:B------:R-:W2:Y:S01]  /*01e0*/  LDG.E.U16 R24, desc[UR10][R10.64] ;  /* 0x0000000a0a187981 */ /* 0x000ea2000c1e1500 */
[----:B------:R-:W-:-:S02]  /*01f0*/  LEA.HI.X.SX32 R9, R3, R0, 0x1, P1 ;  /* 0x0000000003097211 */ /* 0x000fc400008f0eff */
[C---:B------:R-:W-:Y:S02]  /*0200*/  LEA R3, R4.reuse, R5, 0x1 ;  /* 0x0000000504037211 */ /* 0x040fe400078e08ff */
[----:B------:R-:W-:Y:S01]  /*0210*/  LEA.HI.X.SX32 R7, R7, R0, 0x1, P0 ;  /* 0x0000000007077211 */ /* 0x000fe200000f0eff */
[----:B------:R0:W3:Y:S01]  /*0220*/  LDG.E.U16 R23, desc[UR10][R8.64] ;  /* 0x0000000a08177981 */ /* 0x0000e2000c1e1500 */
[-C--:B------:R-:W-:Y:S01]  /*0230*/  LEA R16, P0, R5, R2.reuse, 0x1 ;  /* 0x0000000205107211 */ /* 0x080fe200078008ff */
[----:B------:R-:W-:Y:S01]  /*0240*/  IMAD R15, R4, 0x2, R3 ;  /* 0x00000002040f7824 */ /* 0x000fe200078e0203 */
[----:B------:R-:W-:Y:S01]  /*0250*/  LEA R12, P1, R3, R2, 0x1 ;  /* 0x00000002030c7211 */ /* 0x000fe200078208ff */
[----:B------:R1:W4:Y:S01]  /*0260*/  LDG.E.U16 R22, desc[UR10][R6.64] ;  /* 0x0000000a06167981 */ /* 0x000322000c1e1500 */
[-C--:B------:R-:W-:Y:S02]  /*0270*/  LEA.HI.X.SX32 R17, R5, R0.reuse, 0x1, P0 ;  /* 0x0000000005117211 */ /* 0x080fe400000f0eff */
[----:B------:R-:W-:-:S02]  /*0280*/  LEA.HI.X.SX32 R13, R3, R0, 0x1, P1 ;  /* 0x00000000030d7211 */ /* 0x000fc400008f0eff */
[C---:B------:R-:W-:Y:S01]  /*0290*/  LEA R14, P0, R15.reuse, R2, 0x1 ;  /* 0x000000020f0e7211 */ /* 0x040fe200078008ff */
[----:B------:R-:W5:Y:S01]  /*02a0*/  LDG.E.U16 R21, desc[UR10][R16.64] ;  /* 0x0000000a10157981 */ /* 0x000f62000c1e1500 */
[C---:B------:R-:W-:Y:S02]  /*02b0*/  LEA R3, R4.reuse, R15, 0x1 ;  /* 0x0000000f04037211 */ /* 0x040fe400078e08ff */
[----:B------:R-:W-:Y:S01]  /*02c0*/  LEA.HI.X.SX32 R15, R15, R0, 0x1, P0 ;  /* 0x000000000f0f7211 */ /* 0x000fe200000f0eff */
[----:B------:R-:W5:Y:S01]  /*02d0*/  LDG.E.U16 R18, desc[UR10][R12.64] ;  /* 0x0000000a0c127981 */ /* 0x000f62000c1e1500 */
[C---:B0-----:R-:W-:Y:S01]  /*02e0*/  LEA R8, P0, R3.reuse, R2, 0x1 ;  /* 0x0000000203087211 */ /* 0x041fe200078008ff */
[----:B------:R-:W-:Y:S02]  /*02f0*/  IMAD R5, R4, 0x2, R3 ;  /* 0x0000000204057824 */ /* 0x000fe400078e0203 */
[----:B------:R-:W5:Y:S01]  /*0300*/  LDG.E.U16 R20, desc[UR10][R14.64] ;  /* 0x0000000a0e147981 */ /* 0x000f62000c1e1500 */
[----:B------:R-:W-:-:S02]  /*0310*/  LEA.HI.X.SX32 R9, R3, R0, 0x1, P0 ;  /* 0x0000000003097211 */ /* 0x000fc400000f0eff */
[C---:B------:R-:W-:Y:S02]  /*0320*/  LEA R3, R4.reuse, R5, 0x1 ;  /* 0x0000000504037211 */ /* 0x040fe400078e08ff */
[-C--:B-1----:R-:W-:Y:S01]  /*0330*/  LEA R6, P0, R5, R2.reuse, 0x1 ;  /* 0x0000000205067211 */ /* 0x082fe200078008ff */
[----:B------:R0:W5:Y:S01]  /*0340*/  LDG.E.U16 R16, desc[UR10][R8.64] ;  /* 0x0000000a08107981 */ /* 0x000162000c1e1500 */
[----:B------:R-:W-:Y:S01]  /*0350*/  LEA R10, P1, R3, R2, 0x1 ;  /* 0x00000002030a7211 */ /* 0x000fe200078208ff */
[----:B------:R-:W-:Y:S01]  /*0360*/  IMAD R19, R4, 0x2, R3 ;  /* 0x0000000204137824 */ /* 0x000fe200078e0203 */
[-C--:B------:R-:W-:Y:S02]  /*0370*/  LEA.HI.X.SX32 R7, R5, R0.reuse, 0x1, P0 ;  /* 0x0000000005077211 */ /* 0x080fe400000f0eff */
[----:B------:R-:W-:-:S03]  /*0380*/  LEA.HI.X.SX32 R11, R3, R0, 0x1, P1 ;  /* 0x00000000030b7211 */ /* 0x000fc600008f0eff */
[----:B------:R1:W5:Y:S01]  /*0390*/  LDG.E.U16 R17, desc[UR10][R6.64] ;  /* 0x0000000a06117981 */ /* 0x000362000c1e1500 */
[----:B------:R-:W-:Y:S02]  /*03a0*/  LEA R5, R4, R19, 0x1 ;  /* 0x0000001304057211 */ /* 0x000fe400078e08ff */
[C---:B0-----:R-:W-:Y:S01]  /*03b0*/  LEA R8, P0, R19.reuse, R2, 0x1 ;  /* 0x0000000213087211 */ /* 0x041fe200078008ff */
[----:B------:R-:W5:Y:S03]  /*03c0*/  LDG.E.U16 R15, desc[UR10][R10.64] ;  /* 0x0000000a0a0f7981 */ /* 0x000f66000c1e1500 */
[----:B------:R-:W-:Y:S02]  /*03d0*/  LEA.HI.X.SX32 R9, R19, R0, 0x1, P0 ;  /* 0x0000000013097211 */ /* 0x000fe400000f0eff */
[----:B-1----:R-:W-:-:S03]  /*03e0*/  LEA R6, P0, R5, R2, 0x1 ;  /* 0x0000000205067211 */ /* 0x002fc600078008ff */
[----:B------:R0:W5:Y:S01]  /*03f0*/  LDG.E.U16 R19, desc[UR10][R8.64] ;  /* 0x0000000a08137981 */ /* 0x000162000c1e1500 */
[----:B------:R-:W-:-:S05]  /*0400*/  LEA.HI.X.SX32 R7, R5, R0, 0x1, P0 ;  /* 0x0000000005077211 */ /* 0x000fca00000f0eff */
[----:B------:R1:W5:Y:S01]  /*0410*/  LDG.E.U16 R14, desc[UR10][R6.64] ;  /* 0x0000000a060e7981 */ /* 0x000362000c1e1500 */
[----:B------:R-:W-:-:S05]  /*0420*/  IMAD R3, R4, 0x2, R5 ;  /* 0x0000000204037824 */ /* 0x000fca00078e0205 */
[----:B------:R-:W-:Y:S02]  /*0430*/  LEA R13, R4, R3, 0x1 ;  /* 0x00000003040d7211 */ /* 0x000fe400078e08ff */
[----:B0-----:R-:W-:-:S03]  /*0440*/  LEA R8, P0, R3, R2, 0x1 ;  /* 0x0000000203087211 */ /* 0x001fc600078008ff */
[C---:B------:R-:W-:Y:S01]  /*0450*/  IMAD R5, R4.reuse, 0x2, R13 ;  /* 0x0000000204057824 */ /* 0x040fe200078e020d */
[----:B------:R-:W-:Y:S02]  /*0460*/  LEA.HI.X.SX32 R9, R3, R0, 0x1, P0 ;  /* 0x0000000003097211 */ /* 0x000fe400000f0eff */
[-C--:B------:R-:W-:Y:S02]  /*0470*/  LEA R10, P1, R13, R2.reuse, 0x1 ;  /* 0x000000020d0a7211 */ /* 0x080fe400078208ff */
[----:B-1----:R-:W-:Y:S01]  /*0480*/  LEA R6, P0, R5, R2, 0x1 ;  /* 0x0000000205067211 */ /* 0x002fe200078008ff */
[----:B------:R0:W5:Y:S01]  /*0490*/  LDG.E.U16 R12, desc[UR10][R8.64] ;  /* 0x0000000a080c7981 */ /* 0x000162000c1e1500 */
[C---:B------:R-:W-:Y:S02]  /*04a0*/  LEA R3, R4.reuse, R5, 0x1 ;  /* 0x0000000504037211 */ /* 0x040fe400078e08ff */
[-C--:B------:R-:W-:Y:S02]  /*04b0*/  LEA.HI.X.SX32 R11, R13, R0.reuse, 0x1, P1 ;  /* 0x000000000d0b7211 */ /* 0x080fe400008f0eff */
[----:B------:R-:W-:Y:S01]  /*04c0*/  LEA.HI.X.SX32 R7, R5, R0, 0x1, P0 ;  /* 0x0000000005077211 */ /* 0x000fe200000f0eff */
[----:B------:R-:W-:Y:S01]  /*04d0*/  IMAD R5, R4, 0x2, R3 ;  /* 0x0000000204057824 */ /* 0x000fe200078e0203 */
[----:B0-----:R-:W-:-:S03]  /*04e0*/  LEA R8, P0, R3, R2, 0x1 ;  /* 0x0000000203087211 */ /* 0x001fc600078008ff */
[----:B------:R0:W5:Y:S01]  /*04f0*/  LDG.E.U16 R13, desc[UR10][R6.64] ;  /* 0x0000000a060d7981 */ /* 0x000162000c1e1500 */
[----:B------:R-:W-:Y:S02]  /*0500*/  LEA.HI.X.SX32 R9, R3, R0, 0x1, P0 ;  /* 0x0000000003097211 */ /* 0x000fe400000f0eff */
[----:B0-----:R-:W-:-:S04]  /*0510*/  LEA R6, P0, R5, R2, 0x1 ;  /* 0x0000000205067211 */ /* 0x001fc800078008ff */
[----:B------:R-:W-:Y:S01]  /*0520*/  LEA.HI.X.SX32 R7, R5, R0, 0x1, P0 ;  /* 0x0000000005077211 */ /* 0x000fe200000f0eff */
[----:B--2---:R-:W-:Y:S04]  /*0530*/  STL [R1+0x60], R24 ;  /* 0x0000601801007387 */ /* 0x004fe80000100800 */
[----:B---3--:R-:W-:Y:S04]  /*0540*/  STL [R1+0x8c], R23 ;  /* 0x00008c1701007387 */ /* 0x008fe80000100800 */
[----:B----4-:R-:W-:Y:S04]  /*0550*/  STL [R1+0xac], R22 ;  /* 0x0000ac1601007387 */ /* 0x010fe80000100800 */
[----:B-----5:R-:W-:Y:S04]  /*0560*/  STL [R1+0xa8], R21 ;  /* 0x0000a81501007387 */ /* 0x020fe80000100800 */
[----:B------:R0:W-:Y:S04]  /*0570*/  STL [R1+0x58], R18 ;  /* 0x0000581201007387 */ /* 0x0001e80000100800 */
[----:B0-----:R0:W2:Y:S02]  /*0580*/  LDG.E.U16 R18, desc[UR10][R10.64] ;  /* 0x0000000a0a127981 */ /* 0x0010a4000c1e1500 */
[----:B0-----:R-:W-:-:S02]  /*0590*/  LEA R11, R4, R5, 0x1 ;  /* 0x00000005040b7211 */ /* 0x001fc400078e08ff */
[----:B------:R-:W-:Y:S03]  /*05a0*/  STL [R1+0x88], R20 ;  /* 0x0000881401007387 */ /* 0x000fe60000100800 */
[----:B------:R-:W-:Y:S01]  /*05b0*/  IMAD R3, R4, 0x2, R11 ;  /* 0x0000000204037824 */ /* 0x000fe200078e020b */
[----:B------:R0:W-:Y:S01]  /*05c0*/  STL [R1+0xa4], R16 ;  /* 0x0000a41001007387 */ /* 0x0001e20000100800 */
[----:B------:R-:W-:-:S03]  /*05d0*/  LEA R10, P1, R11, R2, 0x1 ;  /* 0x000000020b0a7211 */ /* 0x000fc600078208ff */
[----:B------:R-:W-:Y:S02]  /*05e0*/  LEA R5, R4, R3, 0x1 ;  /* 0x0000000304057211 */ /* 0x000fe400078e08ff */
[----:B------:R-:W-:Y:S01]  /*05f0*/  LEA.HI.X.SX32 R11, R11, R0, 0x1, P1 ;  /* 0x000000000b0b7211 */ /* 0x000fe200008f0eff */
[----:B0-----:R0:W3:Y:S04]  /*0600*/  LDG.E.U16 R16, desc[UR10][R8.64] ;  /* 0x0000000a08107981 */ /* 0x0010e8000c1e1500 */
[----:B------:R1:W-:Y:S01]  /*0610*/  STL [R1+0xa0], R17 ;  /* 0x0000a01101007387 */ /* 0x0003e20000100800 */
[----:B0-----:R-:W-:-:S03]  /*0620*/  LEA R8, P0, R3, R2, 0x1 ;  /* 0x0000000203087211 */ /* 0x001fc600078008ff */
[----:B------:R0:W-:Y:S01]  /*0630*/  STL [R1+0x4c], R15 ;  /* 0x00004c0f01007387 */ /* 0x0001e20000100800 */
[----:B------:R-:W-:-:S03]  /*0640*/  LEA.HI.X.SX32 R9, R3, R0, 0x1, P0 ;  /* 0x0000000003097211 */ /* 0x000fc600000f0eff */
[----:B-1----:R1:W4:Y:S01]  /*0650*/  LDG.E.U16 R17, desc[UR10][R6.64] ;  /* 0x0000000a06117981 */ /* 0x002322000c1e1500 */
[----:B------:R-:W-:-:S03]  /*0660*/  IMAD R3, R4, 0x2, R5 ;  /* 0x0000000204037824 */ /* 0x000fc600078e0205 */
[----:B------:R5:W4:Y:S04]  /*0670*/  LDG.E.U16 R20, desc[UR10][R8.64] ;  /* 0x0000000a08147981 */ /* 0x000b28000c1e1500 */
[----:B0-----:R0:W4:Y:S01]  /*0680*/  LDG.E.U16 R15, desc[UR10][R10.64] ;  /* 0x0000000a0a0f7981 */ /* 0x001122000c1e1500 */
[----:B-1----:R-:W-:-:S04]  /*0690*/  LEA R6, P0, R5, R2, 0x1 ;  /* 0x0000000205067211 */ /* 0x002fc800078008ff */
[----:B------:R-:W-:Y:S02]  /*06a0*/  LEA.HI.X.SX32 R7, R5, R0, 0x1, P0 ;  /* 0x0000000005077211 */ /* 0x000fe400000f0eff */
[C---:B-----5:R-:W-:Y:S01]  /*06b0*/  LEA R8, P0, R3.reuse, R2, 0x1 ;  /* 0x0000000203087211 */ /* 0x060fe200078008ff */
[----:B------:R1:W-:Y:S03]  /*06c0*/  STL [R1+0x80], R19 ;  /* 0x0000801301007387 */ /* 0x0003e60000100800 */
[----:B------:R-:W-:Y:S01]  /*06d0*/  LEA.HI.X.SX32 R9, R3, R0, 0x1, P0 ;  /* 0x0000000003097211 */ /* 0x000fe200000f0eff */
[----:B------:R5:W-:Y:S04]  /*06e0*/  STL [R1+0x9c], R14 ;  /* 0x00009c0e01007387 */ /* 0x000be80000100800 */
[----:B-1----:R-:W4:Y:S04]  /*06f0*/  LDG.E.U16 R19, desc[UR10][R8.64] ;  /* 0x0000000a08137981 */ /* 0x002f28000c1e1500 */
[----:B-----5:R1:W5:Y:S01]  /*0700*/  LDG.E.U16 R14, desc[UR10][R6.64] ;  /* 0x0000000a060e7981 */ /* 0x020362000c1e1500 */
[----:B0-----:R-:W-:-:S05]  /*0710*/  LEA R11, R4, R3, 0x1 ;  /* 0x00000003040b7211 */ /* 0x001fca00078e08ff */
[C---:B------:R-:W-:Y:S01]  /*0720*/  IMAD R5, R4.reuse, 0x2, R11 ;  /* 0x0000000204057824 */ /* 0x040fe200078e020b */
[----:B------:R0:W-:Y:S04]  /*0730*/  STL [R1+0x98], R12 ;  /* 0x0000980c01007387 */ /* 0x0001e80000100800 */
[C---:B------:R-:W-:Y:S02]  /*0740*/  LEA R3, R4.reuse, R5, 0x1 ;  /* 0x0000000504037211 */ /* 0x040fe400078e08ff */
[-C--:B-1----:R-:W-:Y:S02]  /*0750*/  LEA R6, P0, R5, R2.reuse, 0x1 ;  /* 0x0000000205067211 */ /* 0x082fe400078008ff */
[----:B------:R-:W-:Y:S01]  /*0760*/  LEA R10, P1, R11, R2, 0x1 ;  /* 0x000000020b0a7211 */ /* 0x000fe200078208ff */
[----:B0-----:R-:W-:Y:S01]  /*0770*/  IMAD R12, R4, 0x2, R3 ;  /* 0x00000002040c7824 */ /* 0x001fe200078e0203 */
[----:B------:R-:W-:-:S02]  /*0780*/  LEA.HI.X.SX32 R7, R5, R0, 0x1, P0 ;  /* 0x0000000005077211 */ /* 0x000fc400000f0eff */
[----:B------:R-:W-:Y:S02]  /*0790*/  LEA.HI.X.SX32 R11, R11, R0, 0x1, P1 ;  /* 0x000000000b0b7211 */ /* 0x000fe400008f0eff */
[C---:B------:R-:W-:Y:S02]  /*07a0*/  LEA R8, P0, R3.reuse, R2, 0x1 ;  /* 0x0000000203087211 */ /* 0x040fe400078008ff */
[----:B------:R-:W-:Y:S01]  /*07b0*/  LEA R5, R4, R12, 0x1 ;  /* 0x0000000c04057211 */ /* 0x000fe200078e08ff */
[----:B------:R0:W5:Y:S01]  /*07c0*/  LDG.E.U16 R21, desc[UR10][R10.64] ;  /* 0x0000000a0a157981 */ /* 0x000162000c1e1500 */
[----:B------:R-:W-:Y:S02]  /*07d0*/  LEA.HI.X.SX32 R9, R3, R0, 0x1, P0 ;  /* 0x0000000003097211 */ /* 0x000fe400000f0eff */
[----:B0-----:R-:W-:-:S04]  /*07e0*/  LEA R10, P1, R5, R2, 0x1 ;  /* 0x00000002050a7211 */ /* 0x001fc800078208ff */
[----:B------:R-:W-:Y:S01]  /*07f0*/  LEA.HI.X.SX32 R11, R5, R0, 0x1, P1 ;  /* 0x00000000050b7211 */ /* 0x000fe200008f0eff */
[----:B--2---:R0:W-:Y:S04]  /*0800*/  STL [R1+0x44], R18 ;  /* 0x0000441201007387 */ /* 0x0041e80000100800 */
[----:B------:R1:W-:Y:S04]  /*0810*/  STL [R1+0x78], R13 ;  /* 0x0000780d01007387 */ /* 0x0003e80000100800 */
[----:B0-----:R0:W2:Y:S01]  /*0820*/  LDG.E.U16 R18, desc[UR10][R6.64] ;  /* 0x0000000a06127981 */ /* 0x0010a2000c1e1500 */
[----:B-1----:R-:W-:Y:S01]  /*0830*/  IMAD R13, R4, 0x2, R5 ;  /* 0x00000002040d7824 */ /* 0x002fe200078e0205 */
[----:B0-----:R-:W-:-:S04]  /*0840*/  LEA R6, P0, R12, R2, 0x1 ;  /* 0x000000020c067211 */ /* 0x001fc800078008ff */
[----:B------:R-:W-:Y:S02]  /*0850*/  LEA R3, R4, R13, 0x1 ;  /* 0x0000000d04037211 */ /* 0x000fe400078e08ff */
[----:B------:R-:W-:Y:S01]  /*0860*/  LEA.HI.X.SX32 R7, R12, R0, 0x1, P0 ;  /* 0x000000000c077211 */ /* 0x000fe200000f0eff */
[----:B---3--:R0:W-:Y:S02]  /*0870*/  STL [R1+0x94], R16 ;  /* 0x0000941001007387 */ /* 0x0081e40000100800 */
[----:B------:R-:W-:Y:S02]  /*0880*/  IMAD R12, R4, 0x2, R3 ;  /* 0x00000002040c7824 */ /* 0x000fe400078e0203 */
[----:B0-----:R0:W3:Y:S04]  /*0890*/  LDG.E.U16 R16, desc[UR10][R8.64] ;  /* 0x0000000a08107981 */ /* 0x0010e8000c1e1500 */
[----:B----4-:R1:W-:Y:S01]  /*08a0*/  STL [R1+0x90], R17 ;  /* 0x0000901101007387 */ /* 0x0103e20000100800 */
[----:B0-----:R-:W-:-:S03]  /*08b0*/  LEA R8, P0, R13, R2, 0x1 ;  /* 0x000000020d087211 */ /* 0x001fc600078008ff */
[----:B------:R-:W-:Y:S01]  /*08c0*/  STL [R1+0x40], R15 ;  /* 0x0000400f01007387 */ /* 0x000fe20000100800 */
[----:B------:R-:W-:-:S03]  /*08d0*/  LEA.HI.X.SX32 R9, R13, R0, 0x1, P0 ;  /* 0x000000000d097211 */ /* 0x000fc600000f0eff */
[----:B-1----:R0:W4:Y:S04]  /*08e0*/  LDG.E.U16 R17, desc[UR10][R6.64] ;  /* 0x0000000a06117981 */ /* 0x002128000c1e1500 */
[----:B------:R1:W-:Y:S04]  /*08f0*/  STL [R1+0x74], R20 ;  /* 0x0000741401007387 */ /* 0x0003e80000100800 */
[----:B------:R-:W4:Y:S01]  /*0900*/  LDG.E.U16 R23, desc[UR10][R8.64] ;  /* 0x0000000a08177981 */ /* 0x000f22000c1e1500 */
[----:B0-----:R-:W-:-:S03]  /*0910*/  LEA R6, P0, R3, R2, 0x1 ;  /* 0x0000000203067211 */ /* 0x001fc600078008ff */
[----:B-1----:R0:W4:Y:S01]  /*0920*/  LDG.E.U16 R20, desc[UR10][R10.64] ;  /* 0x0000000a0a147981 */ /* 0x002122000c1e1500 */
[----:B------:R-:W-:-:S03]  /*0930*/  LEA.HI.X.SX32 R7, R3, R0, 0x1, P0 ;  /* 0x0000000003077211 */ /* 0x000fc600000f0eff */
[----:B-----5:R-:W-:Y:S04]  /*0940*/  STL [R1+0x84], R14 ;  /* 0x0000840e01007387 */ /* 0x020fe80000100800 */
[----:B------:R1:W5:Y:S01]  /*0950*/  LDG.E.U16 R25, desc[UR10][R6.64] ;  /* 0x0000000a06197981 */ /* 0x000362000c1e1500 */
[----:B0-----:R-:W-:-:S04]  /*0960*/  LEA R10, P0, R12, R2, 0x1 ;  /* 0x000000020c0a7211 */ /* 0x001fc800078008ff */
[----:B------:R-:W-:Y:S01]  /*0970*/  LEA.HI.X.SX32 R11, R12, R0, 0x1, P0 ;  /* 0x000000000c0b7211 */ /* 0x000fe200000f0eff */
[----:B------:R0:W-:Y:S04]  /*0980*/  STL [R1+0x7c], R19 ;  /* 0x00007c1301007387 */ /* 0x0001e80000100800 */
[----:B0-----:R0:W5:Y:S01]  /*0990*/  LDG.E.U16 R19, desc[UR10][R10.64] ;  /* 0x0000000a0a137981 */ /* 0x001162000c1e1500 */
[----:B------:R-:W-:-:S05]  /*09a0*/  LEA R5, R4, R12, 0x1 ;  /* 0x0000000c04057211 */ /* 0x000fca00078e08ff */
[----:B------:R-:W-:-:S05]  /*09b0*/  IMAD R15, R4, 0x2, R5 ;  /* 0x00000002040f7824 */ /* 0x000fca00078e0205 */
[C---:B------:R-:W-:Y:S02]  /*09c0*/  LEA R13, R4.reuse, R15, 0x1 ;  /* 0x0000000f040d7211 */ /* 0x040fe400078e08ff */
[-C--:B------:R-:W-:Y:S02]  /*09d0*/  LEA R8, P1, R5, R2.reuse, 0x1 ;  /* 0x0000000205087211 */ /* 0x080fe400078208ff */
[----:B-1----:R-:W-:Y:S01]  /*09e0*/  LEA R6, P0, R15, R2, 0x1 ;  /* 0x000000020f067211 */ /* 0x002fe200078008ff */
[C---:B------:R-:W-:Y:S01]  /*09f0*/  IMAD R3, R4.reuse, 0x2, R13 ;  /* 0x0000000204037824 */ /* 0x040fe200078e020d */
[-C--:B------:R-:W-:Y:S02]  /*0a00*/  LEA.HI.X.SX32 R9, R5, R0.reuse, 0x1, P1 ;  /* 0x0000000005097211 */ /* 0x080fe400008f0eff */
[----:B------:R-:W-:Y:S02]  /*0a10*/  LEA.HI.X.SX32 R7, R15, R0, 0x1, P0 ;  /* 0x000000000f077211 */ /* 0x000fe400000f0eff */
[----:B------:R-:W-:-:S02]  /*0a20*/  LEA R14, R4, R3, 0x1 ;  /* 0x00000003040e7211 */ /* 0x000fc400078e08ff */
[C---:B0-----:R-:W-:Y:S01]  /*0a30*/  LEA R10, P0, R13.reuse, R2, 0x1 ;  /* 0x000000020d0a7211 */ /* 0x041fe200078008ff */
[----:B------:R0:W-:Y:S02]  /*0a40*/  STL [R1+0x34], R21 ;  /* 0x0000341501007387 */ /* 0x0001e40000100800 */
[C---:B------:R-:W-:Y:S01]  /*0a50*/  IMAD R5, R4.reuse, 0x2, R14 ;  /* 0x0000000204057824 */ /* 0x040fe200078e020e */
[----:B------:R-:W-:Y:S01]  /*0a60*/  LEA.HI.X.SX32 R11, R13, R0, 0x1, P0 ;  /* 0x000000000d0b7211 */ /* 0x000fe200000f0eff */
[----:B------:R-:W5:Y:S04]  /*0a70*/  LDG.E.U16 R22, desc[UR10][R6.64] ;  /* 0x0000000a06167981 */ /* 0x000f68000c1e1500 */
[----:B0-----:R0:W5:Y:S01]  /*0a80*/  LDG.E.U16 R21, desc[UR10][R8.64] ;  /* 0x0000000a08157981 */ /* 0x001162000c1e1500 */
[----:B------:R-:W-:-:S02]  /*0a90*/  LEA R12, R4, R5, 0x1 ;  /* 0x00000005040c7211 */ /* 0x000fc400078e08ff */
[----:B0-----:R-:W-:-:S04]  /*0aa0*/  LEA R8, P0, R3, R2, 0x1 ;  /* 0x0000000203087211 */ /* 0x001fc800078008ff */
[----:B------:R-:W-:Y:S01]  /*0ab0*/  LEA.HI.X.SX32 R9, R3, R0, 0x1, P0 ;  /* 0x0000000003097211 */ /* 0x000fe200000f0eff */
[----:B------:R-:W-:Y:S01]  /*0ac0*/  IMAD R15, R4, 0x2, R12 ;  /* 0x00000002040f7824 */ /* 0x000fe200078e020c */
[----:B------:R-:W-:-:S04]  /*0ad0*/  LEA R6, P1, R14, R2, 0x1 ;  /* 0x000000020e067211 */ /* 0x000fc800078208ff */
[----:B------:R-:W-:-:S05]  /*0ae0*/  LEA.HI.X.SX32 R7, R14, R0, 0x1, P1 ;  /* 0x000000000e077211 */ /* 0x000fca00008f0eff */
[----:B------:R-:W5:Y:S04]  /*0af0*/  LDG.E.U16 R24, desc[UR10][R6.64] ;  /* 0x0000000a06187981 */ /* 0x000f68000c1e1500 */
[----:B--2---:R0:W-:Y:S04]  /*0b00*/  STL [R1+0x70], R18 ;  /* 0x0000701201007387 */ /* 0x0041e80000100800 */
[----:B0-----:R0:W2:Y:S02]  /*0b10*/  LDG.E.U16 R18, desc[UR10][R10.64] ;  /* 0x0000000a0a127981 */ /* 0x0010a4000c1e1500 */
[----:B0-----:R-:W-:-:S02]  /*0b20*/  LEA R10, P0, R5, R2, 0x1 ;  /* 0x00000002050a7211 */ /* 0x001fc400078008ff */
[----:B---3--:R-:W-:Y:S02]  /*0b30*/  STL [R1+0x6c], R16 ;  /* 0x00006c1001007387 */ /* 0x008fe40000100800 */
[----:B------:R-:W-:Y:S02]  /*0b40*/  LEA.HI.X.SX32 R11, R5, R0, 0x1, P0 ;  /* 0x00000000050b7211 */ /* 0x000fe400000f0eff */
[----:B----4-:R-:W-:Y:S04]  /*0b50*/  STL [R1+0x68], R17 ;  /* 0x0000681101007387 */ /* 0x010fe80000100800 */
[----:B------:R0:W-:Y:S04]  /*0b60*/  STL [R1+0x30], R20 ;  /* 0x0000301401007387 */ /* 0x0001e80000100800 */
[----:B------:R1:W-:Y:S04]  /*0b70*/  STL [R1+0x64], R23 ;  /* 0x0000641701007387 */ /* 0x0003e80000100800 */
[----:B0-----:R0:W3:Y:S04]  /*0b80*/  LDG.E.U16 R20, desc[UR10][R8.64] ;  /* 0x0000000a08147981 */ /* 0x0010e8000c1e1500 */
[----:B-1----:R1:W4:Y:S01]  /*0b90*/  LDG.E.U16 R23, desc[UR10][R10.64] ;  /* 0x0000000a0a177981 */ /* 0x002322000c1e1500 */
[----:B0-----:R-:W-:-:S04]  /*0ba0*/  LEA R8, P0, R12, R2, 0x1 ;  /* 0x000000020c087211 */ /* 0x001fc800078008ff */
[----:B------:R-:W-:Y:S02]  /*0bb0*/  LEA.HI.X.SX32 R9, R12, R0, 0x1, P0 ;  /* 0x000000000c097211 */ /* 0x000fe400000f0eff */
[C---:B-1----:R-:W-:Y:S01]  /*0bc0*/  LEA R10, P0, R15.reuse, R2, 0x1 ;  /* 0x000000020f0a7211 */ /* 0x042fe200078008ff */
[----:B-----5:R-:W-:Y:S03]  /*0bd0*/  STL [R1+0x5c], R25 ;  /* 0x00005c1901007387 */ /* 0x020fe60000100800 */
[----:B------:R-:W-:Y:S01]  /*0be0*/  LEA.HI.X.SX32 R11, R15, R0, 0x1, P0 ;  /* 0x000000000f0b7211 */ /* 0x000fe200000f0eff */
[----:B------:R0:W-:Y:S04]  /*0bf0*/  STL [R1+0x54], R19 ;  /* 0x0000541301007387 */ /* 0x0001e80000100800 */
[----:B------:R-:W5:Y:S04]  /*0c00*/  LDG.E.U16 R29, desc[UR10][R10.64] ;  /* 0x0000000a0a1d7981 */ /* 0x000f68000c1e1500 */
[----:B0-----:R0:W5:Y:S01]  /*0c10*/  LDG.E.U16 R19, desc[UR10][R8.64] ;  /* 0x0000000a08137981 */ /* 0x001162000c1e1500 */
[----:B------:R-:W-:-:S05]  /*0c20*/  LEA R13, R4, R15, 0x1 ;  /* 0x0000000f040d7211 */ /* 0x000fca00078e08ff */
[----:B------:R-:W-:-:S05]  /*0c30*/  IMAD R16, R4, 0x2, R13 ;  /* 0x0000000204107824 */ /* 0x000fca00078e020d */
[----:B------:R-:W-:-:S05]  /*0c40*/  LEA R3, R4, R16, 0x1 ;  /* 0x0000001004037211 */ /* 0x000fca00078e08ff */
[----:B------:R-:W-:Y:S01]  /*0c50*/  IMAD R17, R4, 0x2, R3 ;  /* 0x0000000204117824 */ /* 0x000fe200078e0203 */
[----:B0-----:R-:W-:-:S04]  /*0c60*/  LEA R8, P0, R16, R2, 0x1 ;  /* 0x0000000210087211 */ /* 0x001fc800078008ff */
[----:B------:R-:W-:Y:S02]  /*0c70*/  LEA R5, R4, R17, 0x1 ;  /* 0x0000001104057211 */ /* 0x000fe400078e08ff */
[----:B------:R-:W-:Y:S02]  /*0c80*/  LEA.HI.X.SX32 R9, R16, R0, 0x1, P0 ;  /* 0x0000000010097211 */ /* 0x000fe400000f0eff */
[-C--:B------:R-:W-:Y:S01]  /*0c90*/  LEA R10, P0, R3, R2.reuse, 0x1 ;  /* 0x00000002030a7211 */ /* 0x080fe200078008ff */
[C---:B------:R-:W-:Y:S01]  /*0ca0*/  IMAD R6, R4.reuse, 0x2, R5 ;  /* 0x0000000204067824 */ /* 0x040fe200078e0205 */
[----:B------:R-:W-:Y:S01]  /*0cb0*/  LEA R12, P1, R13, R2, 0x1 ;  /* 0x000000020d0c7211 */ /* 0x000fe200078208ff */
[----:B------:R0:W5:Y:S01]  /*0cc0*/  LDG.E.U16 R28, desc[UR10][R8.64] ;  /* 0x0000000a081c7981 */ /* 0x000162000c1e1500 */
[----:B------:R-:W-:Y:S02]  /*0cd0*/  LEA.HI.X.SX32 R11, R3, R0, 0x1, P0 ;  /* 0x00000000030b7211 */ /* 0x000fe400000f0eff */
[----:B------:R-:W-:-:S02]  /*0ce0*/  LEA R14, R4, R6, 0x1 ;  /* 0x00000006040e7211 */ /* 0x000fc400078e08ff */
[----:B------:R-:W-:Y:S01]  /*0cf0*/  LEA.HI.X.SX32 R13, R13, R0, 0x1, P1 ;  /* 0x000000000d0d7211 */ /* 0x000fe200008f0eff */
[----:B------:R1:W5:Y:S01]  /*0d00*/  LDG.E.U16 R27, desc[UR10][R10.64] ;  /* 0x0000000a0a1b7981 */ /* 0x000362000c1e1500 */
[----:B0-----:R-:W-:Y:S01]  /*0d10*/  LEA R8, P0, R17, R2, 0x1 ;  /* 0x0000000211087211 */ /* 0x001fe200078008ff */
[----:B------:R-:W-:-:S03]  /*0d20*/  IMAD R7, R4, 0x2, R14 ;  /* 0x0000000204077824 */ /* 0x000fc600078e020e */
[----:B------:R-:W-:Y:S02]  /*0d30*/  LEA.HI.X.SX32 R9, R17, R0, 0x1, P0 ;  /* 0x0000000011097211 */ /* 0x000fe400000f0eff */
[----:B-1----:R-:W-:Y:S01]  /*0d40*/  LEA R10, P0, R6, R2, 0x1 ;  /* 0x00000002060a7211 */ /* 0x002fe200078008ff */
[----:B------:R-:W-:Y:S01]  /*0d50*/  STL [R1+0x2c], R21 ;  /* 0x00002c1501007387 */ /* 0x000fe20000100800 */
[----:B------:R-:W-:Y:S02]  /*0d60*/  LEA R15, R4, R7, 0x1 ;  /* 0x00000007040f7211 */ /* 0x000fe400078e08ff */
[----:B------:R-:W-:Y:S01]  /*0d70*/  LEA.HI.X.SX32 R11, R6, R0, 0x1, P0 ;  /* 0x00000000060b7211 */ /* 0x000fe200000f0eff */
[----:B------:R0:W-:Y:S04]  /*0d80*/  STL [R1+0x50], R22 ;  /* 0x0000501601007387 */ /* 0x0001e80000100800 */
[----:B------:R1:W5:Y:S04]  /*0d90*/  LDG.E.U16 R26, desc[UR10][R8.64] ;  /* 0x0000000a081a7981 */ /* 0x000368000c1e1500 */
[----:B0-----:R0:W5:Y:S01]  /*0da0*/  LDG.E.U16 R22, desc[UR10][R12.64] ;  /* 0x0000000a0c167981 */ /* 0x001162000c1e1500 */
[----:B-1----:R-:W-:-:S02]  /*0db0*/  LEA R8, P0, R14, R2, 0x1 ;  /* 0x000000020e087211 */ /* 0x002fc400078008ff */
[C---:B0-----:R-:W-:Y:S02]  /*0dc0*/  LEA R12, P1, R5.reuse, R2, 0x1 ;  /* 0x00000002050c7211 */ /* 0x041fe400078208ff */
[-C--:B------:R-:W-:Y:S02]  /*0dd0*/  LEA.HI.X.SX32 R9, R14, R0.reuse, 0x1, P0 ;  /* 0x000000000e097211 */ /* 0x080fe400000f0eff */
[----:B------:R-:W-:Y:S02]  /*0de0*/  LEA.HI.X.SX32 R13, R5, R0, 0x1, P1 ;  /* 0x00000000050d7211 */ /* 0x000fe400008f0eff */
[C---:B------:R-:W-:Y:S01]  /*0df0*/  LEA R14, P1, R15.reuse, R2, 0x1 ;  /* 0x000000020f0e7211 */ /* 0x040fe200078208ff */
[----:B------:R-:W-:Y:S02]  /*0e00*/  IMAD R21, R4, 0x2, R15 ;  /* 0x0000000204157824 */ /* 0x000fe400078e020f */
[----:B------:R0:W5:Y:S01]  /*0e10*/  LDG.E.U16 R25, desc[UR10][R12.64] ;  /* 0x0000000a0c197981 */ /* 0x000162000c1e1500 */
[----:B------:R-:W-:-:S03]  /*0e20*/  LEA.HI.X.SX32 R15, R15, R0, 0x1, P1 ;  /* 0x000000000f0f7211 */ /* 0x000fc600008f0eff */
[----:B--2---:R-:W-:Y:S04]  /*0e30*/  STL [R1+0x48], R18 ;  /* 0x0000481201007387 */ /* 0x004fe80000100800 */
[----:B---3--:R-:W-:Y:S04]  /*0e40*/  STL [R1+0x3c], R20 ;  /* 0x00003c1401007387 */ /* 0x008fe80000100800 */
[----:B------:R1:W-:Y:S04]  /*0e50*/  STL [R1+0x28], R24 ;  /* 0x0000281801007387 */ /* 0x0003e80000100800 */
[----:B----4-:R2:W-:Y:S01]  /*0e60*/  STL [R1+0x38], R23 ;  /* 0x0000381701007387 */ /* 0x0105e20000100800 */
[----:B0-----:R-:W-:-:S02]  /*0e70*/  LEA R12, P0, R7, R2, 0x1 ;  /* 0x00000002070c7211 */ /* 0x001fc400078008ff */
[----:B------:R-:W-:Y:S01]  /*0e80*/  LEA R16, R4, R21, 0x1 ;  /* 0x0000001504107211 */ /* 0x000fe200078e08ff */
[----:B-1----:R0:W3:Y:S04]  /*0e90*/  LDG.E.U16 R24, desc[UR10][R10.64] ;  /* 0x0000000a0a187981 */ /* 0x0020e8000c1e1500 */
[----:B--2---:R-:W2:Y:S04]  /*0ea0*/  LDG.E.U16 R23, desc[UR10][R8.64] ;  /* 0x0000000a08177981 */ /* 0x004ea8000c1e1500 */
[----:B-----5:R-:W-:Y:S04]  /*0eb0*/  STL [R1+0x24], R19 ;  /* 0x0000241301007387 */ /* 0x020fe80000100800 */
[----:B------:R1:W-:Y:S04]  /*0ec0*/  STL [R1+0x20], R29 ;  /* 0x0000201d01007387 */ /* 0x0003e80000100800 */
[----:B-1----:R-:W4:Y:S04]  /*0ed0*/  LDG.E.U16 R29, desc[UR10][R14.64] ;  /* 0x0000000a0e1d7981 */ /* 0x002f28000c1e1500 */
[----:B------:R-:W-:Y:S04]  /*0ee0*/  STL [R1+0x1c], R22 ;  /* 0x00001c1601007387 */ /* 0x000fe80000100800 */
[----:B------:R-:W-:Y:S04]  /*0ef0*/  STL [R1+0x18], R28 ;  /* 0x0000181c01007387 */ /* 0x000fe80000100800 */
[----:B----4-:R1:W-:Y:S04]  /*0f00*/  STL [R1+0x64c], R29 ;  /* 0x00064c1d01007387 */ /* 0x0103e80000100800 */
[----:B-1----:R-:W4:Y:S04]  /*0f10*/  LDL.LU R29, [R1+0x28] ;  /* 0x00002800011d7983 */ /* 0x002f280000300800 */
[----:B----4-:R1:W-:Y:S04]  /*0f20*/  STL [R1+0x650], R29 ;  /* 0x0006501d01007387 */ /* 0x0103e80000100800 */
[----:B-1----:R-:W4:Y:S04]  /*0f30*/  LDL.LU R29, [R1+0x2c] ;  /* 0x00002c00011d7983 */ /* 0x002f280000300800 */
[----:B------:R-:W-:Y:S04]  /*0f40*/  STL [R1+0x14], R27 ;  /* 0x0000141b01007387 */ /* 0x000fe80000100800 */
[----:B----4-:R1:W-:Y:S04]  /*0f50*/  STL [R1+0x654], R29 ;  /* 0x0006541d01007387 */ /* 0x0103e80000100800 */
[----:B-1----:R-:W4:Y:S04]  /*0f60*/  LDL.LU R29, [R1+0x30] ;  /* 0x00003000011d7983 */ /* 0x002f280000300800 */
[----:B----4-:R1:W-:Y:S04]  /*0f70*/  STL [R1+0x658], R29 ;  /* 0x0006581d01007387 */ /* 0x0103e80000100800 */
[----:B-1----:R-:W4:Y:S04]  /*0f80*/  LDL.LU R29, [R1+0x34] ;  /* 0x00003400011d7983 */ /* 0x002f280000300800 */
[----:B------:R-:W-:Y:S01]  /*0f90*/  STL [R1+0x10], R26 ;  /* 0x0000101a01007387 */ /* 0x000fe20000100800 */
[----:B------:R-:W-:-:S02]  /*0fa0*/  LEA.HI.X.SX32 R13, R7, R0, 0x1, P0 ;  /* 0x00000000070d7211 */ /* 0x000fc400000f0eff */
[----:B0-----:R-:W-:-:S03]  /*0fb0*/  LEA R10, P0, R21, R2, 0x1 ;  /* 0x00000002150a7211 */ /* 0x001fc600078008ff */
[----:B------:R0:W5:Y:S01]  /*0fc0*/  LDG.E.U16 R22, desc[UR10][R12.64] ;  /* 0x0000000a0c167981 */ /* 0x000162000c1e1500 */
[----:B------:R-:W-:Y:S01]  /*0fd0*/  LEA.HI.X.SX32 R11, R21, R0, 0x1, P0 ;  /* 0x00000000150b7211 */ /* 0x000fe200000f0eff */
[----:B------:R-:W-:-:S04]  /*0fe0*/  IMAD R3, R4, 0x2, R16 ;  /* 0x0000000204037824 */ /* 0x000fc800078e0210 */
[----:B------:R1:W2:Y:S01]  /*0ff0*/  LDG.E.U16 R28, desc[UR10][R10.64] ;  /* 0x0000000a0a1c7981 */ /* 0x0002a2000c1e1500 */
[----:B0-----:R-:W-:-:S04]  /*1000*/  LEA R12, P0, R16, R2, 0x1 ;  /* 0x00000002100c7211 */ /* 0x001fc800078008ff */
[----:B------:R-:W-:-:S05]  /*1010*/  LEA.HI.X.SX32 R13, R16, R0, 0x1, P0 ;  /* 0x00000000100d7211 */ /* 0x000fca00000f0eff */
[----:B------:R0:W2:Y:S01]  /*1020*/  LDG.E.U16 R27, desc[UR10][R12.64] ;  /* 0x0000000a0c1b7981 */ /* 0x0000a2000c1e1500 */
[----:B------:R-:W-:-:S05]  /*1030*/  LEA R18, R4, R3, 0x1 ;  /* 0x0000000304127211 */ /* 0x000fca00078e08ff */
[----:B------:R-:W-:-:S05]  /*1040*/  IMAD R20, R4, 0x2, R18 ;  /* 0x0000000204147824 */ /* 0x000fca00078e0212 */
[----:B------:R-:W-:-:S05]  /*1050*/  LEA R5, R4, R20, 0x1 ;  /* 0x0000001404057211 */ /* 0x000fca00078e08ff */
[C---:B------:R-:W-:Y:S01]  /*1060*/  IMAD R6, R4.reuse, 0x2, R5 ;  /* 0x0000000204067824 */ /* 0x040fe200078e0205 */
[----:B----4-:R4:W-:Y:S04]  /*1070*/  STL [R1+0x65c], R29 ;  /* 0x00065c1d01007387 */ /* 0x0109e80000100800 */
[----:B----4-:R-:W4:Y:S01]  /*1080*/  LDL.LU R29, [R1+0x40] ;  /* 0x00004000011d7983 */ /* 0x010f220000300800 */
[----:B------:R-:W-:-:S05]  /*1090*/  LEA R17, R4, R6, 0x1 ;  /* 0x0000000604117211 */ /* 0x000fca00078e08ff */
[----:B------:R-:W-:-:S05]  /*10a0*/  IMAD R19, R4, 0x2, R17 ;  /* 0x0000000204137824 */ /* 0x000fca00078e0211 */
[----:B------:R-:W-:-:S05]  /*10b0*/  LEA R7, R4, R19, 0x1 ;  /* 0x0000001304077211 */ /* 0x000fca00078e08ff */
[----:B------:R-:W-:-:S05]  /*10c0*/  IMAD R8, R4, 0x2, R7 ;  /* 0x0000000204087824 */ /* 0x000fca00078e0207 */
[----:B------:R-:W-:-:S05]  /*10d0*/  LEA R21, R4, R8, 0x1 ;  /* 0x0000000804157211 */ /* 0x000fca00078e08ff */
[----:B------:R-:W-:Y:S01]  /*10e0*/  IMAD R9, R4, 0x2, R21 ;  /* 0x0000000204097824 */ /* 0x000fe200078e0215 */
[----:B------:R-:W-:-:S04]  /*10f0*/  LEA R14, P0, R18, R2, 0x1 ;  /* 0x00000002120e7211 */ /* 0x000fc800078008ff */
[----:B-1----:R-:W-:Y:S02]  /*1100*/  LEA R10, R4, R9, 0x1 ;  /* 0x00000009040a7211 */ /* 0x002fe400078e08ff */
[----:B------:R-:W-:-:S03]  /*1110*/  LEA R16, P1, R17, R2, 0x1 ;  /* 0x0000000211107211 */ /* 0x000fc600078208ff */
[----:B------:R-:W-:Y:S01]  /*1120*/  IMAD R11, R4, 0x2, R10 ;  /* 0x00000002040b7824 */ /* 0x000fe200078e020a */
[----:B------:R-:W-:Y:S02]  /*1130*/  LEA.HI.X.SX32 R15, R18, R0, 0x1, P0 ;  /* 0x00000000120f7211 */ /* 0x000fe400000f0eff */
[----:B0-----:R-:W-:Y:S02]  /*1140*/  LEA R12, P0, R21, R2, 0x1 ;  /* 0x00000002150c7211 */ /* 0x001fe400078008ff */
[----:B------:R-:W-:Y:S01]  /*1150*/  LEA R18, R4, R11, 0x1 ;  /* 0x0000000b04127211 */ /* 0x000fe200078e08ff */
[----:B------:R0:W5:Y:S01]  /*1160*/  LDG.E.U16 R26, desc[UR10][R14.64] ;  /* 0x0000000a0e1a7981 */ /* 0x000162000c1e1500 */
[-C--:B------:R-:W-:Y:S02]  /*1170*/  LEA.HI.X.SX32 R17, R17, R0.reuse, 0x1, P1 ;  /* 0x0000000011117211 */ /* 0x080fe400008f0eff */
[----:B------:R-:W-:-:S05]  /*1180*/  LEA.HI.X.SX32 R13, R21, R0, 0x1, P0 ;  /* 0x00000000150d7211 */ /* 0x000fca00000f0eff */
[----:B------:R1:W5:Y:S01]  /*1190*/  LDG.E.U16 R21, desc[UR10][R12.64] ;  /* 0x0000000a0c157981 */ /* 0x000362000c1e1500 */
[----:B0-----:R-:W-:-:S04]  /*11a0*/  LEA R14, P1, R18, R2, 0x1 ;  /* 0x00000002120e7211 */ /* 0x001fc800078208ff */
[----:B------:R-:W-:Y:S01]  /*11b0*/  LEA.HI.X.SX32 R15, R18, R0, 0x1, P1 ;  /* 0x00000000120f7211 */ /* 0x000fe200008f0eff */
[----:B------:R-:W-:Y:S01]  /*11c0*/  IMAD R18, R4, 0x2, R18 ;  /* 0x0000000204127824 */ /* 0x000fe200078e0212 */
[----:B-1----:R-:W-:-:S04]  /*11d0*/  LEA R12, P1, R19, R2, 0x1 ;  /* 0x00000002130c7211 */ /* 0x002fc800078208ff */
[----:B------:R-:W-:Y:S01]  /*11e0*/  LEA.HI.X.SX32 R13, R19, R0, 0x1, P1 ;  /* 0x00000000130d7211 */ /* 0x000fe200008f0eff */
[----:B----4-:R0:W-:Y:S04]  /*11f0*/  STL [R1+0x660], R29 ;  /* 0x0006601d01007387 */ /* 0x0101e80000100800 */
[----:B0-----:R-:W4:Y:S04]  /*1200*/  LDL.LU R29, [R1+0x44] ;  /* 0x00004400011d7983 */ /* 0x001f280000300800 */
[----:B------:R-:W-:Y:S04]  /*1210*/  STL [R1+0xc], R25 ;  /* 0x00000c1901007387 */ /* 0x000fe80000100800 */
[----:B---3--:R-:W-:Y:S04]  /*1220*/  STL [R1+0x8], R24 ;  /* 0x0000081801007387 */ /* 0x008fe80000100800 */
[----:B--2---:R0:W-:Y:S04]  /*1230*/  STL [R1+0x4], R23 ;  /* 0x0000041701007387 */ /* 0x0041e80000100800 */
[----:B0-----:R0:W2:Y:S02]  /*1240*/  LDG.E.U16 R23, desc[UR10][R16.64] ;  /* 0x0000000a10177981 */ /* 0x0010a4000c1e1500 */
[----:B0-----:R-:W-:-:S04]  /*1250*/  LEA R16, P0, R20, R2, 0x1 ;  /* 0x0000000214107211 */ /* 0x001fc800078008ff */
[----:B------:R-:W-:Y:S02]  /*1260*/  LEA.HI.X.SX32 R17, R20, R0, 0x1, P0 ;  /* 0x0000000014117211 */ /* 0x000fe400000f0eff */
[----:B------:R0:W3:Y:S04]  /*1270*/  LDG.E.U16 R20, desc[UR10][R14.64] ;  /* 0x0000000a0e147981 */ /* 0x0000e8000c1e1500 */
[----:B------:R1:W2:Y:S01]  /*1280*/  LDG.E.U16 R19, desc[UR10][R16.64] ;  /* 0x0000000a10137981 */ /* 0x0002a2000c1e1500 */
[----:B0-----:R-:W-:-:S03]  /*1290*/  LEA R14, P0, R9, R2, 0x1 ;  /* 0x00000002090e7211 */ /* 0x001fc600078008ff */
[----:B------:R0:W-:Y:S01]  /*12a0*/  STL [R1+0x634], R27 ;  /* 0x0006341b01007387 */ /* 0x0001e20000100800 */
[----:B------:R-:W-:Y:S02]  /*12b0*/  LEA.HI.X.SX32 R15, R9, R0, 0x1, P0 ;  /* 0x00000000090f7211 */ /* 0x000fe400000f0eff */
[C---:B-1----:R-:W-:Y:S01]  /*12c0*/  LEA R16, P1, R18.reuse, R2, 0x1 ;  /* 0x0000000212107211 */ /* 0x042fe200078208ff */
[----:B------:R1:W2:Y:S04]  /*12d0*/  LDG.E.U16 R9, desc[UR10][R12.64] ;  /* 0x0000000a0c097981 */ /* 0x0002a8000c1e1500 */
[----:B0-----:R-:W2:Y:S01]  /*12e0*/  LDL.LU R27, [R1+0x50] ;  /* 0x00005000011b7983 */ /* 0x001ea20000300800 */
[----:B------:R-:W-:-:S03]  /*12f0*/  LEA.HI.X.SX32 R17, R18, R0, 0x1, P1 ;  /* 0x0000000012117211 */ /* 0x000fc600008f0eff */
[----:B-----5:R0:W-:Y:S01]  /*1300*/  STL [R1], R22 ;  /* 0x0000001601007387 */ /* 0x0201e20000100800 */
[C---:B-1----:R-:W-:Y:S02]  /*1310*/  LEA R12, P0, R5.reuse, R2, 0x1 ;  /* 0x00000002050c7211 */ /* 0x042fe400078008ff */
[----:B------:R-:W-:Y:S02]  /*1320*/  LEA R25, R4, R18, 0x1 ;  /* 0x0000001204197211 */ /* 0x000fe400078e08ff */
[----:B------:R-:W-:Y:S02]  /*1330*/  LEA.HI.X.SX32 R13, R5, R0, 0x1, P0 ;  /* 0x00000000050d7211 */ /* 0x000fe400000f0eff */
[----:B------:R-:W5:Y:S04]  /*1340*/  LDG.E.U16 R5, desc[UR10][R16.64] ;  /* 0x0000000a10057981 */ /* 0x000f68000c1e1500 */
[----:B0-----:R0:W2:Y:S02]  /*1350*/  LDG.E.U16 R22, desc[UR10][R14.64] ;  /* 0x0000000a0e167981 */ /* 0x0010a4000c1e1500 */
[----:B0-----:R-:W-:-:S02]  /*1360*/  LEA R14, P1, R7, R2, 0x1 ;  /* 0x00000002070e7211 */ /* 0x001fc400078208ff */
[C---:B------:R-:W-:Y:S02]  /*1370*/  LEA R16, P0, R10.reuse, R2, 0x1 ;  /* 0x000000020a107211 */ /* 0x040fe400078008ff */
[-C--:B------:R-:W-:Y:S02]  /*1380*/  LEA.HI.X.SX32 R15, R7, R0.reuse, 0x1, P1 ;  /* 0x00000000070f7211 */ /* 0x080fe400008f0eff */
[----:B------:R0:W2:Y:S01]  /*1390*/  LDG.E.U16 R7, desc[UR10][R12.64] ;  /* 0x0000000a0c077981 */ /* 0x0000a2000c1e1500 */
[----:B------:R-:W-:-:S03]  /*13a0*/  LEA.HI.X.SX32 R17, R10, R0, 0x1, P0 ;  /* 0x000000000a117211 */ /* 0x000fc600000f0eff */
[----:B------:R1:W3:Y:S01]  /*13b0*/  LDG.E.U16 R18, desc[UR10][R14.64] ;  /* 0x0000000a0e127981 */ /* 0x0002e2000c1e1500 */
[----:B------:R-:W-:-:S03]  /*13c0*/  IMAD R4, R4, 0x2, R25 ;  /* 0x0000000204047824 */ /* 0x000fc600078e0219 */
[----:B------:R1:W3:Y:S01]  /*13d0*/  LDG.E.U16 R24, desc[UR10][R16.64] ;  /* 0x0000000a10187981 */ /* 0x0002e2000c1e1500 */
[-C--:B0-----:R-:W-:Y:S02]  /*13e0*/  LEA R12, P1, R25, R2.reuse, 0x1 ;  /* 0x00000002190c7211 */ /* 0x081fe400078208ff */
[----:B-1----:R-:W-:Y:S02]  /*13f0*/  LEA R14, P0, R3, R2, 0x1 ;  /* 0x00000002030e7211 */ /* 0x002fe400078008ff */
[-C--:B------:R-:W-:Y:S02]  /*1400*/  LEA.HI.X.SX32 R13, R25, R0.reuse, 0x1, P1 ;  /* 0x00000000190d7211 */ /* 0x080fe400008f0eff */
[----:B------:R-:W-:-:S03]  /*1410*/  LEA.HI.X.SX32 R15, R3, R0, 0x1, P0 ;  /* 0x00000000030f7211 */ /* 0x000fc600000f0eff */
[----:B------:R0:W4:Y:S04]  /*1420*/  LDG.E.U16 R25, desc[UR10][R12.64] ;  /* 0x0000000a0c197981 */ /* 0x000128000c1e1500 */
[----:B------:R1:W4:Y:S01]  /*1430*/  LDG.E.U16 R14, desc[UR10][R14.64] ;  /* 0x0000000a0e0e7981 */ /* 0x000322000c1e1500 */
[----:B------:R-:W-:-:S04]  /*1440*/  LEA R16, P0, R6, R2, 0x1 ;  /* 0x0000000206107211 */ /* 0x000fc800078008ff */
[----:B------:R-:W-:Y:S02]  /*1450*/  LEA.HI.X.SX32 R17, R6, R0, 0x1, P0 ;  /* 0x0000000006117211 */ /* 0x000fe400000f0eff */
[----:B0-----:R-:W-:-:S03]  /*1460*/  LEA R12, P1, R8, R2, 0x1 ;  /* 0x00000002080c7211 */ /* 0x001fc600078208ff */
[----:B------:R-:W4:Y:S01]  /*1470*/  LDG.E.U16 R16, desc[UR10][R16.64] ;  /* 0x0000000a10107981 */ /* 0x000f22000c1e1500 */
[----:B------:R-:W-:Y:S02]  /*1480*/  LEA.HI.X.SX32 R13, R8, R0, 0x1, P1 ;  /* 0x00000000080d7211 */ /* 0x000fe400008f0eff */
[-C--:B------:R-:W-:Y:S01]  /*1490*/  LEA R10, P0, R11, R2.reuse, 0x1 ;  /* 0x000000020b0a7211 */ /* 0x080fe200078008ff */
[----:B--2---:R0:W-:Y:S01]  /*14a0*/  STL [R1+0x638], R7 ;  /* 0x0006380701007387 */ /* 0x0041e20000100800 */
[----:B-1----:R-:W1:Y:S01]  /*14b0*/  S2R R15, SR_TID.X ;  /* 0x00000000000f7919 */ /* 0x002e620000002100 */
[----:B------:R-:W2:Y:S01]  /*14c0*/  S2UR UR5, SR_CgaCtaId ;  /* 0x00000000000579c3 */ /* 0x000ea20000008800 */
[----:B------:R-:W-:Y:S01]  /*14d0*/  UMOV UR4, 0x400 ;  /* 0x0000040000047882 */ /* 0x000fe20000000000 */
[----:B------:R-:W5:Y:S04]  /*14e0*/  LDG.E.U16 R12, desc[UR10][R12.64] ;  /* 0x0000000a0c0c7981 */ /* 0x000f68000c1e1500 */
[----:B0-----:R-:W5:Y:S04]  /*14f0*/  LDL.LU R7, [R1+0x64] ;  /* 0x0000640001077983 */ /* 0x001f680000300800 */
[----:B---3--:R0:W-:Y:S04]  /*1500*/  STL [R1+0x63c], R18 ;  /* 0x00063c1201007387 */ /* 0x0081e80000100800 */
[----:B0-----:R-:W3:Y:S04]  /*1510*/  LDL.LU R18, [R1+0x70] ;  /* 0x0000700001127983 */ /* 0x001ee80000300800 */
[----:B------:R0:W-:Y:S04]  /*1520*/  STL [R1+0x640], R24 ;  /* 0x0006401801007387 */ /* 0x0001e80000100800 */
[----:B0-----:R-:W3:Y:S04]  /*1530*/  LDL.LU R24, [R1+0x74] ;  /* 0x0000740001187983 */ /* 0x001ee80000300800 */
[----:B----4-:R0:W-:Y:S04]  /*1540*/  STL [R1+0x644], R25 ;  /* 0x0006441901007387 */ /* 0x0101e80000100800 */
[----:B0-----:R-:W4:Y:S04]  /*1550*/  LDL.LU R25, [R1+0x78] ;  /* 0x0000780001197983 */ /* 0x001f280000300800 */
[----:B------:R-:W3:Y:S04]  /*1560*/  LDL.LU R6, [R1+0x4c] ;  /* 0x00004c0001067983 */ /* 0x000ee80000300800 */
[----:B------:R0:W-:Y:S04]  /*1570*/  STL [R1+0x648], R14 ;  /* 0x0006480e01007387 */ /* 0x0001e80000100800 */
[----:B0-----:R-:W4:Y:S04]  /*1580*/  LDL.LU R14, [R1+0x80] ;  /* 0x00008000010e7983 */ /* 0x001f280000300800 */
[----:B------:R-:W4:Y:S04]  /*1590*/  LDL.LU R8, [R1+0x58] ;  /* 0x0000580001087983 */ /* 0x000f280000300800 */
[----:B------:R-:W5:Y:S01]  /*15a0*/  LDL.LU R17, [R1+0x60] ;  /* 0x0000600001117983 */ /* 0x000f620000300800 */
[----:B------:R-:W-:-:S02]  /*15b0*/  LEA R2, P1, R4, R2, 0x1 ;  /* 0x0000000204027211 */ /* 0x000fc400078208ff */
[-C--:B------:R-:W-:Y:S02]  /*15c0*/  LEA.HI.X.SX32 R11, R11, R0.reuse, 0x1, P0 ;  /* 0x000000000b0b7211 */ /* 0x080fe400000f0eff */
[----:B------:R-:W-:Y:S02]  /*15d0*/  LEA.HI.X.SX32 R3, R4, R0, 0x1, P1 ;  /* 0x0000000004037211 */ /* 0x000fe400008f0eff */
[----:B------:R-:W0:Y:S03]  /*15e0*/  S2R R0, SR_TID.X ;  /* 0x0000000000007919 */ /* 0x000e260000002100 */
[----:B------:R1:W5:Y:S01]  /*15f0*/  LDG.E.U16 R2, desc[UR10][R2.64] ;  /* 0x0000000a02027981 */ /* 0x000362000c1e1500 */
[----:B--2---:R-:W-:-:S03]  /*1600*/  ULEA UR4, UR5, UR4, 0x18 ;  /* 0x0000000405047291 */ /* 0x004fc6000f8ec0ff */
[----:B------:R-:W2:Y:S04]  /*1610*/  LDL.LU R4, [R1+0x88] ;  /* 0x0000880001047983 */ /* 0x000ea80000300800 */
[----:B------:R-:W2:Y:S01]  /*1620*/  LDL.LU R13, [R1+0x8c] ;  /* 0x00008c00010d7983 */ /* 0x000ea20000300800 */
[----:B-1----:R-:W-:-:S03]  /*1630*/  SHF.R.S32.HI R3, RZ, 0x8, R15 ;  /* 0x00000008ff037819 */ /* 0x002fc6000001140f */
[----:B------:R-:W2:Y:S01]  /*1640*/  LDG.E.U16 R10, desc[UR10][R10.64] ;  /* 0x0000000a0a0a7981 */ /* 0x000ea2000c1e1500 */
[----:B------:R-:W-:-:S03]  /*1650*/  SGXT R3, R3, 0x1 ;  /* 0x000000010303781a */ /* 0x000fc60000000200 */
[----:B------:R-:W2:Y:S01]  /*1660*/  LDL.LU R11, [R1+0xc] ;  /* 0x00000c00010b7983 */ /* 0x000ea20000300800 */
[----:B0-----:R-:W-:-:S04]  /*1670*/  LOP3.LUT R0, R0, 0xff, RZ, 0xc0, !PT ;  /* 0x000000ff00007812 */ /* 0x001fc800078ec0ff */
[----:B------:R-:W-:-:S04]  /*1680*/  SHF.L.U32 R0, R0, 0x1, RZ ;  /* 0x0000000100007819 */ /* 0x000fc800000006ff */
[----:B------:R-:W-:Y:S02]  /*1690*/  LOP3.LUT R0, R0, 0x210, R3, 0x78, !PT ;  /* 0x0000021000007812 */ /* 0x000fe400078e7803 */
[----:B------:R-:W2:Y:S04]  /*16a0*/  LDL.LU R3, [R1+0x1c] ;  /* 0x00001c0001037983 */ /* 0x000ea80000300800 */
[----:B------:R-:W-:Y:S04]  /*16b0*/  STS.U16 [R0+UR4+0x3000], R29 ;  /* 0x0030001d00007988 */ /* 0x000fe80008000404 */
[----:B---3--:R-:W-:Y:S04]  /*16c0*/  STS.U16 [R0+UR4+0x2000], R6 ;  /* 0x0020000600007988 */ /* 0x008fe80008000404 */
[----:B----4-:R-:W-:Y:S04]  /*16d0*/  STS.U16 [R0+UR4+0x1000], R8 ;  /* 0x0010000800007988 */ /* 0x010fe80008000404 */
[----:B-----5:R0:W-:Y:S04]  /*16e0*/  STS.U16 [R0+UR4], R17 ;  /* 0x0000001100007988 */ /* 0x0201e80008000404 */
[----:B0-----:R-:W3:Y:S04]  /*16f0*/  LDL.LU R17, [R1+0x38] ;  /* 0x0000380001117983 */ /* 0x001ee80000300800 */
[----:B------:R-:W4:Y:S04]  /*1700*/  LDL.LU R8, [R1+0x18] ;  /* 0x0000180001087983 */ /* 0x000f280000300800 */
[----:B------:R-:W5:Y:S04]  /*1710*/  LDL.LU R6, [R1+0x8] ;  /* 0x0000080001067983 */ /* 0x000f680000300800 */
[----:B------:R-:W2:Y:S04]  /*1720*/  LDL.LU R29, [R1+0x660] ;  /* 0x00066000011d7983 */ /* 0x000ea80000300800 */
[----:B--2---:R0:W-:Y:S04]  /*1730*/  STS.U16 [R0+UR4+0x4000], R29 ;  /* 0x0040001d00007988 */ /* 0x0041e80008000404 */
[----:B0-----:R-:W2:Y:S04]  /*1740*/  LDL.LU R29, [R1+0x65c] ;  /* 0x00065c00011d7983 */ /* 0x001ea80000300800 */
[----:B--2---:R0:W-:Y:S04]  /*1750*/  STS.U16 [R0+UR4+0x5000], R29 ;  /* 0x0050001d00007988 */ /* 0x0041e80008000404 */
[----:B0-----:R-:W2:Y:S04]  /*1760*/  LDL.LU R29, [R1+0x658] ;  /* 0x00065800011d7983 */ /* 0x001ea80000300800 */
[----:B--2---:R0:W-:Y:S04]  /*1770*/  STS.U16 [R0+UR4+0x6000], R29 ;  /* 0x0060001d00007988 */ /* 0x0041e80008000404 */
[----:B0-----:R-:W2:Y:S04]  /*1780*/  LDL.LU R29, [R1+0x654] ;  /* 0x00065400011d7983 */ /* 0x001ea80000300800 */
[----:B--2---:R0:W-:Y:S04]  /*1790*/  STS.U16 [R0+UR4+0x7000], R29 ;  /* 0x0070001d00007988 */ /* 0x0041e80008000404 */
[----:B0-----:R-:W2:Y:S04]  /*17a0*/  LDL.LU R29, [R1+0x650] ;  /* 0x00065000011d7983 */ /* 0x001ea80000300800 */
[----:B------:R-:W-:Y:S04]  /*17b0*/  STS.U16 [R0+UR4+0x9000], R3 ;  /* 0x0090000300007988 */ /* 0x000fe80008000404 */
[----:B--2---:R0:W-:Y:S04]  /*17c0*/  STS.U16 [R0+UR4+0x8000], R29 ;  /* 0x0080001d00007988 */ /* 0x0041e80008000404 */
[----:B0-----:R-:W2:Y:S01]  /*17d0*/  LDL.LU R29, [R1+0x64c] ;  /* 0x00064c00011d7983 */ /* 0x001ea20000300800 */
[----:B------:R-:W-:-:S03]  /*17e0*/  LOP3.LUT R3, R0, 0x20, RZ, 0x3c, !PT ;  /* 0x0000002000037812 */ /* 0x000fc600078e3cff */
[----:B------:R-:W-:Y:S04]  /*17f0*/  STS.U16 [R0+UR4+0xa000], R11 ;  /* 0x00a0000b00007988 */ /* 0x000fe80008000404 */
[----:B------:R-:W-:Y:S04]  /*1800*/  STS.U16 [R0+UR4+0xc000], R26 ;  /* 0x00c0001a00007988 */ /* 0x000fe80008000404 */
[----:B------:R-:W-:Y:S04]  /*1810*/  STS.U16 [R0+UR4+0xd000], R23 ;  /* 0x00d0001700007988 */ /* 0x000fe80008000404 */
[----:B------:R-:W-:Y:S04]  /*1820*/  STS.U16 [R0+UR4+0xe000], R21 ;  /* 0x00e0001500007988 */ /* 0x000fe80008000404 */
[----:B------:R-:W-:Y:S04]  /*1830*/  STS.U16 [R0+UR4+0xf000], R20 ;  /* 0x00f0001400007988 */ /* 0x000fe80008000404 */
[----:B--2---:R-:W-:Y:S04]  /*1840*/  STS.U16 [R0+UR4+0xb000], R29 ;  /* 0x00b0001d00007988 */ /* 0x004fe80008000404 */
[----:B------:R0:W-:Y:S04]  /*1850*/  STS.U16 [R3+UR4+0x2400], R14 ;  /* 0x0024000e03007988 */ /* 0x0001e80008000404 */
[----:B------:R1:W-:Y:S04]  /*1860*/  STS.U16 [R3+UR4+0x3400], R25 ;  /* 0x0034001903007988 */ /* 0x0003e80008000404 */
[----:B------:R2:W-:Y:S04]  /*1870*/  STS.U16 [R3+UR4+0x4400], R24 ;  /* 0x0044001803007988 */ /* 0x0005e80008000404 */
[----:B0-----:R-:W5:Y:S04]  /*1880*/  LDL.LU R14, [R1+0xac] ;  /* 0x0000ac00010e7983 */ /* 0x001f680000300800 */
[----:B-1----:R-:W5:Y:S04]  /*1890*/  LDL.LU R25, [R1+0xa4] ;  /* 0x0000a40001197983 */ /* 0x002f680000300800 */
[----:B------:R0:W-:Y:S04]  /*18a0*/  STS.U16 [R3+UR4+0x5400], R18 ;  /* 0x0054001203007988 */ /* 0x0001e80008000404 */
[----:B--2---:R-:W2:Y:S04]  /*18b0*/  LDL.LU R24, [R1+0x9c] ;  /* 0x00009c0001187983 */ /* 0x004ea80000300800 */
[----:B------:R1:W-:Y:S04]  /*18c0*/  STS.U16 [R3+UR4+0x6400], R7 ;  /* 0x0064000703007988 */ /* 0x0003e80008000404 */
[----:B0-----:R-:W2:Y:S04]  /*18d0*/  LDL.LU R18, [R1+0x94] ;  /* 0x0000940001127983 */ /* 0x001ea80000300800 */
[----:B------:R0:W-:Y:S04]  /*18e0*/  STS.U16 [R3+UR4+0x7400], R27 ;  /* 0x0074001b03007988 */ /* 0x0001e80008000404 */
[----:B-1----:R-:W2:Y:S04]  /*18f0*/  LDL.LU R7, [R1+0x84] ;  /* 0x0000840001077983 */ /* 0x002ea80000300800 */
[----:B0-----:R-:W2:Y:S04]  /*1900*/  LDL.LU R27, [R1+0x6c] ;  /* 0x00006c00011b7983 */ /* 0x001ea80000300800 */
[----:B------:R-:W2:Y:S04]  /*1910*/  LDL.LU R20, [R1+0xa0] ;  /* 0x0000a00001147983 */ /* 0x000ea80000300800 */
[----:B------:R-:W2:Y:S04]  /*1920*/  LDL.LU R21, [R1+0x98] ;  /* 0x0000980001157983 */ /* 0x000ea80000300800 */
[----:B------:R-:W2:Y:S04]  /*1930*/  LDL.LU R23, [R1+0x90] ;  /* 0x0000900001177983 */ /* 0x000ea80000300800 */
[----:B------:R-:W2:Y:S04]  /*1940*/  LDL.LU R26, [R1+0x7c] ;  /* 0x00007c00011a7983 */ /* 0x000ea80000300800 */
[----:B------:R-:W2:Y:S04]  /*1950*/  LDL.LU R29, [R1+0x68] ;  /* 0x00006800011d7983 */ /* 0x000ea80000300800 */
[----:B------:R0:W-:Y:S04]  /*1960*/  STS.U16 [R3+UR4+0x400], R13 ;  /* 0x0004000d03007988 */ /* 0x0001e80008000404 */
[----:B------:R-:W2:Y:S04]  /*1970*/  LDL.LU R11, [R1+0x54] ;  /* 0x00005400010b7983 */ /* 0x000ea80000300800 */
[----:B---3--:R1:W-:Y:S04]  /*1980*/  STS.U16 [R3+UR4+0x8400], R17 ;  /* 0x0084001103007988 */ /* 0x0083e80008000404 */
[----:B0-----:R-:W3:Y:S04]  /*1990*/  LDL.LU R13, [R1+0x3c] ;  /* 0x00003c00010d7983 */ /* 0x001ee80000300800 */
[----:B----4-:R0:W-:Y:S04]  /*19a0*/  STS.U16 [R3+UR4+0x9400], R8 ;  /* 0x0094000803007988 */ /* 0x0101e80008000404 */
[----:B-1----:R-:W4:Y:S04]  /*19b0*/  LDL.LU R17, [R1+0x20] ;  /* 0x0000200001117983 */ /* 0x002f280000300800 */
[----:B-----5:R1:W-:Y:S04]  /*19c0*/  STS.U16 [R3+UR4+0xa400], R6 ;  /* 0x00a4000603007988 */ /* 0x0203e80008000404 */
[----:B0-----:R-:W5:Y:S04]  /*19d0*/  LDL.LU R8, [R1+0x10] ;  /* 0x0000100001087983 */ /* 0x001f680000300800 */
[----:B------:R0:W-:Y:S04]  /*19e0*/  STS.U16 [R3+UR4+0x1400], R4 ;  /* 0x0014000403007988 */ /* 0x0001e80008000404 */
[----:B-1----:R-:W3:Y:S04]  /*19f0*/  LDL.LU R6, [R1] ;  /* 0x0000000001067983 */ /* 0x002ee80000300800 */
[----:B------:R1:W-:Y:S01]  /*1a00*/  STS.U16 [R3+UR4+0xb400], R28 ;  /* 0x00b4001c03007988 */ /* 0x0003e20008000404 */
[----:B0-----:R-:W-:-:S03]  /*1a10*/  LOP3.LUT R4, R0, 0x40, RZ, 0x3c, !PT ;  /* 0x0000004000047812 */ /* 0x001fc600078e3cff */
[----:B------:R0:W-:Y:S04]  /*1a20*/  STS.U16 [R3+UR4+0xc400], R19 ;  /* 0x00c4001303007988 */ /* 0x0001e80008000404 */
[----:B------:R0:W-:Y:S04]  /*1a30*/  STS.U16 [R3+UR4+0xd400], R9 ;  /* 0x00d4000903007988 */ /* 0x0001e80008000404 */
[----:B-1----:R-:W3:Y:S04]  /*1a40*/  LDL.LU R28, [R1+0xa8] ;  /* 0x0000a800011c7983 */ /* 0x002ee80000300800 */
[----:B0-----:R-:W3:Y:S04]  /*1a50*/  LDL.LU R19, [R1+0x4] ;  /* 0x0000040001137983 */ /* 0x001ee80000300800 */
[----:B------:R-:W4:Y:S04]  /*1a60*/  LDL.LU R9, [R1+0x14] ;  /* 0x0000140001097983 */ /* 0x000f280000300800 */
[----:B------:R0:W-:Y:S04]  /*1a70*/  STS.U16 [R3+UR4+0xe400], R22 ;  /* 0x00e4001603007988 */ /* 0x0001e80008000404 */
[----:B------:R1:W-:Y:S04]  /*1a80*/  STS.U16 [R3+UR4+0xf400], R5 ;  /* 0x00f4000503007988 */ /* 0x0003e80008000404 */
[----:B0-----:R-:W5:Y:S04]  /*1a90*/  LDL.LU R22, [R1+0x24] ;  /* 0x0000240001167983 */ /* 0x001f680000300800 */
[----:B-1----:R-:W5:Y:S04]  /*1aa0*/  LDL.LU R5, [R1+0x5c] ;  /* 0x00005c0001057983 */ /* 0x002f680000300800 */
[----:B------:R-:W5:Y:S04]  /*1ab0*/  LDL.LU R3, [R1+0x48] ;  /* 0x0000480001037983 */ /* 0x000f680000300800 */
[----:B------:R0:W-:Y:S04]  /*1ac0*/  STS.U16 [R4+UR4+0x800], R14 ;  /* 0x0008000e04007988 */ /* 0x0001e80008000404 */
[----:B------:R1:W-:Y:S04]  /*1ad0*/  STS.U16 [R4+UR4+0x1800], R25 ;  /* 0x0018001904007988 */ /* 0x0003e80008000404 */
[----:B0-----:R-:W5:Y:S04]  /*1ae0*/  LDL.LU R14, [R1+0x648] ;  /* 0x00064800010e7983 */ /* 0x001f680000300800 */
[----:B-1----:R-:W5:Y:S04]  /*1af0*/  LDL.LU R25, [R1+0x644] ;  /* 0x0006440001197983 */ /* 0x002f680000300800 */
[----:B--2---:R0:W-:Y:S04]  /*1b00*/  STS.U16 [R4+UR4+0x2800], R24 ;  /* 0x0028001804007988 */ /* 0x0041e80008000404 */
[----:B------:R1:W-:Y:S04]  /*1b10*/  STS.U16 [R4+UR4+0x3800], R18 ;  /* 0x0038001204007988 */ /* 0x0003e80008000404 */
[----:B0-----:R-:W2:Y:S04]  /*1b20*/  LDL.LU R24, [R1+0x640] ;  /* 0x0006400001187983 */ /* 0x001ea80000300800 */
[----:B-1----:R-:W2:Y:S04]  /*1b30*/  LDL.LU R18, [R1+0x63c] ;  /* 0x00063c0001127983 */ /* 0x002ea80000300800 */
[----:B------:R0:W-:Y:S04]  /*1b40*/  STS.U16 [R4+UR4+0x4800], R7 ;  /* 0x0048000704007988 */ /* 0x0001e80008000404 */
[----:B------:R1:W-:Y:S04]  /*1b50*/  STS.U16 [R4+UR4+0x5800], R27 ;  /* 0x0058001b04007988 */ /* 0x0003e80008000404 */
[----:B0-----:R-:W2:Y:S04]  /*1b60*/  LDL.LU R7, [R1+0x638] ;  /* 0x0006380001077983 */ /* 0x001ea80000300800 */
[----:B-1----:R-:W2:Y:S04]  /*1b70*/  LDL.LU R27, [R1+0x634] ;  /* 0x00063400011b7983 */ /* 0x002ea80000300800 */
[----:B---3--:R-:W-:Y:S04]  /*1b80*/  STS.U16 [R4+UR4+0xa800], R19 ;  /* 0x00a8001304007988 */ /* 0x008fe80008000404 */
[----:B----4-:R-:W-:Y:S04]  /*1b90*/  STS.U16 [R4+UR4+0x9800], R9 ;  /* 0x0098000904007988 */ /* 0x010fe80008000404 */
[----:B-----5:R-:W-:Y:S04]  /*1ba0*/  STS.U16 [R4+UR4+0x8800], R22 ;  /* 0x0088001604007988 */ /* 0x020fe80008000404 */
[----:B------:R0:W-:Y:S04]  /*1bb0*/  STS.U16 [R4+UR4+0x7800], R3 ;  /* 0x0078000304007988 */ /* 0x0001e80008000404 */
[----:B------:R-:W-:Y:S01]  /*1bc0*/  STS.U16 [R4+UR4+0x6800], R5 ;  /* 0x0068000504007988 */ /* 0x000fe20008000404 */
[----:B0-----:R-:W-:Y:S01]  /*1bd0*/  LOP3.LUT R3, R0, 0x60, RZ, 0x3c, !PT ;  /* 0x0000006000037812 */ /* 0x001fe200078e3cff */
[----:B------:R-:W-:-:S05]  /*1be0*/  IMAD.MOV.U32 R0, RZ, RZ, -0x800000 ;  /* 0xff800000ff007424 */ /* 0x000fca00078e00ff */
[----:B------:R-:W-:Y:S01]  /*1bf0*/  STL [R1+0x114], R0 ;  /* 0x0001140001007387 */ /* 0x000fe20000100800 */
[----:B------:R-:W-:-:S03]  /*1c00*/  UISETP.GE.AND UP0, UPT, UR9, 0x1, UPT ;  /* 0x000000010900788c */ /* 0x000fc6000bf06270 */
[----:B------:R-:W-:Y:S04]  /*1c10*/  STS.U16 [R4+UR4+0xf800], R25 ;  /* 0x00f8001904007988 */ /* 0x000fe80008000404 */
[----:B--2---:R-:W-:Y:S04]  /*1c20*/  STS.U16 [R4+UR4+0xe800], R24 ;  /* 0x00e8001804007988 */ /* 0x004fe80008000404 */
[----:B------:R-:W-:Y:S04]  /*1c30*/  STS.U16 [R4+UR4+0xd800], R18 ;  /* 0x00d8001204007988 */ /* 0x000fe80008000404 */
        /* <DEDUP_REMOVED lines=17> */
[----:B------:R0:W-:Y:S02]  /*1d50*/  STS.U16 [R3+UR4+0xfc00], R2 ;  /* 0x00fc000203007988 */ /* 0x0001e40008000404 */
[----:B0-----:R-:W-:Y:S01]  /*1d60*/  MOV R3, 0x3f800000 ;  /* 0x3f80000000037802 */ /* 0x001fe20000000f00 */
[----:B------:R-:W-:-:S04]  /*1d70*/  IMAD.MOV.U32 R2, RZ, RZ, 0x3f800000 ;  /* 0x3f800000ff027424 */ /* 0x000fc800078e00ff */
[----:B------:R0:W-:Y:S04]  /*1d80*/  STL [R1+0x424], R3 ;  /* 0x0004240301007387 */ /* 0x0001e80000100800 */
[----:B------:R0:W-:Y:S04]  /*1d90*/  STL [R1+0x428], R2 ;  /* 0x0004280201007387 */ /* 0x0001e80000100800 */
[----:B------:R0:W-:Y:S04]  /*1da0*/  STL [R1+0x330], RZ ;  /* 0x000330ff01007387 */ /* 0x0001e80000100800 */
[----:B------:R0:W-:Y:S04]  /*1db0*/  STL [R1+0x110], R0 ;  /* 0x0001100001007387 */ /* 0x0001e80000100800 */
[----:B------:R0:W-:Y:S04]  /*1dc0*/  STL [R1+0x334], RZ ;  /* 0x000334ff01007387 */ /* 0x0001e80000100800 */
        /* <DEDUP_REMOVED lines=61> */
[----:B------:R0:W-:Y:S01]  /*21a0*/  STL [R1+0x3fc], RZ ;  /* 0x0003fcff01007387 */ /* 0x0001e20000100800 */
[----:B------:R-:W-:Y:S05]  /*21b0*/  BRA.U !UP0, `(.L_x_0) ;  /* 0x0000014108047547 */ /* 0x000fea000b800000 */
[----:B0-----:R-:W0:Y:S01]  /*21c0*/  LDC.64 R2, c[0x0][0x3c0] ;  /* 0x0000f000ff027b82 */ /* 0x001e220000000a00 */
[----:B------:R-:W-:Y:S01]  /*21d0*/  SHF.R.U32.HI R10, RZ, 0x7, R15 ;  /* 0x00000007ff0a7819 */ /* 0x000fe2000001160f */
[----:B------:R-:W1:Y:S03]  /*21e0*/  LDCU UR4, c[0x0][0x3c8] ;  /* 0x00007900ff0477ac */ /* 0x000e660008000800 */
[----:B------:R-:W-:Y:S01]  /*21f0*/  SGXT.U32 R10, R10, 0x2 ;  /* 0x000000020a0a781a */ /* 0x000fe20000000000 */
[----:B------:R-:W2:Y:S02]  /*2200*/  LDCU.64 UR14, c[0x0][0x390] ;  /* 0x00007200ff0e77ac */ /* 0x000ea40008000a00 */
[----:B------:R-:W3:Y:S01]  /*2210*/  LDC.64 R4, c[0x0][0x3d0] ;  /* 0x0000f400ff047b82 */ /* 0x000ee20000000a00 */
[----:B------:R-:W4:Y:S01]  /*2220*/  LDCU.64 UR12, c[0x0][0x388] ;  /* 0x00007100ff0c77ac */ /* 0x000f220008000a00 */
[----:B0-----:R-:W-:Y:S01]  /*2230*/  IMAD.MOV.U32 R23, RZ, RZ, R3 ;  /* 0x000000ffff177224 */ /* 0x001fe200078e0003 */
[----:B------:R0:W-:Y:S01]  /*2240*/  STL [R1+0x404], R3 ;  /* 0x0004040301007387 */ /* 0x0001e20000100800 */
[----:B------:R-:W-:-:S02]  /*2250*/  MOV R0, R2 ;  /* 0x0000000200007202 */ /* 0x000fc40000000f00 */
[----:B------:R-:W-:Y:S01]  /*2260*/  IMAD R14, R10, R23, RZ ;  /* 0x000000170a0e7224 */ /* 0x000fe200078e02ff */
[----:B------:R-:W-:Y:S02]  /*2270*/  LOP3.LUT R2, R15, 0x7f, RZ, 0xc0, !PT ;  /* 0x0000007f0f027812 */ /* 0x000fe400078ec0ff */
[----:B------:R-:W-:Y:S01]  /*2280*/  IMAD R0, R0, UR6, RZ ;  /* 0x0000000600007c24 */ /* 0x000fe2000f8e02ff */
[----:B---3--:R3:W-:Y:S01]  /*2290*/  STL [R1+0x42c], R5 ;  /* 0x00042c0501007387 */ /* 0x0087e20000100800 */
[C---:B------:R-:W-:Y:S01]  /*22a0*/  LEA R17, R23.reuse, R14, 0x2 ;  /* 0x0000000e17117211 */ /* 0x040fe200078e10ff */
[----:B------:R-:W-:Y:S01]  /*22b0*/  IMAD.MOV.U32 R6, RZ, RZ, R5 ;  /* 0x000000ffff067224 */ /* 0x000fe200078e0005 */
[----:B0-----:R-:W-:Y:S01]  /*22c0*/  MOV R3, R4 ;  /* 0x0000000400037202 */ /* 0x001fe20000000f00 */
[----:B-1----:R-:W-:Y:S01]  /*22d0*/  IMAD R4, R2, UR4, RZ ;  /* 0x0000000402047c24 */ /* 0x002fe2000f8e02ff */
[----:B------:R-:W-:Y:S01]  /*22e0*/  SHF.L.U32 R22, R0, 0x1, RZ ;  /* 0x0000000100167819 */ /* 0x000fe200000006ff */
[----:B------:R-:W-:-:S02]  /*22f0*/  IMAD R8, R23, 0x4, R17 ;  /* 0x0000000417087824 */ /* 0x000fc400078e0211 */
[----:B------:R-:W-:Y:S01]  /*2300*/  IMAD R3, R3, UR6, RZ ;  /* 0x0000000603037c24 */ /* 0x000fe2000f8e02ff */
[----:B---3--:R-:W0:Y:S02]  /*2310*/  LDC R5, c[0x0][0x3d8] ;  /* 0x0000f600ff057b82 */ /* 0x008e240000000800 */
[----:B------:R-:W-:Y:S01]  /*2320*/  LEA R12, R23, R8, 0x2 ;  /* 0x00000008170c7211 */ /* 0x000fe200078e10ff */
[----:B------:R-:W-:Y:S02]  /*2330*/  IMAD R11, R2, R6, RZ ;  /* 0x00000006020b7224 */ /* 0x000fe400078e02ff */
[----:B------:R-:W-:Y:S01]  /*2340*/  IMAD.SHL.U32 R6, R3, 0x2, RZ ;  /* 0x0000000203067824 */ /* 0x000fe200078e00ff */
[----:B------:R-:W-:Y:S01]  /*2350*/  LEA R16, R23, R12, 0x2 ;  /* 0x0000000c17107211 */ /* 0x000fe200078e10ff */
[----:B------:R-:W-:Y:S02]  /*2360*/  IMAD.SHL.U32 R9, R11, 0x2, RZ ;  /* 0x000000020b097824 */ /* 0x000fe400078e00ff */
[----:B------:R-:W-:Y:S01]  /*2370*/  IMAD.SHL.U32 R7, R4, 0x2, RZ ;  /* 0x0000000204077824 */ /* 0x000fe200078e00ff */
[----:B------:R-:W-:Y:S01]  /*2380*/  LEA R2, R23, R16, 0x2 ;  /* 0x0000001017027211 */ /* 0x000fe200078e10ff */
[----:B------:R-:W-:Y:S01]  /*2390*/  IMAD.HI R11, R11, 0x2, RZ ;  /* 0x000000020b0b7827 */ /* 0x000fe200078e02ff */
[----:B--2---:R-:W-:-:S02]  /*23a0*/  IADD3 R6, P2, P3, R9, UR14, R6 ;  /* 0x0000000e09067c10 */ /* 0x004fc4000fb5e006 */
[----:B----4-:R-:W-:Y:S01]  /*23b0*/  IADD3 R22, P0, P1, R7, UR12, R22 ;  /* 0x0000000c07167c10 */ /* 0x010fe2000f91e016 */
[----:B------:R-:W-:Y:S01]  /*23c0*/  IMAD R9, R23, 0x4, R2 ;  /* 0x0000000417097824 */ /* 0x000fe200078e0202 */
[----:B------:R-:W1:Y:S01]  /*23d0*/  LDCU UR12, c[0x0][0x3a8] ;  /* 0x00007500ff0c77ac */ /* 0x000e620008000800 */
[----:B------:R-:W-:-:S03]  /*23e0*/  IMAD.HI R7, R4, 0x2, RZ ;  /* 0x0000000204077827 */ /* 0x000fc600078e02ff */
[----:B------:R-:W-:Y:S01]  /*23f0*/  LEA R15, R23, R9, 0x2 ;  /* 0x00000009170f7211 */ /* 0x000fe200078e10ff */
[----:B------:R-:W-:-:S04]  /*2400*/  IMAD.HI R4, R0, 0x2, RZ ;  /* 0x0000000200047827 */ /* 0x000fc800078e02ff */
[----:B0-----:R-:W-:Y:S01]  /*2410*/  IMAD R10, R10, R5, RZ ;  /* 0x000000050a0a7224 */ /* 0x001fe200078e02ff */
[----:B------:R-:W-:Y:S01]  /*2420*/  IADD3.X R4, PT, PT, R7, UR13, R4, P0, P1 ;  /* 0x0000000d07047c10 */ /* 0x000fe200087e2404 */
[----:B------:R-:W-:Y:S01]  /*2430*/  IMAD.HI R0, R3, 0x2, RZ ;  /* 0x0000000203007827 */ /* 0x000fe200078e02ff */
[----:B------:R-:W-:Y:S02]  /*2440*/  LEA R20, P1, R14, R22, 0x1 ;  /* 0x000000160e147211 */ /* 0x000fe400078208ff */
[----:B------:R-:W-:Y:S01]  /*2450*/  LEA R7, R5, R10, 0x2 ;  /* 0x0000000a05077211 */ /* 0x000fe200078e10ff */
[----:B------:R-:W-:Y:S01]  /*2460*/  IMAD R3, R23, 0x4, R15 ;  /* 0x0000000417037824 */ /* 0x000fe200078e020f */
[----:B------:R-:W-:Y:S02]  /*2470*/  IADD3.X R0, PT, PT, R11, UR15, R0, P2, P3 ;  /* 0x0000000f0b007c10 */ /* 0x000fe400097e6400 */
[----:B------:R-:W-:Y:S01]  /*2480*/  LEA R24, P0, R10, R6, 0x1 ;  /* 0x000000060a187211 */ /* 0x000fe200078008ff */
[----:B------:R-:W-:Y:S01]  /*2490*/  IMAD R11, R23, 0x4, R3 ;  /* 0x00000004170b7824 */ /* 0x000fe200078e0203 */
[----:B------:R-:W-:Y:S01]  /*24a0*/  LEA.HI.X.SX32 R21, R14, R4, 0x1, P1 ;  /* 0x000000040e157211 */ /* 0x000fe200008f0eff */
[----:B------:R0:W-:Y:S01]  /*24b0*/  STL.64 [R1+0x638], R6 ;  /* 0x0006380601007387 */ /* 0x0001e20000100a00 */
[----:B------:R-:W-:-:S02]  /*24c0*/  LEA R18, P2, R17, R22, 0x1 ;  /* 0x0000001611127211 */ /* 0x000fc400078408ff */
[----:B------:R-:W-:Y:S01]  /*24d0*/  LEA R13, R5, R7, 0x2 ;  /* 0x00000007050d7211 */ /* 0x000fe200078e10ff */
[----:B------:R-:W-:Y:S01]  /*24e0*/  STL [R1+0x5d0], R24 ;  /* 0x0005d01801007387 */ /* 0x000fe20000100800 */
[----:B------:R-:W-:-:S03]  /*24f0*/  LEA.HI.X.SX32 R19, R17, R4, 0x1, P2 ;  /* 0x0000000411137211 */ /* 0x000fc600010f0eff */
[----:B------:R2:W-:Y:S01]  /*2500*/  STL.64 [R1+0x668], R10 ;  /* 0x0006680a01007387 */ /* 0x0005e20000100a00 */
[----:B------:R-:W-:-:S03]  /*2510*/  IMAD R17, R5, 0x4, R13 ;  /* 0x0000000405117824 */ /* 0x000fc600078e020d */
[----:B------:R3:W-:Y:S01]  /*2520*/  STL.64 [R1+0x628], R20 ;  /* 0x0006281401007387 */ /* 0x0007e20000100a00 */
[----:B0-----:R-:W-:-:S03]  /*2530*/  IMAD.MOV.U32 R7, RZ, RZ, R23 ;  /* 0x000000ffff077224 */ /* 0x001fc600078e0017 */
[----:B------:R0:W-:Y:S02]  /*2540*/  STL.64 [R1+0x620], R18 ;  /* 0x0006201201007387 */ /* 0x0001e40000100a00 */
[----:B------:R-:W-:Y:S02]  /*2550*/  LEA R14, R7, R11, 0x2 ;  /* 0x0000000b070e7211 */ /* 0x000fe400078e10ff */
[-C--:B--2---:R-:W-:Y:S02]  /*2560*/  LEA R10, P2, R16, R22.reuse, 0x1 ;  /* 0x00000016100a7211 */ /* 0x084fe400078408ff */
[----:B---3--:R-:W-:Y:S02]  /*2570*/  LEA R20, P1, R8, R22, 0x1 ;  /* 0x0000001608147211 */ /* 0x008fe400078208ff */
[-C--:B------:R-:W-:Y:S02]  /*2580*/  LEA.HI.X.SX32 R11, R16, R4.reuse, 0x1, P2 ;  /* 0x00000004100b7211 */ /* 0x080fe400010f0eff */
[----:B------:R-:W-:Y:S01]  /*2590*/  LEA.HI.X.SX32 R21, R8, R4, 0x1, P1 ;  /* 0x0000000408157211 */ /* 0x000fe200008f0eff */
[----:B------:R-:W-:Y:S01]  /*25a0*/  IMAD R8, R5, 0x4, R17 ;  /* 0x0000000405087824 */ /* 0x000fe200078e0211 */
[----:B0-----:R-:W-:-:S03]  /*25b0*/  LEA R19, R7, R14, 0x2 ;  /* 0x0000000e07137211 */ /* 0x001fc600078e10ff */
[----:B------:R0:W-:Y:S01]  /*25c0*/  STL.64 [R1+0x618], R20 ;  /* 0x0006181401007387 */ /* 0x0001e20000100a00 */
[----:B------:R-:W-:Y:S02]  /*25d0*/  LEA R26, R7, R19, 0x2 ;  /* 0x00000013071a7211 */ /* 0x000fe400078e10ff */
[----:B0-----:R-:W-:-:S04]  /*25e0*/  LEA R20, P1, R12, R22, 0x1 ;  /* 0x000000160c147211 */ /* 0x001fc800078208ff */
[----:B------:R-:W-:Y:S01]  /*25f0*/  LEA.HI.X.SX32 R21, R12, R4, 0x1, P1 ;  /* 0x000000040c157211 */ /* 0x000fe200008f0eff */
[----:B------:R-:W-:Y:S01]  /*2600*/  IMAD R12, R5, 0x4, R8 ;  /* 0x00000004050c7824 */ /* 0x000fe200078e0208 */
[----:B------:R-:W-:-:S03]  /*2610*/  LEA R28, P1, R2, R22, 0x1 ;  /* 0x00000016021c7211 */ /* 0x000fc600078208ff */
[----:B------:R0:W-:Y:S01]  /*2620*/  STL.64 [R1+0x610], R20 ;  /* 0x0006101401007387 */ /* 0x0001e20000100a00 */
[C---:B------:R-:W-:Y:S01]  /*2630*/  IMAD R16, R5.reuse, 0x4, R12 ;  /* 0x0000000405107824 */ /* 0x040fe200078e020c */
[----:B------:R-:W-:Y:S02]  /*2640*/  LEA.HI.X.SX32 R29, R2, R4, 0x1, P1 ;  /* 0x00000004021d7211 */ /* 0x000fe400008f0eff */
[----:B------:R2:W-:Y:S01]  /*2650*/  STL.64 [R1+0x640], R12 ;  /* 0x0006400c01007387 */ /* 0x0005e20000100a00 */
[----:B------:R-:W-:-:S03]  /*2660*/  IMAD R2, R5, 0x4, R16 ;  /* 0x0000000405027824 */ /* 0x000fc600078e0210 */
[----:B------:R3:W-:Y:S04]  /*2670*/  STL.64 [R1+0x608], R10 ;  /* 0x0006080a01007387 */ /* 0x0007e80000100a00 */
[----:B------:R4:W-:Y:S01]  /*2680*/  STL [R1+0x648], R13 ;  /* 0x0006480d01007387 */ /* 0x0009e20000100800 */
[----:B0-----:R-:W-:-:S03]  /*2690*/  LEA R20, R7, R26, 0x2 ;  /* 0x0000001a07147211 */ /* 0x001fc600078e10ff */
[----:B------:R0:W-:Y:S01]  /*26a0*/  STL.64 [R1+0x650], R16 ;  /* 0x0006501001007387 */ /* 0x0001e20000100a00 */
[----:B--2---:R-:W-:Y:S02]  /*26b0*/  MOV R12, R24 ;  /* 0x00000018000c7202 */ /* 0x004fe40000000f00 */
[----:B---3--:R-:W-:Y:S01]  /*26c0*/  LEA R10, P2, R9, R22, 0x1 ;  /* 0x00000016090a7211 */ /* 0x008fe200078408ff */
[----:B------:R2:W-:Y:S01]  /*26d0*/  STL.64 [R1+0x600], R28 ;  /* 0x0006001c01007387 */ /* 0x0005e20000100a00 */
[----:B----4-:R-:W-:Y:S01]  /*26e0*/  IMAD.MOV.U32 R13, RZ, RZ, R25 ;  /* 0x000000ffff0d7224 */ /* 0x010fe200078e0019 */
[----:B------:R-:W-:Y:S02]  /*26f0*/  LEA R25, R7, R20, 0x2 ;  /* 0x0000001407197211 */ /* 0x000fe400078e10ff */
[----:B------:R-:W-:Y:S01]  /*2700*/  LEA.HI.X.SX32 R11, R9, R4, 0x1, P2 ;  /* 0x00000004090b7211 */ /* 0x000fe200010f0eff */
[----:B------:R-:W-:Y:S01]  /*2710*/  IMAD R9, R5, 0x4, R2 ;  /* 0x0000000405097824 */ /* 0x000fe200078e0202 */
[----:B0-----:R-:W-:-:S03]  /*2720*/  LEA R16, P2, R3, R22, 0x1 ;  /* 0x0000001603107211 */ /* 0x001fc600078408ff */
[----:B------:R0:W-:Y:S01]  /*2730*/  STL.64 [R1+0x5f8], R10 ;  /* 0x0005f80a01007387 */ /* 0x0001e20000100a00 */
[----:B--2---:R-:W-:Y:S02]  /*2740*/  LEA R28, R7, R25, 0x2 ;  /* 0x00000019071c7211 */ /* 0x004fe400078e10ff */
[----:B------:R-:W-:Y:S02]  /*2750*/  LEA.HI.X.SX32 R17, R3, R4, 0x1, P2 ;  /* 0x0000000403117211 */ /* 0x000fe400010f0eff */
[----:B------:R-:W-:Y:S02]  /*2760*/  LEA R21, R7, R28, 0x2 ;  /* 0x0000001c07157211 */ /* 0x000fe400078e10ff */
[----:B0-----:R-:W-:-:S04]  /*2770*/  LEA R10, P1, R15, R22, 0x1 ;  /* 0x000000160f0a7211 */ /* 0x001fc800078208ff */
[----:B------:R-:W-:-:S05]  /*2780*/  LEA.HI.X.SX32 R11, R15, R4, 0x1, P1 ;  /* 0x000000040f0b7211 */ /* 0x000fca00008f0eff */
[----:B------:R0:W-:Y:S04]  /*2790*/  STL.64 [R1+0x5f0], R10 ;  /* 0x0005f00a01007387 */ /* 0x0001e80000100a00 */
[----:B0-----:R-:W2:Y:S01]  /*27a0*/  LDL.LU.64 R10, [R1+0x668] ;  /* 0x00066800010a7983 */ /* 0x001ea20000300a00 */
[----:B------:R-:W-:Y:S01]  /*27b0*/  IMAD R15, R5, 0x4, R9 ;  /* 0x00000004050f7824 */ /* 0x000fe200078e0209 */
[----:B------:R-:W-:Y:S02]  /*27c0*/  LEA R23, R7, R21, 0x2 ;  /* 0x0000001507177211 */ /* 0x000fe400078e10ff */
[----:B------:R0:W-:Y:S01]  /*27d0*/  STL.64 [R1+0x658], R8 ;  /* 0x0006580801007387 */ /* 0x0001e20000100a00 */
[----:B------:R-:W-:Y:S01]  /*27e0*/  IMAD R3, R5, 0x4, R15 ;  /* 0x0000000405037824 */ /* 0x000fe200078e020f */
[----:B------:R-:W-:-:S02]  /*27f0*/  LEA R27, R7, R23, 0x2 ;  /* 0x00000017071b7211 */ /* 0x000fc400078e10ff */
[----:B------:R-:W-:Y:S02]  /*2800*/  STL.64 [R1+0x660], R12 ;  /* 0x0006600c01007387 */ /* 0x000fe40000100a00 */
[C---:B------:R-:W-:Y:S02]  /*2810*/  LEA R18, R7.reuse, R27, 0x2 ;  /* 0x0000001b07127211 */ /* 0x040fe400078e10ff */
[----:B------:R2:W-:Y:S03]  /*2820*/  STL.64 [R1+0x5e8], R16 ;  /* 0x0005e81001007387 */ /* 0x0005e60000100a00 */
[----:B------:R-:W-:Y:S01]  /*2830*/  IMAD R24, R7, 0x4, R18 ;  /* 0x0000000407187824 */ /* 0x000fe200078e0212 */
[----:B0-----:R-:W-:-:S04]  /*2840*/  LEA R8, P2, R14, R22, 0x1 ;  /* 0x000000160e087211 */ /* 0x001fc800078408ff */
[----:B------:R-:W-:Y:S02]  /*2850*/  LEA.HI.X.SX32 R9, R14, R4, 0x1, P2 ;  /* 0x000000040e097211 */ /* 0x000fe400010f0eff */
[----:B--2---:R-:W-:-:S04]  /*2860*/  LEA R16, P1, R11, R22, 0x1 ;  /* 0x000000160b107211 */ /* 0x004fc800078208ff */
[----:B------:R-:W-:Y:S01]  /*2870*/  LEA.HI.X.SX32 R17, R11, R4, 0x1, P1 ;  /* 0x000000040b117211 */ /* 0x000fe200008f0eff */
[----:B------:R-:W-:Y:S01]  /*2880*/  IMAD R11, R5, 0x4, R3 ;  /* 0x00000004050b7824 */ /* 0x000fe200078e0203 */
[----:B------:R-:W-:-:S03]  /*2890*/  LEA R12, P1, R19, R22, 0x1 ;  /* 0x00000016130c7211 */ /* 0x000fc600078208ff */
[----:B------:R-:W-:Y:S01]  /*28a0*/  STL.64 [R1+0x5e0], R16 ;  /* 0x0005e01001007387 */ /* 0x000fe20000100a00 */
[----:B------:R-:W-:Y:S02]  /*28b0*/  LEA.HI.X.SX32 R13, R19, R4, 0x1, P1 ;  /* 0x00000004130d7211 */ /* 0x000fe400008f0eff */
[----:B------:R-:W-:Y:S01]  /*28c0*/  LEA R14, R5, R11, 0x2 ;  /* 0x0000000b050e7211 */ /* 0x000fe200078e10ff */
[----:B------:R0:W-:Y:S04]  /*28d0*/  STL.64 [R1+0x5d8], R8 ;  /* 0x0005d80801007387 */ /* 0x0001e80000100a00 */
[----:B------:R2:W-:Y:S01]  /*28e0*/  STL.64 [R1+0x5c8], R12 ;  /* 0x0005c80c01007387 */ /* 0x0005e20000100a00 */
[-C--:B0-----:R-:W-:Y:S02]  /*28f0*/  LEA R8, P2, R26, R22.reuse, 0x1 ;  /* 0x000000161a087211 */ /* 0x081fe400078408ff */
[----:B--2---:R-:W-:-:S02]  /*2900*/  LEA R12, P1, R20, R22, 0x1 ;  /* 0x00000016140c7211 */ /* 0x004fc400078208ff */
[-C--:B------:R-:W-:Y:S01]  /*2910*/  LEA.HI.X.SX32 R9, R26, R4.reuse, 0x1, P2 ;  /* 0x000000041a097211 */ /* 0x080fe200010f0eff */
[----:B------:R-:W-:Y:S01]  /*2920*/  IMAD R26, R7, 0x4, R24 ;  /* 0x00000004071a7824 */ /* 0x000fe200078e0218 */
[----:B------:R-:W-:Y:S02]  /*2930*/  LEA.HI.X.SX32 R13, R20, R4, 0x1, P1 ;  /* 0x00000004140d7211 */ /* 0x000fe400008f0eff */
[----:B------:R-:W-:Y:S01]  /*2940*/  LEA R16, P2, R25, R22, 0x1 ;  /* 0x0000001619107211 */ /* 0x000fe200078408ff */
[----:B------:R0:W-:Y:S01]  /*2950*/  STL.64 [R1+0x5c0], R8 ;  /* 0x0005c00801007387 */ /* 0x0001e20000100a00 */
[----:B------:R-:W-:-:S03]  /*2960*/  LEA R19, R7, R26, 0x2 ;  /* 0x0000001a07137211 */ /* 0x000fc600078e10ff */
[----:B------:R2:W-:Y:S01]  /*2970*/  STL.64 [R1+0x5b8], R12 ;  /* 0x0005b80c01007387 */ /* 0x0005e20000100a00 */
[----:B------:R-:W-:Y:S02]  /*2980*/  LEA.HI.X.SX32 R17, R25, R4, 0x1, P2 ;  /* 0x0000000419117211 */ /* 0x000fe400010f0eff */
[C---:B0-----:R-:W-:Y:S01]  /*2990*/  LEA R8, P3, R28.reuse, R22, 0x1 ;  /* 0x000000161c087211 */ /* 0x041fe200078608ff */
[----:B--2---:R-:W2:Y:S03]  /*29a0*/  LDL.LU.64 R12, [R1+0x660] ;  /* 0x00066000010c7983 */ /* 0x004ea60000300a00 */
[----:B------:R-:W-:Y:S01]  /*29b0*/  LEA.HI.X.SX32 R9, R28, R4, 0x1, P3 ;  /* 0x000000041c097211 */ /* 0x000fe200018f0eff */
[----:B------:R-:W-:Y:S01]  /*29c0*/  IMAD R20, R7, 0x4, R19 ;  /* 0x0000000407147824 */ /* 0x000fe200078e0213 */
[C---:B------:R-:W-:Y:S01]  /*29d0*/  LEA R28, P1, R21.reuse, R22, 0x1 ;  /* 0x00000016151c7211 */ /* 0x040fe200078208ff */
[----:B------:R0:W-:Y:S03]  /*29e0*/  STL.64 [R1+0x5b0], R16 ;  /* 0x0005b01001007387 */ /* 0x0001e60000100a00 */
[----:B------:R-:W-:Y:S01]  /*29f0*/  LEA.HI.X.SX32 R29, R21, R4, 0x1, P1 ;  /* 0x00000004151d7211 */ /* 0x000fe200008f0eff */
[----:B------:R3:W-:Y:S01]  /*2a00*/  STL.64 [R1+0x5a8], R8 ;  /* 0x0005a80801007387 */ /* 0x0007e20000100a00 */
[----:B------:R-:W-:-:S03]  /*2a10*/  LEA R25, R7, R20, 0x2 ;  /* 0x0000001407197211 */ /* 0x000fc600078e10ff */
[----:B------:R-:W-:Y:S02]  /*2a20*/  STL.64 [R1+0x5a0], R28 ;  /* 0x0005a01c01007387 */ /* 0x000fe40000100a00 */
[----:B------:R-:W-:Y:S01]  /*2a30*/  IMAD R21, R7, 0x4, R25 ;  /* 0x0000000407157824 */ /* 0x000fe200078e0219 */
[-C--:B0-----:R-:W-:Y:S02]  /*2a40*/  LEA R16, P2, R23, R22.reuse, 0x1 ;  /* 0x0000001617107211 */ /* 0x081fe400078408ff */
[----:B---3--:R-:W-:Y:S02]  /*2a50*/  LEA R8, P3, R27, R22, 0x1 ;  /* 0x000000161b087211 */ /* 0x008fe400078608ff */
[-C--:B------:R-:W-:Y:S02]  /*2a60*/  LEA.HI.X.SX32 R17, R23, R4.reuse, 0x1, P2 ;  /* 0x0000000417117211 */ /* 0x080fe400010f0eff */
[----:B------:R-:W-:Y:S02]  /*2a70*/  LEA.HI.X.SX32 R9, R27, R4, 0x1, P3 ;  /* 0x000000041b097211 */ /* 0x000fe400018f0eff */
[----:B------:R-:W-:Y:S01]  /*2a80*/  LEA R23, R7, R21, 0x2 ;  /* 0x0000001507177211 */ /* 0x000fe200078e10ff */
[----:B------:R0:W-:Y:S04]  /*2a90*/  STL.64 [R1+0x598], R16 ;  /* 0x0005981001007387 */ /* 0x0001e80000100a00 */
[----:B------:R3:W-:Y:S01]  /*2aa0*/  STL.64 [R1+0x590], R8 ;  /* 0x0005900801007387 */ /* 0x0007e20000100a00 */
[----:B0-----:R-:W-:-:S02]  /*2ab0*/  LEA R16, P2, R24, R22, 0x1 ;  /* 0x0000001618107211 */ /* 0x001fc400078408ff */
[----:B---3--:R-:W-:Y:S02]  /*2ac0*/  LEA R8, P1, R18, R22, 0x1 ;  /* 0x0000001612087211 */ /* 0x008fe400078208ff */
[-C--:B------:R-:W-:Y:S02]  /*2ad0*/  LEA.HI.X.SX32 R17, R24, R4.reuse, 0x1, P2 ;  /* 0x0000000418117211 */ /* 0x080fe400010f0eff */
[----:B------:R-:W-:-:S05]  /*2ae0*/  LEA.HI.X.SX32 R9, R18, R4, 0x1, P1 ;  /* 0x0000000412097211 */ /* 0x000fca00008f0eff */
[----:B------:R0:W-:Y:S04]  /*2af0*/  STL.64 [R1+0x588], R8 ;  /* 0x0005880801007387 */ /* 0x0001e80000100a00 */
[----:B0-----:R-:W3:Y:S04]  /*2b00*/  LDL.LU.64 R8, [R1+0x658] ;  /* 0x0006580001087983 */ /* 0x001ee80000300a00 */
[----:B------:R0:W-:Y:S02]  /*2b10*/  STL.64 [R1+0x580], R16 ;  /* 0x0005801001007387 */ /* 0x0001e40000100a00 */
[----:B0-----:R-:W-:-:S04]  /*2b20*/  LEA R16, P2, R20, R22, 0x1 ;  /* 0x0000001614107211 */ /* 0x001fc800078408ff */
[----:B------:R-:W-:Y:S01]  /*2b30*/  LEA.HI.X.SX32 R17, R20, R4, 0x1, P2 ;  /* 0x0000000414117211 */ /* 0x000fe200010f0eff */
[----:B--2---:R-:W-:Y:S01]  /*2b40*/  IMAD.MOV.U32 R28, RZ, RZ, R12 ;  /* 0x000000ffff1c7224 */ /* 0x004fe200078e000c */
[C---:B------:R-:W-:Y:S02]  /*2b50*/  LEA R12, P3, R26.reuse, R22, 0x1 ;  /* 0x000000161a0c7211 */ /* 0x040fe400078608ff */
[----:B------:R-:W-:Y:S02]  /*2b60*/  MOV R29, R13 ;  /* 0x0000000d001d7202 */ /* 0x000fe40000000f00 */
[----:B------:R-:W-:Y:S02]  /*2b70*/  LEA.HI.X.SX32 R13, R26, R4, 0x1, P3 ;  /* 0x000000041a0d7211 */ /* 0x000fe400018f0eff */
[----:B------:R-:W-:-:S03]  /*2b80*/  LEA R26, P1, R19, R22, 0x1 ;  /* 0x00000016131a7211 */ /* 0x000fc600078208ff */
[----:B------:R0:W-:Y:S01]  /*2b90*/  STL.64 [R1+0x578], R12 ;  /* 0x0005780c01007387 */ /* 0x0001e20000100a00 */
[----:B------:R-:W-:-:S05]  /*2ba0*/  LEA.HI.X.SX32 R27, R19, R4, 0x1, P1 ;  /* 0x00000004131b7211 */ /* 0x000fca00008f0eff */
[----:B------:R-:W-:Y:S01]  /*2bb0*/  STL.64 [R1+0x570], R26 ;  /* 0x0005701a01007387 */ /* 0x000fe20000100a00 */
[----:B0-----:R-:W-:-:S03]  /*2bc0*/  LEA R12, P3, R25, R22, 0x1 ;  /* 0x00000016190c7211 */ /* 0x001fc600078608ff */
[----:B------:R0:W-:Y:S01]  /*2bd0*/  STL.64 [R1+0x568], R16 ;  /* 0x0005681001007387 */ /* 0x0001e20000100a00 */
[----:B------:R-:W-:-:S05]  /*2be0*/  LEA.HI.X.SX32 R13, R25, R4, 0x1, P3 ;  /* 0x00000004190d7211 */ /* 0x000fca00018f0eff */
[----:B------:R2:W-:Y:S01]  /*2bf0*/  STL.64 [R1+0x560], R12 ;  /* 0x0005600c01007387 */ /* 0x0005e20000100a00 */
[----:B0-----:R-:W-:-:S04]  /*2c00*/  LEA R16, P1, R21, R22, 0x1 ;  /* 0x0000001615107211 */ /* 0x001fc800078208ff */
[----:B------:R-:W-:Y:S02]  /*2c10*/  LEA.HI.X.SX32 R17, R21, R4, 0x1, P1 ;  /* 0x0000000415117211 */ /* 0x000fe400008f0eff */
[----:B--2---:R-:W-:-:S03]  /*2c20*/  LEA R12, P2, R23, R22, 0x1 ;  /* 0x00000016170c7211 */ /* 0x004fc600078408ff */
[----:B------:R0:W-:Y:S01]  /*2c30*/  STL.64 [R1+0x558], R16 ;  /* 0x0005581001007387 */ /* 0x0001e20000100a00 */
[----:B------:R-:W-:-:S03]  /*2c40*/  LEA.HI.X.SX32 R13, R23, R4, 0x1, P2 ;  /* 0x00000004170d7211 */ /* 0x000fc600010f0eff */
[----:B0-----:R-:W2:Y:S04]  /*2c50*/  LDL.LU.64 R16, [R1+0x650] ;  /* 0x0006500001107983 */ /* 0x001ea80000300a00 */
[----:B------:R0:W-:Y:S04]  /*2c60*/  STL.64 [R1+0x550], R12 ;  /* 0x0005500c01007387 */ /* 0x0001e80000100a00 */
[----:B0-----:R-:W4:Y:S01]  /*2c70*/  LDL.LU R13, [R1+0x648] ;  /* 0x00064800010d7983 */ /* 0x001f220000300800 */
[----:B------:R-:W-:-:S05]  /*2c80*/  IMAD R24, R7, 0x4, R23 ;  /* 0x0000000407187824 */ /* 0x000fca00078e0217 */
[----:B------:R-:W-:-:S05]  /*2c90*/  LEA R18, R7, R24, 0x2 ;  /* 0x0000001807127211 */ /* 0x000fca00078e10ff */
[----:B------:R-:W-:Y:S01]  /*2ca0*/  IMAD R19, R7, 0x4, R18 ;  /* 0x0000000407137824 */ /* 0x000fe200078e0212 */
[----:B------:R-:W-:-:S04]  /*2cb0*/  LEA R26, P3, R24, R22, 0x1 ;  /* 0x00000016181a7211 */ /* 0x000fc800078608ff */
[C---:B------:R-:W-:Y:S02]  /*2cc0*/  LEA R20, R7.reuse, R19, 0x2 ;  /* 0x0000001307147211 */ /* 0x040fe400078e10ff */
[----:B------:R-:W-:Y:S02]  /*2cd0*/  LEA.HI.X.SX32 R27, R24, R4, 0x1, P3 ;  /* 0x00000004181b7211 */ /* 0x000fe400018f0eff */
[CC--:B------:R-:W-:Y:S01]  /*2ce0*/  LEA R6, P1, R18.reuse, R22.reuse, 0x1 ;  /* 0x0000001612067211 */ /* 0x0c0fe200078208ff */
[----:B------:R-:W-:Y:S01]  /*2cf0*/  IMAD R21, R7, 0x4, R20 ;  /* 0x0000000407157824 */ /* 0x000fe200078e0214 */
[----:B------:R-:W-:Y:S01]  /*2d00*/  LEA R12, P2, R19, R22, 0x1 ;  /* 0x00000016130c7211 */ /* 0x000fe200078408ff */
[----:B------:R0:W-:Y:S01]  /*2d10*/  STL.64 [R1+0x548], R26 ;  /* 0x0005481a01007387 */ /* 0x0001e20000100a00 */
[----:B------:R-:W-:Y:S02]  /*2d20*/  LEA.HI.X.SX32 R7, R18, R4, 0x1, P1 ;  /* 0x0000000412077211 */ /* 0x000fe400008f0eff */
[-C--:B------:R-:W-:Y:S01]  /*2d30*/  LEA R24, P4, R21, R22.reuse, 0x1 ;  /* 0x0000001615187211 */ /* 0x080fe200078808ff */
[----:B------:R5:W-:Y:S01]  /*2d40*/  STL [R1+0x538], R12 ;  /* 0x0005380c01007387 */ /* 0x000be20000100800 */
[----:B0-----:R-:W-:-:S02]  /*2d50*/  LEA R26, P3, R20, R22, 0x1 ;  /* 0x00000016141a7211 */ /* 0x001fc400078608ff */
[----:B------:R-:W-:Y:S01]  /*2d60*/  MOV R22, R12 ;  /* 0x0000000c00167202 */ /* 0x000fe20000000f00 */
[----:B----4-:R-:W-:Y:S02]  /*2d70*/  IMAD.MOV.U32 R23, RZ, RZ, R13 ;  /* 0x000000ffff177224 */ /* 0x010fe400078e000d */
[----:B-----5:R-:W4:Y:S04]  /*2d80*/  LDL.LU.64 R12, [R1+0x640] ;  /* 0x00064000010c7983 */ /* 0x020f280000300a00 */
[----:B------:R0:W-:Y:S04]  /*2d90*/  STL.64 [R1+0x540], R6 ;  /* 0x0005400601007387 */ /* 0x0001e80000100a00 */
[----:B0-----:R-:W5:Y:S01]  /*2da0*/  LDL.LU.64 R6, [R1+0x638] ;  /* 0x0006380001067983 */ /* 0x001f620000300a00 */
[----:B------:R-:W-:-:S02]  /*2db0*/  LEA.HI.X.SX32 R23, R19, R4, 0x1, P2 ;  /* 0x0000000413177211 */ /* 0x000fc400010f0eff */
[----:B------:R-:W-:Y:S02]  /*2dc0*/  LEA.HI.X.SX32 R27, R20, R4, 0x1, P3 ;  /* 0x00000004141b7211 */ /* 0x000fe400018f0eff */
[----:B------:R-:W-:Y:S02]  /*2dd0*/  LEA.HI.X.SX32 R29, R10, R0, 0x1, P0 ;  /* 0x000000000a1d7211 */ /* 0x000fe400000f0eff */
[----:B------:R-:W-:Y:S01]  /*2de0*/  LEA.HI.X.SX32 R25, R21, R4, 0x1, P4 ;  /* 0x0000000415197211 */ /* 0x000fe200020f0eff */
[----:B------:R0:W-:Y:S01]  /*2df0*/  STL [R1+0x53c], R23 ;  /* 0x00053c1701007387 */ /* 0x0001e20000100800 */
[----:B------:R-:W-:-:S03]  /*2e00*/  LEA R4, R5, R14, 0x2 ;  /* 0x0000000e05047211 */ /* 0x000fc600078e10ff */
[----:B------:R-:W-:Y:S02]  /*2e10*/  STL.64 [R1+0x530], R26 ;  /* 0x0005301a01007387 */ /* 0x000fe40000100a00 */
[----:B------:R-:W-:Y:S02]  /*2e20*/  IMAD R10, R5, 0x4, R4 ;  /* 0x00000004050a7824 */ /* 0x000fe400078e0204 */
[----:B------:R-:W-:Y:S04]  /*2e30*/  STL.64 [R1+0x528], R24 ;  /* 0x0005281801007387 */ /* 0x000fe80000100a00 */
[----:B------:R-:W-:Y:S01]  /*2e40*/  STL [R1+0x5d4], R29 ;  /* 0x0005d41d01007387 */ /* 0x000fe20000100800 */
[----:B------:R-:W-:Y:S01]  /*2e50*/  UMOV UR4, URZ ;  /* 0x000000ff00047c82 */ /* 0x000fe20008000000 */
[----:B-----5:R-:W-:-:S02]  /*2e60*/  LEA R22, P1, R7, R6, 0x1 ;  /* 0x0000000607167211 */ /* 0x020fc400078208ff */
[-C--:B----4-:R-:W-:Y:S02]  /*2e70*/  LEA R20, P0, R13, R6.reuse, 0x1 ;  /* 0x000000060d147211 */ /* 0x090fe400078008ff */
[----:B--2---:R-:W-:Y:S02]  /*2e80*/  LEA R18, P2, R17, R6, 0x1 ;  /* 0x0000000611127211 */ /* 0x004fe400078408ff */
[-C--:B0-----:R-:W-:Y:S02]  /*2e90*/  LEA.HI.X.SX32 R23, R7, R0.reuse, 0x1, P1 ;  /* 0x0000000007177211 */ /* 0x081fe400008f0eff */
[-C--:B------:R-:W-:Y:S02]  /*2ea0*/  LEA.HI.X.SX32 R21, R13, R0.reuse, 0x1, P0 ;  /* 0x000000000d157211 */ /* 0x080fe400000f0eff */
[----:B------:R-:W-:Y:S01]  /*2eb0*/  LEA.HI.X.SX32 R19, R17, R0, 0x1, P2 ;  /* 0x0000000011137211 */ /* 0x000fe200010f0eff */
[----:B------:R3:W-:Y:S01]  /*2ec0*/  STL.64 [R1+0x520], R22 ;  /* 0x0005201601007387 */ /* 0x0007e20000100a00 */
[----:B------:R-:W-:-:S03]  /*2ed0*/  LEA R13, R5, R10, 0x2 ;  /* 0x0000000a050d7211 */ /* 0x000fc600078e10ff */
[----:B------:R0:W-:Y:S04]  /*2ee0*/  STL.64 [R1+0x518], R20 ;  /* 0x0005181401007387 */ /* 0x0001e80000100a00 */
[----:B------:R2:W-:Y:S01]  /*2ef0*/  STL.64 [R1+0x510], R18 ;  /* 0x0005101201007387 */ /* 0x0005e20000100a00 */
[-C--:B---3--:R-:W-:Y:S02]  /*2f00*/  LEA R22, P0, R8, R6.reuse, 0x1 ;  /* 0x0000000608167211 */ /* 0x088fe400078008ff */
[----:B0-----:R-:W-:Y:S02]  /*2f10*/  LEA R20, P1, R12, R6, 0x1 ;  /* 0x000000060c147211 */ /* 0x001fe400078208ff */
[----:B------:R-:W-:Y:S02]  /*2f20*/  LEA.HI.X.SX32 R23, R8, R0, 0x1, P0 ;  /* 0x0000000008177211 */ /* 0x000fe400000f0eff */
[----:B--2---:R-:W-:-:S02]  /*2f30*/  LEA R18, P2, R16, R6, 0x1 ;  /* 0x0000000610127211 */ /* 0x004fc400078408ff */
[-C--:B------:R-:W-:Y:S01]  /*2f40*/  LEA.HI.X.SX32 R21, R12, R0.reuse, 0x1, P1 ;  /* 0x000000000c157211 */ /* 0x080fe200008f0eff */
[C---:B------:R-:W-:Y:S01]  /*2f50*/  IMAD R7, R5.reuse, 0x4, R13 ;  /* 0x0000000405077824 */ /* 0x040fe200078e020d */
[----:B------:R-:W-:Y:S01]  /*2f60*/  LEA.HI.X.SX32 R19, R16, R0, 0x1, P2 ;  /* 0x0000000010137211 */ /* 0x000fe200010f0eff */
[----:B------:R0:W-:Y:S04]  /*2f70*/  STL.64 [R1+0x508], R22 ;  /* 0x0005081601007387 */ /* 0x0001e80000100a00 */
[----:B------:R2:W-:Y:S01]  /*2f80*/  STL.64 [R1+0x500], R20 ;  /* 0x0005001401007387 */ /* 0x0005e20000100a00 */
[----:B------:R-:W-:-:S03]  /*2f90*/  LEA R8, R5, R7, 0x2 ;  /* 0x0000000705087211 */ /* 0x000fc600078e10ff */
[----:B------:R3:W-:Y:S01]  /*2fa0*/  STL.64 [R1+0x4f8], R18 ;  /* 0x0004f81201007387 */ /* 0x0007e20000100a00 */
[CC--:B0-----:R-:W-:Y:S02]  /*2fb0*/  LEA R22, P0, R2.reuse, R6.reuse, 0x1 ;  /* 0x0000000602167211 */ /* 0x0c1fe400078008ff */
[----:B--2---:R-:W-:Y:S02]  /*2fc0*/  LEA R20, P1, R9, R6, 0x1 ;  /* 0x0000000609147211 */ /* 0x004fe400078208ff */
[----:B------:R-:W-:Y:S02]  /*2fd0*/  LEA.HI.X.SX32 R23, R2, R0, 0x1, P0 ;  /* 0x0000000002177211 */ /* 0x000fe400000f0eff */
[----:B---3--:R-:W-:Y:S02]  /*2fe0*/  LEA R18, P2, R15, R6, 0x1 ;  /* 0x000000060f127211 */ /* 0x008fe400078408ff */
[-C--:B------:R-:W-:Y:S01]  /*2ff0*/  LEA.HI.X.SX32 R21, R9, R0.reuse, 0x1, P1 ;  /* 0x0000000009157211 */ /* 0x080fe200008f0eff */
[----:B------:R-:W-:Y:S01]  /*3000*/  IMAD R12, R5, 0x4, R8 ;  /* 0x00000004050c7824 */ /* 0x000fe200078e0208 */
[----:B------:R-:W-:Y:S01]  /*3010*/  LEA.HI.X.SX32 R19, R15, R0, 0x1, P2 ;  /* 0x000000000f137211 */ /* 0x000fe200010f0eff */
[----:B------:R-:W-:Y:S01]  /*3020*/  STL.64 [R1+0x4f0], R22 ;  /* 0x0004f01601007387 */ /* 0x000fe20000100a00 */
[----:B------:R-:W-:-:S03]  /*3030*/  LEA R16, P2, R14, R6, 0x1 ;  /* 0x000000060e107211 */ /* 0x000fc600078408ff */
[----:B------:R0:W-:Y:S01]  /*3040*/  STL.64 [R1+0x4e8], R20 ;  /* 0x0004e81401007387 */ /* 0x0001e20000100a00 */
[----:B------:R-:W-:-:S03]  /*3050*/  LEA R2, R5, R12, 0x2 ;  /* 0x0000000c05027211 */ /* 0x000fc600078e10ff */
[----:B------:R2:W-:Y:S01]  /*3060*/  STL.64 [R1+0x4e0], R18 ;  /* 0x0004e01201007387 */ /* 0x0005e20000100a00 */
[----:B------:R-:W-:Y:S01]  /*3070*/  LEA.HI.X.SX32 R17, R14, R0, 0x1, P2 ;  /* 0x000000000e117211 */ /* 0x000fe200010f0eff */
[----:B------:R-:W-:Y:S01]  /*3080*/  IMAD R9, R5, 0x4, R2 ;  /* 0x0000000405097824 */ /* 0x000fe200078e0202 */
[-C--:B0-----:R-:W-:Y:S02]  /*3090*/  LEA R20, P0, R3, R6.reuse, 0x1 ;  /* 0x0000000603147211 */ /* 0x081fe400078008ff */
[----:B--2---:R-:W-:Y:S02]  /*30a0*/  LEA R18, P1, R11, R6, 0x1 ;  /* 0x000000060b127211 */ /* 0x004fe400078208ff */
[-C--:B------:R-:W-:Y:S02]  /*30b0*/  LEA.HI.X.SX32 R21, R3, R0.reuse, 0x1, P0 ;  /* 0x0000000003157211 */ /* 0x080fe400000f0eff */
[----:B------:R-:W-:-:S03]  /*30c0*/  LEA.HI.X.SX32 R19, R11, R0, 0x1, P1 ;  /* 0x000000000b137211 */ /* 0x000fc600008f0eff */
[----:B------:R0:W-:Y:S01]  /*30d0*/  STL.64 [R1+0x4d8], R20 ;  /* 0x0004d81401007387 */ /* 0x0001e20000100a00 */
[----:B------:R-:W-:-:S03]  /*30e0*/  LEA R11, R5, R9, 0x2 ;  /* 0x00000009050b7211 */ /* 0x000fc600078e10ff */
[----:B------:R2:W-:Y:S04]  /*30f0*/  STL.64 [R1+0x4d0], R18 ;  /* 0x0004d01201007387 */ /* 0x0005e80000100a00 */
[----:B------:R3:W-:Y:S01]  /*3100*/  STL.64 [R1+0x4c8], R16 ;  /* 0x0004c81001007387 */ /* 0x0007e20000100a00 */
[-C--:B0-----:R-:W-:Y:S02]  /*3110*/  LEA R20, P0, R4, R6.reuse, 0x1 ;  /* 0x0000000604147211 */ /* 0x081fe400078008ff */
[----:B--2---:R-:W-:Y:S02]  /*3120*/  LEA R18, P1, R10, R6, 0x1 ;  /* 0x000000060a127211 */ /* 0x004fe400078208ff */
[----:B------:R-:W-:Y:S02]  /*3130*/  LEA.HI.X.SX32 R21, R4, R0, 0x1, P0 ;  /* 0x0000000004157211 */ /* 0x000fe400000f0eff */
[----:B---3--:R-:W-:Y:S01]  /*3140*/  LEA R16, P2, R13, R6, 0x1 ;  /* 0x000000060d107211 */ /* 0x008fe200078408ff */
[----:B------:R-:W-:Y:S01]  /*3150*/  IMAD R3, R5, 0x4, R11 ;  /* 0x0000000405037824 */ /* 0x000fe200078e020b */
[----:B------:R-:W-:-:S02]  /*3160*/  LEA.HI.X.SX32 R19, R10, R0, 0x1, P1 ;  /* 0x000000000a137211 */ /* 0x000fc400008f0eff */
[----:B------:R-:W-:Y:S01]  /*3170*/  LEA.HI.X.SX32 R17, R13, R0, 0x1, P2 ;  /* 0x000000000d117211 */ /* 0x000fe200010f0eff */
[----:B------:R-:W-:Y:S01]  /*3180*/  STL.64 [R1+0x4c0], R20 ;  /* 0x0004c01401007387 */ /* 0x000fe20000100a00 */
[----:B------:R-:W-:-:S03]  /*3190*/  LEA R4, R5, R3, 0x2 ;  /* 0x0000000305047211 */ /* 0x000fc600078e10ff */
[----:B------:R0:W-:Y:S01]  /*31a0*/  STL.64 [R1+0x4b8], R18 ;  /* 0x0004b81201007387 */ /* 0x0001e20000100a00 */
[----:B------:R-:W-:-:S03]  /*31b0*/  LEA R14, P2, R12, R6, 0x1 ;  /* 0x000000060c0e7211 */ /* 0x000fc600078408ff */
[----:B------:R2:W-:Y:S01]  /*31c0*/  STL.64 [R1+0x4b0], R16 ;  /* 0x0004b01001007387 */ /* 0x0005e20000100a00 */
[----:B------:R-:W-:Y:S01]  /*31d0*/  IMAD R10, R5, 0x4, R4 ;  /* 0x00000004050a7824 */ /* 0x000fe200078e0204 */
[----:B------:R-:W-:Y:S02]  /*31e0*/  LEA.HI.X.SX32 R15, R12, R0, 0x1, P2 ;  /* 0x000000000c0f7211 */ /* 0x000fe400010f0eff */
[CC--:B0-----:R-:W-:Y:S02]  /*31f0*/  LEA R18, P0, R7.reuse, R6.reuse, 0x1 ;  /* 0x0000000607127211 */ /* 0x0c1fe400078008ff */
[C---:B--2---:R-:W-:Y:S02]  /*3200*/  LEA R16, P1, R8.reuse, R6, 0x1 ;  /* 0x0000000608107211 */ /* 0x044fe400078208ff */
[-C--:B------:R-:W-:Y:S02]  /*3210*/  LEA.HI.X.SX32 R19, R7, R0.reuse, 0x1, P0 ;  /* 0x0000000007137211 */ /* 0x080fe400000f0eff */
[----:B------:R-:W-:-:S02]  /*3220*/  LEA.HI.X.SX32 R17, R8, R0, 0x1, P1 ;  /* 0x0000000008117211 */ /* 0x000fc400008f0eff */
[----:B------:R-:W-:Y:S01]  /*3230*/  LEA R7, R5, R10, 0x2 ;  /* 0x0000000a05077211 */ /* 0x000fe200078e10ff */
[----:B------:R0:W-:Y:S04]  /*3240*/  STL.64 [R1+0x4a8], R18 ;  /* 0x0004a81201007387 */ /* 0x0001e80000100a00 */
[----:B------:R2:W-:Y:S04]  /*3250*/  STL.64 [R1+0x4a0], R16 ;  /* 0x0004a01001007387 */ /* 0x0005e80000100a00 */
[----:B------:R3:W-:Y:S01]  /*3260*/  STL.64 [R1+0x498], R14 ;  /* 0x0004980e01007387 */ /* 0x0007e20000100a00 */
[----:B0-----:R-:W-:-:S02]  /*3270*/  LEA R18, P0, R2, R6, 0x1 ;  /* 0x0000000602127211 */ /* 0x001fc400078008ff */
[----:B--2---:R-:W-:Y:S01]  /*3280*/  LEA R16, P1, R9, R6, 0x1 ;  /* 0x0000000609107211 */ /* 0x004fe200078208ff */
[----:B------:R-:W-:Y:S01]  /*3290*/  IMAD R8, R5, 0x4, R7 ;  /* 0x0000000405087824 */ /* 0x000fe200078e0207 */
[----:B------:R-:W-:Y:S02]  /*32a0*/  LEA.HI.X.SX32 R19, R2, R0, 0x1, P0 ;  /* 0x0000000002137211 */ /* 0x000fe400000f0eff */
[----:B---3--:R-:W-:Y:S02]  /*32b0*/  LEA R14, P2, R11, R6, 0x1 ;  /* 0x000000060b0e7211 */ /* 0x008fe400078408ff */
[-C--:B------:R-:W-:Y:S02]  /*32c0*/  LEA.HI.X.SX32 R17, R9, R0.reuse, 0x1, P1 ;  /* 0x0000000009117211 */ /* 0x080fe400008f0eff */
        /* <DEDUP_REMOVED lines=12> */
[C---:B------:R-:W-:Y:S01]  /*3390*/  LEA R3, R5.reuse, R2, 0x2 ;  /* 0x0000000205037211 */ /* 0x040fe200078e10ff */
[----:B------:R0:W-:Y:S04]  /*33a0*/  STL.64 [R1+0x478], R16 ;  /* 0x0004781001007387 */ /* 0x0001e80000100a00 */
[----:B------:R2:W-:Y:S01]  /*33b0*/  STL.64 [R1+0x470], R14 ;  /* 0x0004700e01007387 */ /* 0x0005e20000100a00 */
[----:B------:R-:W-:-:S03]  /*33c0*/  IMAD R4, R5, 0x4, R3 ;  /* 0x0000000405047824 */ /* 0x000fc600078e0203 */
[----:B------:R3:W-:Y:S01]  /*33d0*/  STL.64 [R1+0x468], R12 ;  /* 0x0004680c01007387 */ /* 0x0007e20000100a00 */
[CC--:B0-----:R-:W-:Y:S02]  /*33e0*/  LEA R16, P0, R7.reuse, R6.reuse, 0x1 ;  /* 0x0000000607107211 */ /* 0x0c1fe400078008ff */
[C---:B--2---:R-:W-:Y:S02]  /*33f0*/  LEA R14, P1, R8.reuse, R6, 0x1 ;  /* 0x00000006080e7211 */ /* 0x044fe400078208ff */
[----:B------:R-:W-:Y:S02]  /*3400*/  LEA.HI.X.SX32 R17, R7, R0, 0x1, P0 ;  /* 0x0000000007117211 */ /* 0x000fe400000f0eff */
[C---:B---3--:R-:W-:Y:S02]  /*3410*/  LEA R12, P2, R9.reuse, R6, 0x1 ;  /* 0x00000006090c7211 */ /* 0x048fe400078408ff */
[-C--:B------:R-:W-:Y:S02]  /*3420*/  LEA.HI.X.SX32 R15, R8, R0.reuse, 0x1, P1 ;  /* 0x00000000080f7211 */ /* 0x080fe400008f0eff */
[----:B------:R-:W-:Y:S01]  /*3430*/  LEA.HI.X.SX32 R13, R9, R0, 0x1, P2 ;  /* 0x00000000090d7211 */ /* 0x000fe200010f0eff */
[----:B------:R0:W-:Y:S01]  /*3440*/  STL.64 [R1+0x460], R16 ;  /* 0x0004601001007387 */ /* 0x0001e20000100a00 */
[----:B------:R-:W-:-:S03]  /*3450*/  LEA R5, R5, R4, 0x2 ;  /* 0x0000000405057211 */ /* 0x000fc600078e10ff */
[----:B------:R2:W-:Y:S01]  /*3460*/  STL.64 [R1+0x458], R14 ;  /* 0x0004580e01007387 */ /* 0x0005e20000100a00 */
[----:B------:R-:W-:-:S03]  /*3470*/  LEA R10, P3, R5, R6, 0x1 ;  /* 0x00000006050a7211 */ /* 0x000fc600078608ff */
[----:B------:R3:W-:Y:S01]  /*3480*/  STL.64 [R1+0x450], R12 ;  /* 0x0004500c01007387 */ /* 0x0007e20000100a00 */
[CC--:B0-----:R-:W-:Y:S02]  /*3490*/  LEA R16, P0, R2.reuse, R6.reuse, 0x1 ;  /* 0x0000000602107211 */ /* 0x0c1fe400078008ff */
[C---:B--2---:R-:W-:Y:S02]  /*34a0*/  LEA R14, P1, R3.reuse, R6, 0x1 ;  /* 0x00000006030e7211 */ /* 0x044fe400078208ff */
[----:B------:R-:W-:Y:S02]  /*34b0*/  LEA.HI.X.SX32 R17, R2, R0, 0x1, P0 ;  /* 0x0000000002117211 */ /* 0x000fe400000f0eff */
[C---:B---3--:R-:W-:Y:S02]  /*34c0*/  LEA R12, P2, R4.reuse, R6, 0x1 ;  /* 0x00000006040c7211 */ /* 0x048fe400078408ff */
[-C--:B------:R-:W-:Y:S02]  /*34d0*/  LEA.HI.X.SX32 R15, R3, R0.reuse, 0x1, P1 ;  /* 0x00000000030f7211 */ /* 0x080fe400008f0eff */
[-C--:B------:R-:W-:Y:S01]  /*34e0*/  LEA.HI.X.SX32 R13, R4, R0.reuse, 0x1, P2 ;  /* 0x00000000040d7211 */ /* 0x080fe200010f0eff */
[----:B------:R-:W-:Y:S01]  /*34f0*/  IMAD.MOV.U32 R2, RZ, RZ, 0x3f800000 ;  /* 0x3f800000ff027424 */ /* 0x000fe200078e00ff */
[----:B------:R-:W-:Y:S01]  /*3500*/  LEA.HI.X.SX32 R11, R5, R0, 0x1, P3 ;  /* 0x00000000050b7211 */ /* 0x000fe200018f0eff */
[----:B------:R-:W-:Y:S01]  /*3510*/  STL.64 [R1+0x448], R16 ;  /* 0x0004481001007387 */ /* 0x000fe20000100a00 */
[----:B------:R-:W-:-:S03]  /*3520*/  MOV R0, 0xff800000 ;  /* 0xff80000000007802 */ /* 0x000fc60000000f00 */
[----:B------:R-:W-:Y:S04]  /*3530*/  STL.64 [R1+0x440], R14 ;  /* 0x0004400e01007387 */ /* 0x000fe80000100a00 */
[----:B------:R-:W-:Y:S04]  /*3540*/  STL.64 [R1+0x438], R12 ;  /* 0x0004380c01007387 */ /* 0x000fe80000100a00 */
[----:B------:R-:W-:Y:S04]  /*3550*/  STL.64 [R1+0x430], R10 ;  /* 0x0004300a01007387 */ /* 0x000fe80000100a00 */
[----:B------:R0:W-:Y:S04]  /*3560*/  STL [R1+0x424], R2 ;  /* 0x0004240201007387 */ /* 0x0001e80000100800 */
[----:B------:R-:W-:Y:S04]  /*3570*/  STL [R1+0x294], RZ ;  /* 0x000294ff01007387 */ /* 0x000fe80000100800 */
[----:B------:R2:W-:Y:S01]  /*3580*/  STL [R1+0x298], R0 ;  /* 0x0002980001007387 */ /* 0x0005e20000100800 */
[----:B0-----:R-:W-:-:S03]  /*3590*/  IMAD.MOV.U32 R2, RZ, RZ, -0x800000 ;  /* 0xff800000ff027424 */ /* 0x001fc600078e00ff */
[----:B------:R0:W-:Y:S01]  /*35a0*/  STL [R1+0x290], RZ ;  /* 0x000290ff01007387 */ /* 0x0001e20000100800 */
[----:B--2---:R-:W-:-:S03]  /*35b0*/  MOV R0, 0x3f800000 ;  /* 0x3f80000000007802 */ /* 0x004fc60000000f00 */
        /* <DEDUP_REMOVED lines=65> */
[----:B-1----:R0:W-:Y:S02]  /*39d0*/  STL [R1+0x3fc], RZ ;  /* 0x0003fcff01007387 */ /* 0x0021e40000100800 */
.L_x_1:
[----:B-1----:R-:W2:Y:S04]  /*39e0*/  LDL.64 R4, [R1+0x628] ;  /* 0x0006280001047983 */ /* 0x002ea80000100a00 */
[----:B0-----:R-:W2:Y:S04]  /*39f0*/  LDL R0, [R1+0x294] ;  /* 0x0002940001007983 */ /* 0x001ea80000100800 */
[----:B------:R-:W3:Y:S04]  /*3a00*/  LDL.64 R2, [R1+0x620] ;  /* 0x0006200001027983 */ /* 0x000ee80000100a00 */
[----:B------:R-:W4:Y:S04]  /*3a10*/  LDL.64 R10, [R1+0x618] ;  /* 0x00061800010a7983 */ /* 0x000f280000100a00 */
[----:B------:R-:W5:Y:S04]  /*3a20*/  LDL.64 R8, [R1+0x610] ;  /* 0x0006100001087983 */ /* 0x000f680000100a00 */
[----:B------:R-:W5:Y:S04]  /*3a30*/  LDL.64 R24, [R1+0x600] ;  /* 0x0006000001187983 */ /* 0x000f680000100a00 */
[----:B------:R-:W5:Y:S04]  /*3a40*/  LDL.64 R6, [R1+0x608] ;  /* 0x0006080001067983 */ /* 0x000f680000100a00 */
[----:B------:R-:W5:Y:S04]  /*3a50*/  LDL.64 R14, [R1+0x5f8] ;  /* 0x0005f800010e7983 */ /* 0x000f680000100a00 */
[----:B------:R-:W5:Y:S04]  /*3a60*/  LDL.64 R12, [R1+0x5f0] ;  /* 0x0005f000010c7983 */ /* 0x000f680000100a00 */
[----:B------:R-:W5:Y:S04]  /*3a70*/  LDL.64 R22, [R1+0x5e8] ;  /* 0x0005e80001167983 */ /* 0x000f680000100a00 */
[----:B------:R-:W5:Y:S04]  /*3a80*/  LDL.64 R20, [R1+0x5e0] ;  /* 0x0005e00001147983 */ /* 0x000f680000100a00 */
[----:B------:R-:W5:Y:S04]  /*3a90*/  LDL.64 R18, [R1+0x5d8] ;  /* 0x0005d80001127983 */ /* 0x000f680000100a00 */
[----:B------:R-:W5:Y:S01]  /*3aa0*/  LDL.64 R16, [R1+0x5c8] ;  /* 0x0005c80001107983 */ /* 0x000f620000100a00 */
[----:B--2---:R-:W-:-:S04]  /*3ab0*/  IMAD.WIDE R4, R0, 0x2, R4 ;  /* 0x0000000200047825 */ /* 0x004fc800078e0204 */
[C---:B---3--:R-:W-:Y:S01]  /*3ac0*/  IMAD.WIDE R2, R0.reuse, 0x2, R2 ;  /* 0x0000000200027825 */ /* 0x048fe200078e0202 */
[----:B------:R0:W2:Y:S03]  /*3ad0*/  LDG.E.U16 R29, desc[UR10][R4.64] ;  /* 0x0000000a041d7981 */ /* 0x0000a6000c1e1500 */
[C---:B----4-:R-:W-:Y:S01]  /*3ae0*/  IMAD.WIDE R10, R0.reuse, 0x2, R10 ;  /* 0x00000002000a7825 */ /* 0x050fe200078e020a */
[----:B------:R1:W3:Y:S03]  /*3af0*/  LDG.E.U16 R27, desc[UR10][R2.64] ;  /* 0x0000000a021b7981 */ /* 0x0002e6000c1e1500 */
[----:B-----5:R-:W-:-:S04]  /*3b00*/  IMAD.WIDE R8, R0, 0x2, R8 ;  /* 0x0000000200087825 */ /* 0x020fc800078e0208 */
[C---:B0-----:R-:W-:Y:S01]  /*3b10*/  IMAD.WIDE R4, R0.reuse, 0x2, R24 ;  /* 0x0000000200047825 */ /* 0x041fe200078e0218 */
[----:B------:R-:W4:Y:S04]  /*3b20*/  LDG.E.U16 R28, desc[UR10][R8.64] ;  /* 0x0000000a081c7981 */ /* 0x000f28000c1e1500 */
[----:B------:R0:W5:Y:S01]  /*3b30*/  LDG.E.U16 R25, desc[UR10][R10.64] ;  /* 0x0000000a0a197981 */ /* 0x000162000c1e1500 */
[----:B------:R-:W-:-:S03]  /*3b40*/  IMAD.WIDE R6, R0, 0x2, R6 ;  /* 0x0000000200067825 */ /* 0x000fc600078e0206 */
[----:B------:R-:W3:Y:S01]  /*3b50*/  LDG.E.U16 R24, desc[UR10][R4.64] ;  /* 0x0000000a04187981 */ /* 0x000ee2000c1e1500 */
[----:B-1----:R-:W-:-:S03]  /*3b60*/  IMAD.WIDE R2, R0, 0x2, R14 ;  /* 0x0000000200027825 */ /* 0x002fc600078e020e */
[----:B------:R1:W4:Y:S01]  /*3b70*/  LDG.E.U16 R26, desc[UR10][R6.64] ;  /* 0x0000000a061a7981 */ /* 0x000322000c1e1500 */
[----:B0-----:R-:W-:-:S04]  /*3b80*/  IMAD.WIDE R10, R0, 0x2, R12 ;  /* 0x00000002000a7825 */ /* 0x001fc800078e020c */
[----:B------:R-:W-:-:S04]  /*3b90*/  IMAD.WIDE R8, R0, 0x2, R22 ;  /* 0x0000000200087825 */ /* 0x000fc800078e0216 */
[C---:B-1----:R-:W-:Y:S01]  /*3ba0*/  IMAD.WIDE R6, R0.reuse, 0x2, R20 ;  /* 0x0000000200067825 */ /* 0x042fe200078e0214 */
[----:B--2---:R0:W-:Y:S04]  /*3bb0*/  STL [R1+0x20], R29 ;  /* 0x0000201d01007387 */ /* 0x0041e80000100800 */
[----:B------:R-:W2:Y:S04]  /*3bc0*/  LDL.64 R14, [R1+0x5c0] ;  /* 0x0005c000010e7983 */ /* 0x000ea80000100a00 */
[----:B------:R-:W2:Y:S04]  /*3bd0*/  LDL.64 R12, [R1+0x5b8] ;  /* 0x0005b800010c7983 */ /* 0x000ea80000100a00 */
[----:B------:R-:W2:Y:S04]  /*3be0*/  LDL.64 R22, [R1+0x5a8] ;  /* 0x0005a80001167983 */ /* 0x000ea80000100a00 */
[----:B------:R-:W2:Y:S04]  /*3bf0*/  LDL.64 R20, [R1+0x5a0] ;  /* 0x0005a00001147983 */ /* 0x000ea80000100a00 */
[----:B---3--:R1:W-:Y:S04]  /*3c00*/  STL [R1+0x1c], R27 ;  /* 0x00001c1b01007387 */ /* 0x0083e80000100800 */
[----:B-----5:R-:W-:Y:S04]  /*3c10*/  STL [R1+0x18], R25 ;  /* 0x0000181901007387 */ /* 0x020fe80000100800 */
[----:B----4-:R3:W-:Y:S01]  /*3c20*/  STL [R1+0x14], R28 ;  /* 0x0000141c01007387 */ /* 0x0107e20000100800 */
[----:B------:R-:W-:-:S03]  /*3c30*/  IMAD.WIDE R4, R0, 0x2, R18 ;  /* 0x0000000200047825 */ /* 0x000fc600078e0212 */
[----:B0-----:R0:W4:Y:S04]  /*3c40*/  LDG.E.U16 R29, desc[UR10][R2.64] ;  /* 0x0000000a021d7981 */ /* 0x001128000c1e1500 */
[----:B-1----:R1:W5:Y:S04]  /*3c50*/  LDG.E.U16 R27, desc[UR10][R10.64] ;  /* 0x0000000a0a1b7981 */ /* 0x002368000c1e1500 */
[----:B---3--:R-:W3:Y:S04]  /*3c60*/  LDG.E.U16 R28, desc[UR10][R6.64] ;  /* 0x0000000a061c7981 */ /* 0x008ee8000c1e1500 */
[----:B------:R0:W2:Y:S04]  /*3c70*/  LDG.E.U16 R25, desc[UR10][R8.64] ;  /* 0x0000000a08197981 */ /* 0x0000a8000c1e1500 */
[----:B------:R-:W2:Y:S04]  /*3c80*/  LDL.64 R6, [R1+0x5b0] ;  /* 0x0005b00001067983 */ /* 0x000ea80000100a00 */
[----:B---3--:R-:W-:Y:S04]  /*3c90*/  STL [R1+0x1704], R28 ;  /* 0x0017041c01007387 */ /* 0x008fe80000100800 */
[----:B------:R3:W-:Y:S04]  /*3ca0*/  STL [R1+0x10], R26 ;  /* 0x0000101a01007387 */ /* 0x0007e80000100800 */
[----:B---3--:R-:W3:Y:S01]  /*3cb0*/  LDG.E.U16 R26, desc[UR10][R4.64] ;  /* 0x0000000a041a7981 */ /* 0x008ee2000c1e1500 */
[----:B0-----:R-:W-:-:S03]  /*3cc0*/  IMAD.WIDE R2, R0, 0x2, R16 ;  /* 0x0000000200027825 */ /* 0x001fc600078e0210 */
[----:B---3--:R-:W-:Y:S04]  /*3cd0*/  STL [R1+0x1708], R26 ;  /* 0x0017081a01007387 */ /* 0x008fe80000100800 */
[----:B------:R0:W-:Y:S04]  /*3ce0*/  STL [R1+0xc], R24 ;  /* 0x00000c1801007387 */ /* 0x0001e80000100800 */
[----:B0-----:R-:W3:Y:S04]  /*3cf0*/  LDG.E.U16 R24, desc[UR10][R2.64] ;  /* 0x0000000a02187981 */ /* 0x001ee8000c1e1500 */
[----:B---3--:R-:W-:Y:S04]  /*3d00*/  STL [R1+0x170c], R24 ;  /* 0x00170c1801007387 */ /* 0x008fe80000100800 */
[----:B------:R-:W3:Y:S01]  /*3d10*/  LDL.64 R18, [R1+0x598] ;  /* 0x0005980001127983 */ /* 0x000ee20000100a00 */
[----:B--2---:R-:W-:-:S03]  /*3d20*/  IMAD.WIDE R2, R0, 0x2, R6 ;  /* 0x0000000200027825 */ /* 0x004fc600078e0206 */
[----:B------:R-:W2:Y:S01]  /*3d30*/  LDL.64 R16, [R1+0x590] ;  /* 0x0005900001107983 */ /* 0x000ea20000100a00 */
[----:B------:R-:W-:-:S03]  /*3d40*/  IMAD.WIDE R6, R0, 0x2, R22 ;  /* 0x0000000200067825 */ /* 0x000fc600078e0216 */
[----:B------:R-:W2:Y:S01]  /*3d50*/  LDG.E.U16 R3, desc[UR10][R2.64] ;  /* 0x0000000a02037981 */ /* 0x000ea2000c1e1500 */
[----:B-1----:R-:W-:-:S03]  /*3d60*/  IMAD.WIDE R10, R0, 0x2, R14 ;  /* 0x00000002000a7825 */ /* 0x002fc600078e020e */
[----:B------:R-:W2:Y:S01]  /*3d70*/  LDL.64 R14, [R1+0x588] ;  /* 0x00058800010e7983 */ /* 0x000ea20000100a00 */
[----:B------:R-:W-:-:S03]  /*3d80*/  IMAD.WIDE R8, R0, 0x2, R12 ;  /* 0x0000000200087825 */ /* 0x000fc600078e020c */
[----:B------:R-:W2:Y:S01]  /*3d90*/  LDL.64 R12, [R1+0x570] ;  /* 0x00057000010c7983 */ /* 0x000ea20000100a00 */
[----:B------:R-:W-:-:S03]  /*3da0*/  IMAD.WIDE R4, R0, 0x2, R20 ;  /* 0x0000000200047825 */ /* 0x000fc600078e0214 */
[----:B------:R-:W2:Y:S04]  /*3db0*/  LDL.64 R20, [R1+0x560] ;  /* 0x0005600001147983 */ /* 0x000ea80000100a00 */
[----:B----4-:R0:W-:Y:S04]  /*3dc0*/  STL [R1+0x8], R29 ;  /* 0x0000081d01007387 */ /* 0x0101e80000100800 */
[----:B------:R-:W4:Y:S04]  /*3dd0*/  LDG.E.U16 R7, desc[UR10][R6.64] ;  /* 0x0000000a06077981 */ /* 0x000f28000c1e1500 */
[----:B------:R-:W4:Y:S04]  /*3de0*/  LDG.E.U16 R22, desc[UR10][R10.64] ;  /* 0x0000000a0a167981 */ /* 0x000f28000c1e1500 */
[----:B0-----:R-:W4:Y:S04]  /*3df0*/  LDL.64 R28, [R1+0x540] ;  /* 0x00054000011c7983 */ /* 0x001f280000100a00 */
[----:B-----5:R0:W-:Y:S04]  /*3e00*/  STL [R1+0x4], R27 ;  /* 0x0000041b01007387 */ /* 0x0201e80000100800 */
[----:B------:R-:W5:Y:S04]  /*3e10*/  LDG.E.U16 R8, desc[UR10][R8.64] ;  /* 0x0000000a08087981 */ /* 0x000f68000c1e1500 */
[----:B------:R-:W4:Y:S04]  /*3e20*/  LDG.E.U16 R4, desc[UR10][R4.64] ;  /* 0x0000000a04047981 */ /* 0x000f28000c1e1500 */
[----:B0-----:R-:W4:Y:S04]  /*3e30*/  LDL.64 R26, [R1+0x530] ;  /* 0x00053000011a7983 */ /* 0x001f280000100a00 */
[----:B------:R0:W-:Y:S04]  /*3e40*/  STL [R1], R25 ;  /* 0x0000001901007387 */ /* 0x0001e80000100800 */
[----:B------:R-:W5:Y:S04]  /*3e50*/  LDL.64 R10, [R1+0x580] ;  /* 0x00058000010a7983 */ /* 0x000f680000100a00 */
[----:B0-----:R-:W5:Y:S01]  /*3e60*/  LDL.64 R24, [R1+0x578] ;  /* 0x0005780001187983 */ /* 0x001f620000100a00 */
[----:B---3--:R-:W-:-:S05]  /*3e70*/  IMAD.WIDE R18, R0, 0x2, R18 ;  /* 0x0000000200127825 */ /* 0x008fca00078e0212 */
[----:B------:R-:W3:Y:S04]  /*3e80*/  LDG.E.U16 R6, desc[UR10][R18.64] ;  /* 0x0000000a12067981 */ /* 0x000ee8000c1e1500 */
[----:B------:R-:W3:Y:S01]  /*3e90*/  LDL.64 R18, [R1+0x550] ;  /* 0x0005500001127983 */ /* 0x000ee20000100a00 */
[----:B--2---:R-:W-:-:S04]  /*3ea0*/  IMAD.WIDE R12, R0, 0x2, R12 ;  /* 0x00000002000c7825 */ /* 0x004fc800078e020c */
[C---:B------:R-:W-:Y:S01]  /*3eb0*/  IMAD.WIDE R16, R0.reuse, 0x2, R16 ;  /* 0x0000000200107825 */ /* 0x040fe200078e0210 */
[----:B------:R-:W2:Y:S04]  /*3ec0*/  LDG.E.U16 R2, desc[UR10][R12.64] ;  /* 0x0000000a0c027981 */ /* 0x000ea8000c1e1500 */
[----:B------:R4:W2:Y:S01]  /*3ed0*/  LDG.E.U16 R9, desc[UR10][R16.64] ;  /* 0x0000000a10097981 */ /* 0x0008a2000c1e1500 */
[----:B------:R-:W-:-:S05]  /*3ee0*/  IMAD.WIDE R14, R0, 0x2, R14 ;  /* 0x00000002000e7825 */ /* 0x000fca00078e020e */
[----:B------:R0:W2:Y:S01]  /*3ef0*/  LDG.E.U16 R5, desc[UR10][R14.64] ;  /* 0x0000000a0e057981 */ /* 0x0000a2000c1e1500 */
[----:B----4-:R-:W-:-:S05]  /*3f00*/  IMAD.WIDE R16, R0, 0x2, R26 ;  /* 0x0000000200107825 */ /* 0x010fca00078e021a */
[----:B------:R1:W4:Y:S04]  /*3f10*/  LDG.E.U16 R27, desc[UR10][R16.64] ;  /* 0x0000000a101b7981 */ /* 0x000328000c1e1500 */
[----:B------:R-:W1:Y:S01]  /*3f20*/  LDL.64 R16, [R1+0x548] ;  /* 0x0005480001107983 */ /* 0x000e620000100a00 */
[----:B0-----:R-:W-:-:S04]  /*3f30*/  IMAD.WIDE R14, R0, 0x2, R28 ;  /* 0x00000002000e7825 */ /* 0x001fc800078e021c */
[----:B-----5:R-:W-:-:S04]  /*3f40*/  IMAD.WIDE R10, R0, 0x2, R10 ;  /* 0x00000002000a7825 */ /* 0x020fc800078e020a */
[C---:B------:R-:W-:Y:S02]  /*3f50*/  IMAD.WIDE R20, R0.reuse, 0x2, R20 ;  /* 0x0000000200147825 */ /* 0x040fe400078e0214 */
[----:B------:R-:W5:Y:S04]  /*3f60*/  LDG.E.U16 R10, desc[UR10][R10.64] ;  /* 0x0000000a0a0a7981 */ /* 0x000f68000c1e1500 */
[----:B------:R0:W2:Y:S04]  /*3f70*/  LDG.E.U16 R11, desc[UR10][R20.64] ;  /* 0x0000000a140b7981 */ /* 0x0000a8000c1e1500 */
[----:B------:R-:W0:Y:S01]  /*3f80*/  LDL.64 R20, [R1+0x528] ;  /* 0x0005280001147983 */ /* 0x000e220000100a00 */
[----:B---3--:R-:W-:-:S05]  /*3f90*/  IMAD.WIDE R12, R0, 0x2, R18 ;  /* 0x00000002000c7825 */ /* 0x008fca00078e0212 */
[----:B------:R3:W2:Y:S04]  /*3fa0*/  LDG.E.U16 R23, desc[UR10][R12.64] ;  /* 0x0000000a0c177981 */ /* 0x0006a8000c1e1500 */
[----:B------:R-:W3:Y:S01]  /*3fb0*/  LDL.64 R12, [R1+0x568] ;  /* 0x00056800010c7983 */ /* 0x000ee20000100a00 */
[----:B------:R-:W-:-:S03]  /*3fc0*/  IMAD.WIDE R18, R0, 0x2, R24 ;  /* 0x0000000200127825 */ /* 0x000fc600078e0218 */
[----:B------:R-:W2:Y:S04]  /*3fd0*/  LDG.E.U16 R25, desc[UR10][R14.64] ;  /* 0x0000000a0e197981 */ /* 0x000ea8000c1e1500 */
[----:B------:R-:W2:Y:S04]  /*3fe0*/  LDG.E.U16 R29, desc[UR10][R18.64] ;  /* 0x0000000a121d7981 */ /* 0x000ea8000c1e1500 */
[----:B------:R-:W2:Y:S04]  /*3ff0*/  LDL.64 R14, [R1+0x558] ;  /* 0x00055800010e7983 */ /* 0x000ea80000100a00 */
[----:B------:R-:W2:Y:S04]  /*4000*/  LDL.64 R18, [R1+0x538] ;  /* 0x0005380001127983 */ /* 0x000ea80000100a00 */
[----:B------:R-:W2:Y:S04]  /*4010*/  LDL.LU R24, [R1+0x18] ;  /* 0x0000180001187983 */ /* 0x000ea80000300800 */
[----:B------:R-:W2:Y:S04]  /*4020*/  LDL.LU R26, [R1+0x10] ;  /* 0x00001000011a7983 */ /* 0x000ea80000300800 */
[----:B------:R-:W4:Y:S01]  /*4030*/  LDL.LU R28, [R1+0x8] ;  /* 0x00000800011c7983 */ /* 0x000f220000300800 */
[----:B-1----:R-:W-:-:S04]  /*4040*/  IMAD.WIDE R16, R0, 0x2, R16 ;  /* 0x0000000200107825 */ /* 0x002fc800078e0210 */
[----:B0-----:R-:W-:-:S04]  /*4050*/  IMAD.WIDE R20, R0, 0x2, R20 ;  /* 0x0000000200147825 */ /* 0x001fc800078e0214 */
[----:B---3--:R-:W-:-:S06]  /*4060*/  IMAD.WIDE R12, R0, 0x2, R12 ;  /* 0x00000002000c7825 */ /* 0x008fcc00078e020c */
[----:B------:R-:W3:Y:S04]  /*4070*/  LDG.E.U16 R12, desc[UR10][R12.64] ;  /* 0x0000000a0c0c7981 */ /* 0x000ee8000c1e1500 */
[----:B------:R0:W3:Y:S02]  /*4080*/  LDG.E.U16 R13, desc[UR10][R16.64] ;  /* 0x0000000a100d7981 */ /* 0x0000e4000c1e1500 */
[----:B0-----:R-:W0:Y:S01]  /*4090*/  S2R R17, SR_TID.X ;  /* 0x0000000000117919 */ /* 0x001e220000002100 */
[C---:B--2---:R-:W-:Y:S01]  /*40a0*/  IMAD.WIDE R14, R0.reuse, 0x2, R14 ;  /* 0x00000002000e7825 */ /* 0x044fe200078e020e */
[----:B------:R-:W2:Y:S03]  /*40b0*/  LDG.E.U16 R16, desc[UR10][R20.64] ;  /* 0x0000000a14107981 */ /* 0x000ea6000c1e1500 */
[----:B------:R-:W-:-:S02]  /*40c0*/  IMAD.WIDE R18, R0, 0x2, R18 ;  /* 0x0000000200127825 */ /* 0x000fc400078e0212 */
[----:B------:R-:W2:Y:S04]  /*40d0*/  LDG.E.U16 R14, desc[UR10][R14.64] ;  /* 0x0000000a0e0e7981 */ /* 0x000ea8000c1e1500 */
[----:B------:R0:W2:Y:S02]  /*40e0*/  LDG.E.U16 R15, desc[UR10][R18.64] ;  /* 0x0000000a120f7981 */ /* 0x0000a4000c1e1500 */
[C---:B0-----:R-:W-:Y:S01]  /*40f0*/  IMAD.SHL.U32 R19, R17.reuse, 0x2, RZ ;  /* 0x0000000211137824 */ /* 0x041fe200078e00ff */
[C---:B------:R-:W-:Y:S02]  /*4100*/  LOP3.LUT R20, R17.reuse, 0x180, RZ, 0xc0, !PT ;  /* 0x0000018011147812 */ /* 0x040fe400078ec0ff */
[----:B------:R-:W-:Y:S02]  /*4110*/  LOP3.LUT R21, R17, 0x1ff, RZ, 0xc0, !PT ;  /* 0x000001ff11157812 */ /* 0x000fe400078ec0ff */
[----:B------:R-:W-:-:S02]  /*4120*/  LOP3.LUT R0, R19, 0x10, RZ, 0xc0, !PT ;  /* 0x0000001013007812 */ /* 0x000fc400078ec0ff */
[----:B------:R-:W-:Y:S02]  /*4130*/  SHF.R.U32.HI R20, RZ, 0x3, R20 ;  /* 0x00000003ff147819 */ /* 0x000fe40000011614 */
[----:B------:R-:W-:Y:S02]  /*4140*/  SHF.L.U32 R21, R21, 0x1, RZ ;  /* 0x0000000115157819 */ /* 0x000fe400000006ff */
[----:B------:R-:W-:Y:S02]  /*4150*/  LOP3.LUT R0, R0, 0x1e0, R17, 0xf8, !PT ;  /* 0x000001e000007812 */ /* 0x000fe400078ef811 */
[----:B------:R-:W-:Y:S02]  /*4160*/  LOP3.LUT R17, R21, R20, RZ, 0x3c, !PT ;  /* 0x0000001415117212 */ /* 0x000fe400078e3cff */
[----:B------:R-:W2:Y:S01]  /*4170*/  LDL.LU R20, [R1+0x20] ;  /* 0x0000200001147983 */ /* 0x000ea20000300800 */
[----:B------:R-:W0:Y:S01]  /*4180*/  S2R R18, SR_TID.X ;  /* 0x0000000000127919 */ /* 0x000e220000002100 */
[----:B------:R-:W1:Y:S01]  /*4190*/  S2UR UR7, SR_CgaCtaId ;  /* 0x00000000000779c3 */ /* 0x000e620000008800 */
[----:B------:R-:W-:Y:S01]  /*41a0*/  UMOV UR5, 0x400 ;  /* 0x0000040000057882 */ /* 0x000fe20000000000 */
[----:B------:R-:W3:Y:S01]  /*41b0*/  LDL.LU R21, [R1+0x4] ;  /* 0x0000040001157983 */ /* 0x000ee20000300800 */
[----:B-1----:R-:W-:-:S05]  /*41c0*/  ULEA UR5, UR7, UR5, 0x18 ;  /* 0x0000000507057291 */ /* 0x002fca000f8ec0ff */
[----:B------:R-:W-:Y:S01]  /*41d0*/  BAR.SYNC.DEFER_BLOCKING 0x0 ;  /* 0x0000000000007b1d */ /* 0x000fe20000010000 */
[----:B0-----:R-:W-:-:S05]  /*41e0*/  LOP3.LUT R18, R18, 0x7, RZ, 0xc0, !PT ;  /* 0x0000000712127812 */ /* 0x001fca00078ec0ff */
[----:B------:R-:W-:-:S05]  /*41f0*/  IMAD R18, R18, 0x210, RZ ;  /* 0x0000021012127824 */ /* 0x000fca00078e02ff */
[----:B------:R-:W-:Y:S02]  /*4200*/  LOP3.LUT R18, R18, R0, RZ, 0x3c, !PT ;  /* 0x0000000012127212 */ /* 0x000fe400078e3cff */
[----:B------:R-:W0:Y:S01]  /*4210*/  S2R R0, SR_TID.X ;  /* 0x0000000000007919 */ /* 0x000e220000002100 */
[----:B------:R-:W-:Y:S04]  /*4220*/  STS.U16 [R17+UR5+0x10800], R24 ;  /* 0x0108001811007988 */ /* 0x000fe80008000405 */
[----:B------:R-:W-:Y:S01]  /*4230*/  STS.U16 [R17+UR5+0x11000], R26 ;  /* 0x0110001a11007988 */ /* 0x000fe20008000405 */
[----:B0-----:R-:W-:-:S05]  /*4240*/  LOP3.LUT R0, R0, 0x7, RZ, 0xc0, !PT ;  /* 0x0000000700007812 */ /* 0x001fca00078ec0ff */
[----:B------:R-:W-:-:S05]  /*4250*/  IMAD R0, R0, 0x110, RZ ;  /* 0x0000011000007824 */ /* 0x000fca00078e02ff */
[----:B------:R-:W-:Y:S02]  /*4260*/  LOP3.LUT R0, R0, 0x30, R19, 0x78, !PT ;  /* 0x0000003000007812 */ /* 0x000fe400078e7813 */
[----:B------:R-:W3:Y:S04]  /*4270*/  LDL.LU R19, [R1] ;  /* 0x0000000001137983 */ /* 0x000ee80000300800 */
[----:B--2---:R0:W-:Y:S02]  /*4280*/  STS.U16 [R17+UR5+0x10000], R20 ;  /* 0x0100001411007988 */ /* 0x0041e40008000405 */
[----:B0-----:R-:W0:Y:S02]  /*4290*/  S2R R20, SR_TID.X ;  /* 0x0000000000147919 */ /* 0x001e240000002100 */
[----:B0-----:R-:W-:-:S05]  /*42a0*/  IMAD.SHL.U32 R20, R20, 0x100, RZ ;  /* 0x0000010014147824 */ /* 0x001fca00078e00ff */
[----:B------:R-:W-:-:S04]  /*42b0*/  LOP3.LUT R20, R20, 0x1000, RZ, 0xc0, !PT ;  /* 0x0000100014147812 */ /* 0x000fc800078ec0ff */
[----:B------:R-:W-:Y:S02]  /*42c0*/  IADD3 R20, PT, PT, R18, UR5, R20 ;  /* 0x0000000512147c10 */ /* 0x000fe4000fffe014 */
[----:B------:R-:W2:Y:S04]  /*42d0*/  LDL.LU R18, [R1+0x14] ;  /* 0x0000140001127983 */ /* 0x000ea80000300800 */
[----:B------:R0:W-:Y:S04]  /*42e0*/  STL [R1+0x250], R20 ;  /* 0x0002501401007387 */ /* 0x0001e80000100800 */
[----:B0-----:R-:W2:Y:S04]  /*42f0*/  LDL.LU R20, [R1+0xc] ;  /* 0x00000c0001147983 */ /* 0x001ea80000300800 */
[----:B------:R-:W2:Y:S04]  /*4300*/  LDL.LU R24, [R1+0x170c] ;  /* 0x00170c0001187983 */ /* 0x000ea80000300800 */
[----:B------:R-:W2:Y:S04]  /*4310*/  LDL.LU R26, [R1+0x1708] ;  /* 0x00170800011a7983 */ /* 0x000ea80000300800 */
[----:B----4-:R0:W-:Y:S04]  /*4320*/  STS.U16 [R17+UR5+0x11800], R28 ;  /* 0x0118001c11007988 */ /* 0x0101e80008000405 */
[----:B0-----:R-:W4:Y:S04]  /*4330*/  LDL.LU R28, [R1+0x1704] ;  /* 0x00170400011c7983 */ /* 0x001f280000300800 */
[----:B---3--:R0:W-:Y:S04]  /*4340*/  STS.U16 [R17+UR5+0x12000], R19 ;  /* 0x0120001311007988 */ /* 0x0081e80008000405 */
[----:B------:R-:W-:Y:S01]  /*4350*/  STS.U16 [R17+UR5+0x13000], R22 ;  /* 0x0130001611007988 */ /* 0x000fe20008000405 */
[----:B0-----:R-:W-:-:S03]  /*4360*/  LOP3.LUT R19, R17, 0x40, RZ, 0x3c, !PT ;  /* 0x0000004011137812 */ /* 0x001fc600078e3cff */
[----:B------:R-:W-:Y:S04]  /*4370*/  STS.U16 [R17+UR5+0x13800], R3 ;  /* 0x0138000311007988 */ /* 0x000fe80008000405 */
[----:B------:R-:W-:Y:S04]  /*4380*/  STS.U16 [R17+UR5+0x14000], R4 ;  /* 0x0140000411007988 */ /* 0x000fe80008000405 */
[----:B------:R-:W-:Y:S04]  /*4390*/  STS.U16 [R17+UR5+0x14800], R9 ;  /* 0x0148000911007988 */ /* 0x000fe80008000405 */
[----:B-----5:R-:W-:Y:S04]  /*43a0*/  STS.U16 [R17+UR5+0x15000], R10 ;  /* 0x0150000a11007988 */ /* 0x020fe80008000405 */
[----:B------:R-:W-:Y:S04]  /*43b0*/  STS.U16 [R17+UR5+0x15800], R2 ;  /* 0x0158000211007988 */ /* 0x000fe80008000405 */
[----:B------:R-:W-:Y:S04]  /*43c0*/  STS.U16 [R17+UR5+0x16000], R11 ;  /* 0x0160000b11007988 */ /* 0x000fe80008000405 */
[----:B------:R-:W-:Y:S04]  /*43d0*/  STS.U16 [R17+UR5+0x16800], R23 ;  /* 0x0168001711007988 */ /* 0x000fe80008000405 */
[----:B------:R-:W-:Y:S04]  /*43e0*/  STS.U16 [R17+UR5+0x17000], R25 ;  /* 0x0170001911007988 */ /* 0x000fe80008000405 */
[----:B------:R-:W-:Y:S04]  /*43f0*/  STS.U16 [R17+UR5+0x17800], R27 ;  /* 0x0178001b11007988 */ /* 0x000fe80008000405 */
[----:B--2---:R0:W-:Y:S04]  /*4400*/  STS.U16 [R17+UR5+0x12800], R26 ;  /* 0x0128001a11007988 */ /* 0x0041e80008000405 */
[----:B0-----:R-:W2:Y:S04]  /*4410*/  LDL.LU R26, [R1+0x1c] ;  /* 0x00001c00011a7983 */ /* 0x001ea80000300800 */
[----:B------:R0:W-:Y:S04]  /*4420*/  STS.U16 [R19+UR5+0x15c00], R12 ;  /* 0x015c000c13007988 */ /* 0x0001e80008000405 */
[----:B0-----:R-:W3:Y:S04]  /*4430*/  LDL R12, [R1+0x250] ;  /* 0x00025000010c7983 */ /* 0x001ee80000100800 */
[----:B------:R-:W-:Y:S04]  /*4440*/  STS.U16 [R19+UR5+0x10c00], R18 ;  /* 0x010c001213007988 */ /* 0x000fe80008000405 */
[----:B------:R-:W-:Y:S04]  /*4450*/  STS.U16 [R19+UR5+0x11400], R20 ;  /* 0x0114001413007988 */ /* 0x000fe80008000405 */
[----:B------:R-:W-:Y:S04]  /*4460*/  STS.U16 [R19+UR5+0x11c00], R21 ;  /* 0x011c001513007988 */ /* 0x000fe80008000405 */
[----:B----4-:R-:W-:Y:S04]  /*4470*/  STS.U16 [R19+UR5+0x12400], R28 ;  /* 0x0124001c13007988 */ /* 0x010fe80008000405 */
        /* <DEDUP_REMOVED lines=10> */
[----:B--2---:R-:W-:Y:S01]  /*4520*/  STS.U16 [R19+UR5+0x10400], R26 ;  /* 0x0104001a13007988 */ /* 0x004fe20008000405 */
[----:B------:R-:W-:Y:S06]  /*4530*/  BAR.SYNC.DEFER_BLOCKING 0x0 ;  /* 0x0000000000007b1d */ /* 0x000fec0000010000 */
[----:B------:R-:W0:Y:S04]  /*4540*/  LDSM.16.M88.4 R20, [R0+UR5+0x11000] ;  /* 0x011000050014783b */ /* 0x000e280008000200 */
[----:B---3--:R-:W-:Y:S04]  /*4550*/  LDSM.16.MT88.4 R4, [R12] ;  /* 0x000000000c04783b */ /* 0x008fe80000004200 */
[----:B------:R-:W-:Y:S04]  /*4560*/  STL [R1+0x1700], R12 ;  /* 0x0017000c01007387 */ /* 0x000fe80000100800 */
[----:B------:R-:W1:Y:S04]  /*4570*/  LDSM.16.M88.4 R12, [R0+UR5+0x10000] ;  /* 0x01000005000c783b */ /* 0x000e680008000200 */
[----:B------:R-:W2:Y:S04]  /*4580*/  LDSM.16.M88.4 R8, [R0+UR5+0x10800] ;  /* 0x010800050008783b */ /* 0x000ea80008000200 */
[----:B------:R-:W3:Y:S01]  /*4590*/  LDSM.16.M88.4 R16, [R0+UR5+0x11800] ;  /* 0x011800050010783b */ /* 0x000ee20008000200 */
[----:B0-----:R-:W-:Y:S01]  /*45a0*/  MOV R24, R20 ;  /* 0x0000001400187202 */ /* 0x001fe20000000f00 */
[----:B------:R-:W-:Y:S01]  /*45b0*/  IMAD.MOV.U32 R2, RZ, RZ, R21 ;  /* 0x000000ffff027224 */ /* 0x000fe200078e0015 */
[----:B------:R-:W-:Y:S01]  /*45c0*/  MOV R28, R22 ;  /* 0x00000016001c7202 */ /* 0x000fe20000000f00 */
[----:B------:R-:W-:-:S02]  /*45d0*/  IMAD.MOV.U32 R3, RZ, RZ, R23 ;  /* 0x000000ffff037224 */ /* 0x000fc400078e0017 */
[----:B------:R-:W0:Y:S04]  /*45e0*/  LDSM.16.M88.4 R20, [R0+UR5+0x12000] ;  /* 0x012000050014783b */ /* 0x000e280008000200 */
[----:B-1----:R1:W-:Y:S04]  /*45f0*/  STL [R1+0x88], R14 ;  /* 0x0000880e01007387 */ /* 0x0023e80000100800 */
[----:B--2---:R-:W-:Y:S04]  /*4600*/  STL.64 [R1+0x78], R10 ;  /* 0x0000780a01007387 */ /* 0x004fe80000100a00 */
[----:B------:R-:W-:Y:S04]  /*4610*/  STL [R1+0x16ec], R3 ;  /* 0x0016ec0301007387 */ /* 0x000fe80000100800 */
[----:B------:R-:W-:Y:S04]  /*4620*/  STL [R1+0x16e8], R28 ;  /* 0x0016e81c01007387 */ /* 0x000fe80000100800 */
[----:B---3--:R-:W-:Y:S01]  /*4630*/  STL.64 [R1+0x58], R18 ;  /* 0x0000581201007387 */ /* 0x008fe20000100a00 */
[----:B0-----:R-:W-:Y:S01]  /*4640*/  MOV R29, R23 ;  /* 0x00000017001d7202 */ /* 0x001fe20000000f00 */
[----:B------:R-:W-:-:S02]  /*4650*/  IMAD.MOV.U32 R23, RZ, RZ, R15 ;  /* 0x000000ffff177224 */ /* 0x000fc400078e000f */
[C---:B-1----:R-:W-:Y:S01]  /*4660*/  HMMA.16816.F32 R12, R4.reuse, R12, RZ ;  /* 0x0000000c040c723c */ /* 0x042fe200000018ff */
[----:B------:R-:W-:Y:S04]  /*4670*/  STL.64 [R1+0x16f8], R16 ;  /* 0x0016f81001007387 */ /* 0x000fe80000100a00 */
[----:B------:R-:W-:Y:S04]  /*4680*/  STL [R1+0x16f0], R29 ;  /* 0x0016f01d01007387 */ /* 0x000fe80000100800 */
[----:B------:R-:W-:Y:S10]  /*4690*/  STL [R1+0x48], R22 ;  /* 0x0000481601007387 */ /* 0x000ff40000100800 */
[----:B------:R0:W-:Y:S04]  /*46a0*/  STL.64 [R1+0x20], R12 ;  /* 0x0000200c01007387 */ /* 0x0001e80000100a00 */
[----:B0-----:R-:W2:Y:S01]  /*46b0*/  LDL.LU R12, [R1+0x1700] ;  /* 0x00170000010c7983 */ /* 0x001ea20000300800 */
[----:B------:R-:W-:Y:S01]  /*46c0*/  HMMA.16816.F32 R8, R4, R8, RZ ;  /* 0x000000080408723c */ /* 0x000fe200000018ff */
[----:B------:R-:W-:Y:S01]  /*46d0*/  MOV R3, R14 ;  /* 0x0000000e00037202 */ /* 0x000fe20000000f00 */
[----:B------:R-:W-:-:S15]  /*46e0*/  IMAD.MOV.U32 R28, RZ, RZ, R15 ;  /* 0x000000ffff1c7224 */ /* 0x000fde00078e000f */
[----:B------:R-:W-:Y:S02]  /*46f0*/  NOP ;  /* 0x0000000000007918 */ /* 0x000fe40000000000 */
[----:B------:R-:W-:Y:S01]  /*4700*/  MOV R29, R8 ;  /* 0x00000008001d7202 */ /* 0x000fe20000000f00 */
[----:B------:R-:W-:Y:S01]  /*4710*/  IMAD.MOV.U32 R15, RZ, RZ, R9 ;  /* 0x000000ffff0f7224 */ /* 0x000fe200078e0009 */
[----:B------:R-:W-:Y:S01]  /*4720*/  MOV R14, R10 ;  /* 0x0000000a000e7202 */ /* 0x000fe20000000f00 */
[----:B------:R-:W-:Y:S01]  /*4730*/  IMAD.MOV.U32 R13, RZ, RZ, R11 ;  /* 0x000000ffff0d7224 */ /* 0x000fe200078e000b */
[----:B------:R-:W-:Y:S01]  /*4740*/  MOV R16, R24 ;  /* 0x0000001800107202 */ /* 0x000fe20000000f00 */
[----:B------:R-:W-:Y:S01]  /*4750*/  IMAD.MOV.U32 R17, RZ, RZ, R2 ;  /* 0x000000ffff117224 */ /* 0x000fe200078e0002 */
[----:B------:R-:W-:Y:S06]  /*4760*/  LDSM.16.M88.4 R24, [R0+UR5+0x12800] ;  /* 0x012800050018783b */ /* 0x000fec0008000200 */
[----:B------:R-:W-:Y:S01]  /*4770*/  HMMA.16816.F32 R16, R4, R16, RZ ;  /* 0x000000100410723c */ /* 0x000fe200000018ff */
[----:B--2---:R-:W0:Y:S04]  /*4780*/  LDSM.16.MT88.4 R8, [R12+0x2000] ;  /* 0x002000000c08783b */ /* 0x004e280000004200 */
[----:B0-----:R0:W-:Y:S04]  /*4790*/  STL.64 [R1+0x16e0], R10 ;  /* 0x0016e00a01007387 */ /* 0x0011e80000100a00 */
[----:B------:R1:W-:Y:S10]  /*47a0*/  STL.64 [R1+0x16d8], R8 ;  /* 0x0016d80801007387 */ /* 0x0003f40000100a00 */
[----:B0-----:R-:W-:Y:S01]  /*47b0*/  MOV R11, R16 ;  /* 0x00000010000b7202 */ /* 0x001fe20000000f00 */
[----:B------:R-:W-:Y:S01]  /*47c0*/  IMAD.MOV.U32 R10, RZ, RZ, R17 ;  /* 0x000000ffff0a7224 */ /* 0x000fe200078e0011 */
[----:B-1----:R-:W-:Y:S01]  /*47d0*/  MOV R9, R18 ;  /* 0x0000001200097202 */ /* 0x002fe20000000f00 */
[----:B------:R-:W-:-:S02]  /*47e0*/  IMAD.MOV.U32 R8, RZ, RZ, R19 ;  /* 0x000000ffff087224 */ /* 0x000fc400078e0013 */
[----:B------:R-:W0:Y:S04]  /*47f0*/  LDSM.16.M88.4 R16, [R0+UR5+0x13000] ;  /* 0x013000050010783b */ /* 0x000e280008000200 */
[----:B------:R-:W-:Y:S04]  /*4800*/  STL.64 [R1+0x38], R26 ;  /* 0x0000381a01007387 */ /* 0x000fe80000100a00 */
[----:B0-----:R-:W-:Y:S04]  /*4810*/  STL.64 [R1+0xa0], R16 ;  /* 0x0000a01001007387 */ /* 0x001fe80000100a00 */
[----:B------:R-:W-:Y:S04]  /*4820*/  STL.64 [R1+0xa8], R18 ;  /* 0x0000a81201007387 */ /* 0x000fe80000100a00 */
[----:B------:R-:W0:Y:S04]  /*4830*/  LDSM.16.M88.4 R16, [R0+UR5+0x13800] ;  /* 0x013800050010783b */ /* 0x000e280008000200 */
[----:B0-----:R-:W-:Y:S04]  /*4840*/  STL.64 [R1+0xb0], R16 ;  /* 0x0000b01001007387 */ /* 0x001fe80000100a00 */
[----:B------:R-:W-:Y:S04]  /*4850*/  STL.64 [R1+0xb8], R18 ;  /* 0x0000b81201007387 */ /* 0x000fe80000100a00 */
[----:B------:R-:W0:Y:S04]  /*4860*/  LDSM.16.M88.4 R16, [R0+UR5+0x14000] ;  /* 0x014000050010783b */ /* 0x000e280008000200 */
[----:B0-----:R0:W-:Y:S04]  /*4870*/  STL.64 [R1+0xf0], R16 ;  /* 0x0000f01001007387 */ /* 0x0011e80000100a00 */
[----:B------:R1:W-:Y:S04]  /*4880*/  STL.64 [R1+0xf8], R18 ;  /* 0x0000f81201007387 */ /* 0x0003e80000100a00 */
[----:B0-----:R-:W1:Y:S02]  /*4890*/  LDL.LU.64 R16, [R1+0x16f8] ;  /* 0x0016f80001107983 */ /* 0x001e640000300a00 */
[----:B-1----:R-:W-:-:S15]  /*48a0*/  HMMA.16816.F32 R16, R4, R16, RZ ;  /* 0x000000100410723c */ /* 0x002fde00000018ff */
[----:B------:R-:W-:-:S04]  /*48b0*/  NOP ;  /* 0x0000000000007918 */ /* 0x000fc80000000000 */
[----:B------:R0:W-:Y:S04]  /*48c0*/  STL.64 [R1+0x16b0], R18 ;  /* 0x0016b01201007387 */ /* 0x0001e80000100a00 */
[----:B------:R1:W-:Y:S01]  /*48d0*/  STL.64 [R1+0x16a8], R16 ;  /* 0x0016a81001007387 */ /* 0x0003e20000100a00 */
[----:B0-----:R-:W-:Y:S01]  /*48e0*/  MOV R18, R9 ;  /* 0x0000000900127202 */ /* 0x001fe20000000f00 */
[----:B------:R-:W-:Y:S01]  /*48f0*/  IMAD.MOV.U32 R19, RZ, RZ, R8 ;  /* 0x000000ffff137224 */ /* 0x000fe200078e0008 */
[----:B-1----:R-:W-:Y:S01]  /*4900*/  MOV R16, R11 ;  /* 0x0000000b00107202 */ /* 0x002fe20000000f00 */
[----:B------:R-:W-:-:S03]  /*4910*/  IMAD.MOV.U32 R17, RZ, RZ, R10 ;  /* 0x000000ffff117224 */ /* 0x000fc600078e000a */
[----:B------:R0:W-:Y:S04]  /*4920*/  STL.64 [R1+0x16c0], R18 ;  /* 0x0016c01201007387 */ /* 0x0001e80000100a00 */
[----:B------:R-:W-:Y:S04]  /*4930*/  STL.64 [R1+0x16b8], R16 ;  /* 0x0016b81001007387 */ /* 0x000fe80000100a00 */
[----:B------:R-:W1:Y:S04]  /*4940*/  LDSM.16.M88.4 R8, [R0+UR5+0x14800] ;  /* 0x014800050008783b */ /* 0x000e680008000200 */
[----:B0-----:R-:W2:Y:S04]  /*4950*/  LDL.LU R18, [R1+0x78] ;  /* 0x0000780001127983 */ /* 0x001ea80000300800 */
[----:B------:R-:W2:Y:S04]  /*4960*/  LDL.LU R19, [R1+0x7c] ;  /* 0x00007c0001137983 */ /* 0x000ea80000300800 */
[----:B--2---:R0:W-:Y:S04]  /*4970*/  STL.64 [R1+0x16d0], R18 ;  /* 0x0016d01201007387 */ /* 0x0041e80000100a00 */
[----:B0-----:R-:W2:Y:S04]  /*4980*/  LDL.LU R18, [R1+0x88] ;  /* 0x0000880001127983 */ /* 0x001ea80000300800 */
[----:B-1----:R-:W-:Y:S04]  /*4990*/  STL.64 [R1+0x100], R8 ;  /* 0x0001000801007387 */ /* 0x002fe80000100a00 */
[----:B------:R-:W-:Y:S04]  /*49a0*/  STL.64 [R1+0x108], R10 ;  /* 0x0001080a01007387 */ /* 0x000fe80000100a00 */
[----:B------:R-:W0:Y:S04]  /*49b0*/  LDSM.16.M88.4 R8, [R0+UR5+0x15000] ;  /* 0x015000050008783b */ /* 0x000e280008000200 */
[----:B0-----:R-:W-:Y:S04]  /*49c0*/  STL.64 [R1+0x120], R8 ;  /* 0x0001200801007387 */ /* 0x001fe80000100a00 */
        /* <DEDUP_REMOVED lines=10> */
[----:B------:R-:W0:Y:S01]  /*4a70*/  LDSM.16.M88.4 R8, [R0+UR5+0x17000] ;  /* 0x017000050008783b */ /* 0x000e220008000200 */
[----:B------:R-:W-:-:S02]  /*4a80*/  MOV R19, R23 ;  /* 0x0000001700137202 */ /* 0x000fc40000000f00 */
[----:B------:R-:W-:Y:S01]  /*4a90*/  HMMA.16816.F32 R20, R4, R20, RZ ;  /* 0x000000140414723c */ /* 0x000fe200000018ff */
[----:B0-----:R-:W-:Y:S04]  /*4aa0*/  STL.64 [R1+0x170], R8 ;  /* 0x0001700801007387 */ /* 0x001fe80000100a00 */
[----:B------:R-:W-:Y:S04]  /*4ab0*/  STL.64 [R1+0x178], R10 ;  /* 0x0001780a01007387 */ /* 0x000fe80000100a00 */
[----:B------:R-:W0:Y:S04]  /*4ac0*/  LDSM.16.M88.4 R8, [R0+UR5+0x17800] ;  /* 0x017800050008783b */ /* 0x000e280008000200 */
[----:B------:R-:W-:Y:S04]  /*4ad0*/  STL [R1+0x1428], R0 ;  /* 0x0014280001007387 */ /* 0x000fe80000100800 */
[----:B0-----:R-:W-:Y:S04]  /*4ae0*/  STL.64 [R1+0x180], R8 ;  /* 0x0001800801007387 */ /* 0x001fe80000100a00 */
[----:B------:R-:W-:Y:S04]  /*4af0*/  STL.64 [R1+0x188], R10 ;  /* 0x0001880a01007387 */ /* 0x000fe80000100a00 */
[----:B------:R0:W-:Y:S04]  /*4b00*/  STL.64 [R1+0x16a0], R22 ;  /* 0x0016a01601007387 */ /* 0x0001e80000100a00 */
[----:B------:R1:W-:Y:S04]  /*4b10*/  STL.64 [R1+0x1698], R20 ;  /* 0x0016981401007387 */ /* 0x0003e80000100a00 */
[----:B0-----:R-:W3:Y:S04]  /*4b20*/  LDL.LU R22, [R1+0x58] ;  /* 0x0000580001167983 */ /* 0x001ee80000300800 */
[----:B------:R-:W3:Y:S01]  /*4b30*/  LDL.LU R23, [R1+0x5c] ;  /* 0x00005c0001177983 */ /* 0x000ee20000300800 */
[----:B-1----:R-:W-:-:S02]  /*4b40*/  MOV R21, R15 ;  /* 0x0000000f00157202 */ /* 0x002fc40000000f00 */
[----:B------:R-:W-:-:S05]  /*4b50*/  LOP3.LUT R2, R0, 0x40, RZ, 0x3c, !PT ;  /* 0x0000004000027812 */ /* 0x000fca00078e3cff */
[----:B------:R-:W-:Y:S01]  /*4b60*/  LDSM.16.M88.4 R8, [R2+UR5+0x10000] ;  /* 0x010000050208783b */ /* 0x000fe20008000200 */
[----:B------:R-:W-:-:S03]  /*4b70*/  IMAD.MOV.U32 R20, RZ, RZ, R29 ;  /* 0x000000ffff147224 */ /* 0x000fc600078e001d */
[----:B---3--:R0:W-:Y:S04]  /*4b80*/  STL.64 [R1+0x16c8], R22 ;  /* 0x0016c81601007387 */ /* 0x0081e80000100a00 */
[----:B------:R-:W3:Y:S01]  /*4b90*/  LDL.LU R29, [R1+0x16f0] ;  /* 0x0016f000011d7983 */ /* 0x000ee20000300800 */
[----:B0-----:R-:W-:Y:S01]  /*4ba0*/  IMAD.MOV.U32 R22, RZ, RZ, R14 ;  /* 0x000000ffff167224 */ /* 0x001fe200078e000e */
[----:B------:R-:W-:Y:S02]  /*4bb0*/  MOV R23, R13 ;  /* 0x0000000d00177202 */ /* 0x000fe40000000f00 */
[----:B------:R-:W0:Y:S04]  /*4bc0*/  LDSM.16.MT88.4 R12, [R12+0x4000] ;  /* 0x004000000c0c783b */ /* 0x000e280000004200 */
[----:B0-----:R0:W-:Y:S04]  /*4bd0*/  STL.64 [R1+0x1648], R14 ;  /* 0x0016480e01007387 */ /* 0x0011e80000100a00 */
[----:B------:R1:W-:Y:S01]  /*4be0*/  STL.64 [R1+0x1640], R12 ;  /* 0x0016400c01007387 */ /* 0x0003e20000100a00 */
[----:B0-----:R-:W-:Y:S01]  /*4bf0*/  IMAD.MOV.U32 R14, RZ, RZ, R3 ;  /* 0x000000ffff0e7224 */ /* 0x001fe200078e0003 */
[----:B------:R-:W-:-:S02]  /*4c00*/  MOV R15, R28 ;  /* 0x0000001c000f7202 */ /* 0x000fc40000000f00 */
[----:B-1----:R-:W2:Y:S04]  /*4c10*/  LDL.LU R12, [R1+0x20] ;  /* 0x00002000010c7983 */ /* 0x002ea80000300800 */
[----:B------:R-:W2:Y:S04]  /*4c20*/  LDL.LU R13, [R1+0x24] ;  /* 0x00002400010d7983 */ /* 0x000ea80000300800 */
[----:B------:R-:W4:Y:S04]  /*4c30*/  LDL.LU R3, [R1+0x16ec] ;  /* 0x0016ec0001037983 */ /* 0x000f280000300800 */
[----:B------:R-:W5:Y:S04]  /*4c40*/  LDL.LU R28, [R1+0x16e8] ;  /* 0x0016e800011c7983 */ /* 0x000f680000300800 */
[----:B------:R-:W-:Y:S04]  /*4c50*/  STL.64 [R1+0x190], R8 ;  /* 0x0001900801007387 */ /* 0x000fe80000100a00 */
[----:B------:R0:W-:Y:S04]  /*4c60*/  STL.64 [R1+0x198], R10 ;  /* 0x0001980a01007387 */ /* 0x0001e80000100a00 */
[----:B0-----:R-:W2:Y:S04]  /*4c70*/  LDL.LU.64 R10, [R1+0x16e0] ;  /* 0x0016e000010a7983 */ /* 0x001ea80000300a00 */
[----:B------:R-:W2:Y:S01]  /*4c80*/  LDL.LU.64 R8, [R1+0x16d8] ;  /* 0x0016d80001087983 */ /* 0x000ea20000300a00 */
[----:B------:R-:W-:Y:S03]  /*4c90*/  HMMA.16816.F32 R24, R4, R24, RZ ;  /* 0x000000180418723c */ /* 0x000fe600000018ff */
[----:B------:R-:W-:Y:S04]  /*4ca0*/  STL [R1+0x1628], R2 ;  /* 0x0016280201007387 */ /* 0x000fe80000100800 */
[----:B------:R0:W-:Y:S04]  /*4cb0*/  STL.64 [R1+0x1690], R6 ;  /* 0x0016900601007387 */ /* 0x0001e80000100a00 */
[----:B------:R-:W-:Y:S04]  /*4cc0*/  STL.64 [R1+0x1688], R4 ;  /* 0x0016880401007387 */ /* 0x000fe80000100a00 */
[----:B0-----:R-:W3:Y:S01]  /*4cd0*/  LDL.LU R6, [R1+0x48] ;  /* 0x0000480001067983 */ /* 0x001ee20000300800 */
[----:B--2---:R-:W-:-:S15]  /*4ce0*/  HMMA.16816.F32 R16, R8, R18, R12 ;  /* 0x000000120810723c */ /* 0x004fde000000180c */
[----:B------:R-:W-:-:S04]  /*4cf0*/  NOP ;  /* 0x0000000000007918 */ /* 0x000fc80000000000 */
[----:B------:R-:W-:Y:S01]  /*4d00*/  MOV R15, R18 ;  /* 0x00000012000f7202 */ /* 0x000fe20000000f00 */
[----:B------:R0:W-:Y:S01]  /*4d10*/  STL.64 [R1+0x80], R16 ;  /* 0x0000801001007387 */ /* 0x0001e20000100a00 */
[----:B------:R-:W-:-:S03]  /*4d20*/  IMAD.MOV.U32 R14, RZ, RZ, R19 ;  /* 0x000000ffff0e7224 */ /* 0x000fc600078e0013 */
[----:B------:R-:W0:Y:S04]  /*4d30*/  LDL.LU.64 R18, [R1+0x16d0] ;  /* 0x0016d00001127983 */ /* 0x000e280000300a00 */
[----:B------:R-:W-:Y:S01]  /*4d40*/  STL.64 [R1+0x1678], R14 ;  /* 0x0016780e01007387 */ /* 0x000fe20000100a00 */
[----:B0-----:R-:W-:Y:S03]  /*4d50*/  HMMA.16816.F32 R16, R8, R18, R20 ;  /* 0x000000120810723c */ /* 0x001fe60000001814 */
[----:B------:R-:W2:-:S15]  /*4d60*/  LDL.LU.64 R22, [R1+0x16c8] ;  /* 0x0016c80001167983 */ /* 0x000e9e0000300a00 */
[----:B------:R-:W-:Y:S01]  /*4d70*/  NOP ;  /* 0x0000000000007918 */ /* 0x000fe20000000000 */
[----:B------:R-:W-:Y:S04]  /*4d80*/  STL.64 [R1+0x140], R16 ;  /* 0x0001401001007387 */ /* 0x000fe80000100a00 */
[----:B------:R0:W-:Y:S04]  /*4d90*/  STL.64 [R1+0x148], R18 ;  /* 0x0001481201007387 */ /* 0x0001e80000100a00 */
[----:B0-----:R-:W2:Y:S04]  /*4da0*/  LDL.LU.64 R18, [R1+0x16c0] ;  /* 0x0016c00001127983 */ /* 0x001ea80000300a00 */
[----:B------:R-:W2:Y:S01]  /*4db0*/  LDL.LU.64 R16, [R1+0x16b8] ;  /* 0x0016b80001107983 */ /* 0x000ea20000300a00 */
[----:B-----5:R-:W-:Y:S01]  /*4dc0*/  MOV R14, R28 ;  /* 0x0000001c000e7202 */ /* 0x020fe20000000f00 */
[----:B----4-:R-:W-:-:S02]  /*4dd0*/  IMAD.MOV.U32 R15, RZ, RZ, R3 ;  /* 0x000000ffff0f7224 */ /* 0x010fc400078e0003 */
[----:B---3--:R-:W-:-:S05]  /*4de0*/  IMAD.MOV.U32 R7, RZ, RZ, R29 ;  /* 0x000000ffff077224 */ /* 0x008fca00078e001d */
[----:B--2---:R-:W-:Y:S01]  /*4df0*/  HMMA.16816.F32 R12, R8, R14, R16 ;  /* 0x0000000e080c723c */ /* 0x004fe20000001810 */
[----:B------:R-:W2:Y:S04]  /*4e00*/  LDL.LU.64 R18, [R1+0x16b0] ;  /* 0x0016b00001127983 */ /* 0x000ea80000300a00 */
[----:B------:R-:W2:-:S14]  /*4e10*/  LDL.LU.64 R16, [R1+0x16a8] ;  /* 0x0016a80001107983 */ /* 0x000e9c0000300a00 */
[----:B------:R-:W-:Y:S01]  /*4e20*/  MOV R29, R12 ;  /* 0x0000000c001d7202 */ /* 0x000fe20000000f00 */
[----:B------:R-:W-:Y:S01]  /*4e30*/  IMAD.MOV.U32 R28, RZ, RZ, R13 ;  /* 0x000000ffff1c7224 */ /* 0x000fe200078e000d */
[----:B------:R-:W3:Y:S04]  /*4e40*/  LDL.LU R12, [R1+0xb0] ;  /* 0x0000b000010c7983 */ /* 0x000ee80000300800 */
[----:B------:R-:W3:Y:S01]  /*4e50*/  LDL.LU R13, [R1+0xb4] ;  /* 0x0000b400010d7983 */ /* 0x000ee20000300800 */
[----:B------:R-:W-:Y:S01]  /*4e60*/  MOV R3, R14 ;  /* 0x0000000e00037202 */ /* 0x000fe20000000f00 */
[----:B------:R-:W-:Y:S01]  /*4e70*/  IMAD.MOV.U32 R0, RZ, RZ, R15 ;  /* 0x000000ffff007224 */ /* 0x000fe200078e000f */
[C---:B--2---:R-:W-:Y:S01]  /*4e80*/  HMMA.16816.F32 R16, R8.reuse, R22, R16 ;  /* 0x000000160810723c */ /* 0x044fe20000001810 */
[----:B---3--:R0:W-:Y:S04]  /*4e90*/  STL.64 [R1+0x1680], R12 ;  /* 0x0016800c01007387 */ /* 0x0081e80000100a00 */
[----:B0-----:R-:W2:Y:S04]  /*4ea0*/  LDL.LU R12, [R1+0xa0] ;  /* 0x0000a000010c7983 */ /* 0x001ea80000300800 */
[----:B------:R-:W2:Y:S04]  /*4eb0*/  LDL.LU R13, [R1+0xa4] ;  /* 0x0000a400010d7983 */ /* 0x000ea80000300800 */
[----:B------:R-:W-:Y:S04]  /*4ec0*/  STL [R1+0x153c], R29 ;  /* 0x00153c1d01007387 */ /* 0x000fe80000100800 */
[----:B------:R-:W-:Y:S04]  /*4ed0*/  STL [R1+0x1538], R28 ;  /* 0x0015381c01007387 */ /* 0x000fe80000100800 */
[----:B------:R-:W-:Y:S04]  /*4ee0*/  STL [R1+0x1534], R3 ;  /* 0x0015340301007387 */ /* 0x000fe80000100800 */
[----:B------:R-:W-:Y:S04]  /*4ef0*/  STL [R1+0x1530], R0 ;  /* 0x0015300001007387 */ /* 0x000fe80000100800 */
[----:B------:R-:W3:Y:S04]  /*4f00*/  LDL.LU.64 R22, [R1+0x16a0] ;  /* 0x0016a00001167983 */ /* 0x000ee80000300a00 */
[----:B------:R-:W3:Y:S04]  /*4f10*/  LDL.LU.64 R20, [R1+0x1698] ;  /* 0x0016980001147983 */ /* 0x000ee80000300a00 */
[----:B------:R-:W-:Y:S04]  /*4f20*/  STL.64 [R1+0x1e0], R16 ;  /* 0x0001e01001007387 */ /* 0x000fe80000100a00 */
[----:B------:R0:W-:Y:S04]  /*4f30*/  STL.64 [R1+0x1e8], R18 ;  /* 0x0001e81201007387 */ /* 0x0001e80000100a00 */
[----:B0-----:R-:W4:Y:S04]  /*4f40*/  LDL.LU R18, [R1+0x38] ;  /* 0x0000380001127983 */ /* 0x001f280000300800 */
[----:B------:R-:W4:Y:S01]  /*4f50*/  LDL.LU R19, [R1+0x3c] ;  /* 0x00003c0001137983 */ /* 0x000f220000300800 */
[----:B---3--:R-:W-:Y:S03]  /*4f60*/  HMMA.16816.F32 R20, R8, R6, R20 ;  /* 0x000000060814723c */ /* 0x008fe60000001814 */
[----:B------:R-:W2:Y:S04]  /*4f70*/  LDL.LU.64 R6, [R1+0x1690] ;  /* 0x0016900001067983 */ /* 0x000ea80000300a00 */
[----:B------:R-:W2:-:S12]  /*4f80*/  LDL.LU.64 R4, [R1+0x1688] ;  /* 0x0016880001047983 */ /* 0x000e980000300a00 */
[----:B------:R-:W-:Y:S04]  /*4f90*/  STL.64 [R1+0x1a0], R20 ;  /* 0x0001a01401007387 */ /* 0x000fe80000100a00 */
[----:B------:R4:W-:Y:S04]  /*4fa0*/  STL.64 [R1+0x1a8], R22 ;  /* 0x0001a81601007387 */ /* 0x0009e80000100a00 */
[----:B------:R-:W3:Y:S01]  /*4fb0*/  LDL.LU R16, [R1+0x120] ;  /* 0x0001200001107983 */ /* 0x000ee20000300800 */
[----:B----4-:R-:W-:-:S15]  /*4fc0*/  HMMA.16816.F32 R20, R8, R18, R24 ;  /* 0x000000120814723c */ /* 0x010fde0000001818 */
[----:B------:R-:W-:-:S04]  /*4fd0*/  NOP ;  /* 0x0000000000007918 */ /* 0x000fc80000000000 */
[----:B------:R-:W-:Y:S04]  /*4fe0*/  STL.64 [R1+0x110], R20 ;  /* 0x0001101401007387 */ /* 0x000fe80000100a00 */
[----:B------:R-:W-:Y:S04]  /*4ff0*/  STL.64 [R1+0x118], R22 ;  /* 0x0001181601007387 */ /* 0x000fe80000100a00 */
[----:B------:R-:W3:Y:S04]  /*5000*/  LDL.LU R17, [R1+0x124] ;  /* 0x0001240001117983 */ /* 0x000ee80000300800 */
[----:B---3--:R0:W-:Y:S04]  /*5010*/  STL.64 [R1+0x1668], R16 ;  /* 0x0016681001007387 */ /* 0x0081e80000100a00 */
[----:B0-----:R-:W3:Y:S04]  /*5020*/  LDL.LU R16, [R1+0x100] ;  /* 0x0001000001107983 */ /* 0x001ee80000300800 */
[----:B------:R-:W3:Y:S01]  /*5030*/  LDL.LU R17, [R1+0x104] ;  /* 0x0001040001117983 */ /* 0x000ee20000300800 */
[----:B--2---:R-:W-:-:S15]  /*5040*/  HMMA.16816.F32 R12, R4, R12, RZ ;  /* 0x0000000c040c723c */ /* 0x004fde00000018ff */
[----:B------:R-:W-:-:S04]  /*5050*/  NOP ;  /* 0x0000000000007918 */ /* 0x000fc80000000000 */
[----:B------:R-:W-:Y:S01]  /*5060*/  MOV R2, R12 ;  /* 0x0000000c00027202 */ /* 0x000fe20000000f00 */
[----:B------:R-:W-:Y:S01]  /*5070*/  IMAD.MOV.U32 R28, RZ, RZ, R13 ;  /* 0x000000ffff1c7224 */ /* 0x000fe200078e000d */
[----:B---3--:R0:W-:Y:S04]  /*5080*/  STL.64 [R1+0x1670], R16 ;  /* 0x0016701001007387 */ /* 0x0081e80000100a00 */
[----:B0-----:R-:W2:Y:S04]  /*5090*/  LDL.LU R16, [R1+0xf0] ;  /* 0x0000f00001107983 */ /* 0x001ea80000300800 */
[----:B------:R-:W2:Y:S04]  /*50a0*/  LDL.LU R17, [R1+0xf4] ;  /* 0x0000f40001117983 */ /* 0x000ea80000300800 */
[----:B------:R-:W3:Y:S04]  /*50b0*/  LDL.LU R20, [R1+0x130] ;  /* 0x0001300001147983 */ /* 0x000ee80000300800 */
[----:B------:R-:W3:Y:S04]  /*50c0*/  LDL.LU R21, [R1+0x134] ;  /* 0x0001340001157983 */ /* 0x000ee80000300800 */
[----:B------:R-:W-:Y:S04]  /*50d0*/  STL [R1+0x1614], R10 ;  /* 0x0016140a01007387 */ /* 0x000fe80000100800 */
[----:B------:R-:W-:Y:S04]  /*50e0*/  STL [R1+0x1610], R11 ;  /* 0x0016100b01007387 */ /* 0x000fe80000100800 */
[----:B------:R0:W-:Y:S04]  /*50f0*/  STL.64 [R1+0x1660], R8 ;  /* 0x0016600801007387 */ /* 0x0001e80000100a00 */
[----:B0-----:R-:W4:Y:S04]  /*5100*/  LDL.LU R8, [R1+0x160] ;  /* 0x0001600001087983 */ /* 0x001f280000300800 */
[----:B------:R-:W4:Y:S04]  /*5110*/  LDL.LU R9, [R1+0x164] ;  /* 0x0001640001097983 */ /* 0x000f280000300800 */
[----:B------:R-:W5:Y:S04]  /*5120*/  LDL.LU R24, [R1+0x150] ;  /* 0x0001500001187983 */ /* 0x000f680000300800 */
[----:B------:R-:W5:Y:S04]  /*5130*/  LDL.LU R25, [R1+0x154] ;  /* 0x0001540001197983 */ /* 0x000f680000300800 */
[----:B------:R-:W2:Y:S01]  /*5140*/  LDL.LU.64 R12, [R1+0x1680] ;  /* 0x00168000010c7983 */ /* 0x000ea20000300a00 */
[----:B------:R-:W-:Y:S01]  /*5150*/  MOV R3, R14 ;  /* 0x0000000e00037202 */ /* 0x000fe20000000f00 */
[----:B------:R-:W-:-:S05]  /*5160*/  IMAD.MOV.U32 R0, RZ, RZ, R15 ;  /* 0x000000ffff007224 */ /* 0x000fca00078e000f */
[----:B------:R-:W-:Y:S04]  /*5170*/  STL [R1+0x1638], R0 ;  /* 0x0016380001007387 */ /* 0x000fe80000100800 */
[----:B------:R-:W-:Y:S04]  /*5180*/  STL [R1+0x1634], R3 ;  /* 0x0016340301007387 */ /* 0x000fe80000100800 */
[----:B------:R-:W-:Y:S04]  /*5190*/  STL [R1+0x1630], R28 ;  /* 0x0016301c01007387 */ /* 0x000fe80000100800 */
[----:B------:R-:W-:Y:S01]  /*51a0*/  STL [R1+0x162c], R2 ;  /* 0x00162c0201007387 */ /* 0x000fe20000100800 */
[----:B--2---:R-:W-:-:S15]  /*51b0*/  HMMA.16816.F32 R12, R4, R12, RZ ;  /* 0x0000000c040c723c */ /* 0x004fde00000018ff */
[----:B------:R-:W-:-:S04]  /*51c0*/  NOP ;  /* 0x0000000000007918 */ /* 0x000fc80000000000 */
[----:B------:R-:W-:Y:S04]  /*51d0*/  STL.64 [R1+0x20], R12 ;  /* 0x0000200c01007387 */ /* 0x000fe80000100a00 */
[----:B------:R0:W-:Y:S04]  /*51e0*/  STL.64 [R1+0x28], R14 ;  /* 0x0000280e01007387 */ /* 0x0001e80000100a00 */
[----:B0-----:R-:W2:Y:S04]  /*51f0*/  LDL.LU.64 R14, [R1+0x1678] ;  /* 0x00167800010e7983 */ /* 0x001ea80000300a00 */
[----:B------:R-:W3:Y:S04]  /*5200*/  LDL.LU R12, [R1+0x180] ;  /* 0x00018000010c7983 */ /* 0x000ee80000300800 */
[----:B------:R-:W3:Y:S01]  /*5210*/  LDL.LU R13, [R1+0x184] ;  /* 0x00018400010d7983 */ /* 0x000ee20000300800 */
[----:B------:R-:W-:-:S15]  /*5220*/  HMMA.16816.F32 R16, R4, R16, RZ ;  /* 0x000000100410723c */ /* 0x000fde00000018ff */
[----:B------:R-:W-:-:S04]  /*5230*/  NOP ;  /* 0x0000000000007918 */ /* 0x000fc80000000000 */
[----:B------:R-:W-:Y:S01]  /*5240*/  MOV R0, R16 ;  /* 0x0000001000007202 */ /* 0x000fe20000000f00 */
[----:B------:R-:W-:Y:S01]  /*5250*/  IMAD.MOV.U32 R3, RZ, RZ, R17 ;  /* 0x000000ffff037224 */ /* 0x000fe200078e0011 */
[----:B--2---:R-:W-:Y:S04]  /*5260*/  STL.64 [R1+0x1658], R14 ;  /* 0x0016580e01007387 */ /* 0x004fe80000100a00 */
[----:B---3--:R0:W-:Y:S04]  /*5270*/  STL.64 [R1+0x1650], R12 ;  /* 0x0016500c01007387 */ /* 0x0081e80000100a00 */
[----:B0-----:R-:W2:Y:S04]  /*5280*/  LDL.LU R12, [R1+0x170] ;  /* 0x00017000010c7983 */ /* 0x001ea80000300800 */
[----:B------:R-:W2:Y:S04]  /*5290*/  LDL.LU R13, [R1+0x174] ;  /* 0x00017400010d7983 */ /* 0x000ea80000300800 */
[----:B------:R-:W3:Y:S01]  /*52a0*/  LDL.LU.64 R16, [R1+0x1670] ;  /* 0x0016700001107983 */ /* 0x000ee20000300a00 */
[----:B------:R-:W-:Y:S01]  /*52b0*/  MOV R28, R18 ;  /* 0x00000012001c7202 */ /* 0x000fe20000000f00 */
[----:B------:R-:W-:-:S02]  /*52c0*/  IMAD.MOV.U32 R2, RZ, RZ, R19 ;  /* 0x000000ffff027224 */ /* 0x000fc400078e0013 */
[----:B---3--:R-:W-:-:S15]  /*52d0*/  HMMA.16816.F32 R16, R4, R16, RZ ;  /* 0x000000100410723c */ /* 0x008fde00000018ff */
[----:B------:R-:W-:-:S04]  /*52e0*/  NOP ;  /* 0x0000000000007918 */ /* 0x000fc80000000000 */
[----:B------:R0:W-:Y:S04]  /*52f0*/  STL.64 [R1], R16 ;  /* 0x0000001001007387 */ /* 0x0001e80000100a00 */
[----:B------:R1:W-:Y:S04]  /*5300*/  STL.64 [R1+0x8], R18 ;  /* 0x0000081201007387 */ /* 0x0003e80000100a00 */
[----:B0-----:R-:W1:Y:S01]  /*5310*/  LDL.LU.64 R16, [R1+0x1668] ;  /* 0x0016680001107983 */ /* 0x001e620000300a00 */
[C---:B------:R-:W-:Y:S08]  /*5320*/  HMMA.16816.F32 R20, R4.reuse, R20, RZ ;  /* 0x000000140414723c */ /* 0x040ff000000018ff */
[C---:B-----5:R-:W-:Y:S08]  /*5330*/  HMMA.16816.F32 R24, R4.reuse, R24, RZ ;  /* 0x000000180418723c */ /* 0x060ff000000018ff */
[C---:B----4-:R-:W-:Y:S08]  /*5340*/  HMMA.16816.F32 R8, R4.reuse, R8, RZ ;  /* 0x000000080408723c */ /* 0x050ff000000018ff */
[C---:B--2---:R-:W-:Y:S08]  /*5350*/  HMMA.16816.F32 R12, R4.reuse, R12, RZ ;  /* 0x0000000c040c723c */ /* 0x044ff000000018ff */
[----:B-1----:R-:W-:-:S15]  /*5360*/  HMMA.16816.F32 R16, R4, R16, RZ ;  /* 0x000000100410723c */ /* 0x002fde00000018ff */
[----:B------:R-:W-:-:S04]  /*5370*/  NOP ;  /* 0x0000000000007918 */ /* 0x000fc80000000000 */
[----:B------:R-:W-:Y:S04]  /*5380*/  STL.64 [R1+0x15b8], R18 ;  /* 0x0015b81201007387 */ /* 0x000fe80000100a00 */
[----:B------:R0:W-:Y:S04]  /*5390*/  STL.64 [R1+0x15b0], R16 ;  /* 0x0015b01001007387 */ /* 0x0001e80000100a00 */
[----:B------:R-:W-:Y:S04]  /*53a0*/  STL.64 [R1+0x15a8], R22 ;  /* 0x0015a81601007387 */ /* 0x000fe80000100a00 */
[----:B------:R1:W-:Y:S01]  /*53b0*/  STL.64 [R1+0x15a0], R20 ;  /* 0x0015a01401007387 */ /* 0x0003e20000100a00 */
[----:B0-----:R-:W-:Y:S01]  /*53c0*/  MOV R17, R10 ;  /* 0x0000000a00117202 */ /* 0x001fe20000000f00 */
[----:B------:R-:W-:-:S02]  /*53d0*/  IMAD.MOV.U32 R16, RZ, RZ, R11 ;  /* 0x000000ffff107224 */ /* 0x000fc400078e000b */
[----:B-1----:R-:W2:Y:S04]  /*53e0*/  LDL.LU R20, [R1+0x190] ;  /* 0x0001900001147983 */ /* 0x002ea80000300800 */
[----:B------:R-:W2:Y:S04]  /*53f0*/  LDL.LU R21, [R1+0x194] ;  /* 0x0001940001157983 */ /* 0x000ea80000300800 */
[----:B------:R-:W-:Y:S04]  /*5400*/  STL.64 [R1+0x1598], R26 ;  /* 0x0015981a01007387 */ /* 0x000fe80000100a00 */
[----:B------:R0:W-:Y:S01]  /*5410*/  STL.64 [R1+0x1590], R24 ;  /* 0x0015901801007387 */ /* 0x0001e20000100a00 */
[----:B------:R-:W-:Y:S01]  /*5420*/  MOV R10, R12 ;  /* 0x0000000c000a7202 */ /* 0x000fe20000000f00 */
[----:B------:R-:W-:Y:S01]  /*5430*/  IMAD.MOV.U32 R11, RZ, RZ, R13 ;  /* 0x000000ffff0b7224 */ /* 0x000fe200078e000d */
[----:B0-----:R-:W-:Y:S01]  /*5440*/  MOV R25, R8 ;  /* 0x0000000800197202 */ /* 0x001fe20000000f00 */
[----:B------:R-:W-:-:S02]  /*5450*/  IMAD.MOV.U32 R24, RZ, RZ, R9 ;  /* 0x000000ffff187224 */ /* 0x000fc400078e0009 */
[----:B------:R-:W3:Y:S04]  /*5460*/  LDL.LU.64 R8, [R1+0x1660] ;  /* 0x0016600001087983 */ /* 0x000ee80000300a00 */
[----:B------:R0:W-:Y:S04]  /*5470*/  STL.64 [R1+0x78], R14 ;  /* 0x0000780e01007387 */ /* 0x0001e80000100a00 */
[----:B0-----:R-:W4:Y:S04]  /*5480*/  LDL.LU.64 R14, [R1+0x1658] ;  /* 0x00165800010e7983 */ /* 0x001f280000300a00 */
[----:B------:R-:W5:Y:S04]  /*5490*/  LDL.LU.64 R12, [R1+0x1650] ;  /* 0x00165000010c7983 */ /* 0x000f680000300a00 */
[----:B------:R4:W-:Y:S02]  /*54a0*/  STL.64 [R1+0x1620], R10 ;  /* 0x0016200a01007387 */ /* 0x0009e40000100a00 */
[----:B----4-:R-:W-:Y:S01]  /*54b0*/  MOV R10, R15 ;  /* 0x0000000f000a7202 */ /* 0x010fe20000000f00 */
[----:B------:R-:W-:-:S02]  /*54c0*/  IMAD.MOV.U32 R11, RZ, RZ, R14 ;  /* 0x000000ffff0b7224 */ /* 0x000fc400078e000e */
[----:B-----5:R-:W-:Y:S01]  /*54d0*/  HMMA.16816.F32 R12, R4, R12, RZ ;  /* 0x0000000c040c723c */ /* 0x020fe200000018ff */
[----:B---3--:R0:W-:Y:S04]  /*54e0*/  STL.64 [R1+0x1618], R8 ;  /* 0x0016180801007387 */ /* 0x0081e80000100a00 */
[----:B0-----:R-:W2:Y:S04]  /*54f0*/  LDL.LU R8, [R1+0x80] ;  /* 0x0000800001087983 */ /* 0x001ea80000300800 */
[----:B------:R-:W2:Y:S10]  /*5500*/  LDL.LU R9, [R1+0x84] ;  /* 0x0000840001097983 */ /* 0x000eb40000300800 */
[----:B------:R-:W-:Y:S01]  /*5510*/  MOV R5, R14 ;  /* 0x0000000e00057202 */ /* 0x000fe20000000f00 */
[----:B------:R-:W-:Y:S01]  /*5520*/  IMAD.MOV.U32 R4, RZ, RZ, R15 ;  /* 0x000000ffff047224 */ /* 0x000fe200078e000f */
[----:B------:R-:W-:Y:S01]  /*5530*/  MOV R7, R12 ;  /* 0x0000000c00077202 */ /* 0x000fe20000000f00 */
[----:B------:R-:W-:Y:S01]  /*5540*/  IMAD.MOV.U32 R6, RZ, RZ, R13 ;  /* 0x000000ffff067224 */ /* 0x000fe200078e000d */
[----:B------:R-:W2:Y:S04]  /*5550*/  LDL.LU.64 R14, [R1+0x1648] ;  /* 0x00164800010e7983 */ /* 0x000ea80000300a00 */
[----:B------:R-:W2:Y:S02]  /*5560*/  LDL.LU.64 R12, [R1+0x1640] ;  /* 0x00164000010c7983 */ /* 0x000ea40000300a00 */
[----:B--2---:R-:W-:-:S15]  /*5570*/  HMMA.16816.F32 R8, R12, R20, R8 ;  /* 0x000000140c08723c */ /* 0x004fde0000001808 */
[----:B------:R-:W-:-:S04]  /*5580*/  NOP ;  /* 0x0000000000007918 */ /* 0x000fc80000000000 */
[----:B------:R-:W-:Y:S04]  /*5590*/  STL.64 [R1+0x90], R8 ;  /* 0x0000900801007387 */ /* 0x000fe80000100a00 */
[----:B------:R-:W-:Y:S04]  /*55a0*/  STL [R1+0x98], R10 ;  /* 0x0000980a01007387 */ /* 0x000fe80000100800 */
[----:B------:R-:W-:Y:S04]  /*55b0*/  STL.64 [R1+0x1548], R14 ;  /* 0x0015480e01007387 */ /* 0x000fe80000100a00 */
[----:B------:R-:W-:Y:S04]  /*55c0*/  STL.64 [R1+0x1540], R12 ;  /* 0x0015400c01007387 */ /* 0x000fe80000100a00 */
[----:B------:R-:W2:Y:S04]  /*55d0*/  LDL.LU R22, [R1+0x128] ;  /* 0x0001280001167983 */ /* 0x000ea80000300800 */
[----:B------:R-:W2:Y:S04]  /*55e0*/  LDL.LU R23, [R1+0x12c] ;  /* 0x00012c0001177983 */ /* 0x000ea80000300800 */
[----:B--2---:R0:W-:Y:S04]  /*55f0*/  STL.64 [R1+0x15c0], R22 ;  /* 0x0015c01601007387 */ /* 0x0041e80000100a00 */
[----:B------:R-:W2:Y:S04]  /*5600*/  LDL.LU R18, [R1+0x108] ;  /* 0x0001080001127983 */ /* 0x000ea80000300800 */
[----:B------:R-:W2:Y:S04]  /*5610*/  LDL.LU R19, [R1+0x10c] ;  /* 0x00010c0001137983 */ /* 0x000ea80000300800 */
[----:B--2---:R1:W-:Y:S04]  /*5620*/  STL.64 [R1+0x15c8], R18 ;  /* 0x0015c81201007387 */ /* 0x0043e80000100a00 */
[----:B------:R-:W2:Y:S04]  /*5630*/  LDL.LU R20, [R1] ;  /* 0x0000000001147983 */ /* 0x000ea80000300800 */
[----:B------:R-:W2:Y:S04]  /*5640*/  LDL.LU R21, [R1+0x4] ;  /* 0x0000040001157983 */ /* 0x000ea80000300800 */
[----:B0-----:R-:W3:Y:S04]  /*5650*/  LDL.LU R22, [R1+0x8] ;  /* 0x0000080001167983 */ /* 0x001ee80000300800 */
[----:B------:R-:W3:Y:S04]  /*5660*/  LDL.LU R23, [R1+0xc] ;  /* 0x00000c0001177983 */ /* 0x000ee80000300800 */
[----:B---3--:R0:W-:Y:S04]  /*5670*/  STL.64 [R1+0x15d8], R22 ;  /* 0x0015d81601007387 */ /* 0x0081e80000100a00 */
[----:B--2---:R2:W-:Y:S04]  /*5680*/  STL.64 [R1+0x15d0], R20 ;  /* 0x0015d01401007387 */ /* 0x0045e80000100a00 */
[----:B-1----:R-:W3:Y:S04]  /*5690*/  LDL.LU R18, [R1+0xf8] ;  /* 0x0000f80001127983 */ /* 0x002ee80000300800 */
[----:B------:R-:W3:Y:S01]  /*56a0*/  LDL.LU R19, [R1+0xfc] ;  /* 0x0000fc0001137983 */ /* 0x000ee20000300800 */
[----:B0-----:R-:W-:Y:S01]  /*56b0*/  IMAD.MOV.U32 R22, RZ, RZ, R28 ;  /* 0x000000ffff167224 */ /* 0x001fe200078e001c */
[----:B------:R-:W-:Y:S01]  /*56c0*/  MOV R23, R2 ;  /* 0x0000000200177202 */ /* 0x000fe20000000f00 */
[----:B--2---:R-:W-:Y:S01]  /*56d0*/  IMAD.MOV.U32 R20, RZ, RZ, R0 ;  /* 0x000000ffff147224 */ /* 0x004fe200078e0000 */
[----:B------:R-:W-:Y:S01]  /*56e0*/  MOV R21, R3 ;  /* 0x0000000300157202 */ /* 0x000fe20000000f00 */
[----:B------:R-:W-:Y:S01]  /*56f0*/  IMAD.MOV.U32 R12, RZ, RZ, R7 ;  /* 0x000000ffff0c7224 */ /* 0x000fe200078e0007 */
[----:B---3--:R0:W-:Y:S04]  /*5700*/  STL.64 [R1+0x15e0], R18 ;  /* 0x0015e01201007387 */ /* 0x0081e80000100a00 */
[----:B------:R-:W2:Y:S04]  /*5710*/  LDL.LU R0, [R1+0x1638] ;  /* 0x0016380001007983 */ /* 0x000ea80000300800 */
[----:B------:R-:W3:Y:S04]  /*5720*/  LDL.LU R3, [R1+0x1634] ;  /* 0x0016340001037983 */ /* 0x000ee80000300800 */
[----:B------:R-:W4:Y:S04]  /*5730*/  LDL.LU R28, [R1+0x1630] ;  /* 0x00163000011c7983 */ /* 0x000f280000300800 */
[----:B------:R-:W5:Y:S04]  /*5740*/  LDL.LU R2, [R1+0x162c] ;  /* 0x00162c0001027983 */ /* 0x000f680000300800 */
[----:B------:R-:W2:Y:S04]  /*5750*/  LDL R7, [R1+0x250] ;  /* 0x0002500001077983 */ /* 0x000ea80000100800 */
[----:B------:R-:W-:Y:S04]  /*5760*/  STL.64 [R1+0x15f0], R22 ;  /* 0x0015f01601007387 */ /* 0x000fe80000100a00 */
[----:B------:R-:W-:Y:S04]  /*5770*/  STL.64 [R1+0x15e8], R20 ;  /* 0x0015e81401007387 */ /* 0x000fe80000100a00 */
[----:B0-----:R-:W2:Y:S04]  /*5780*/  LDL.LU R18, [R1+0xb8] ;  /* 0x0000b80001127983 */ /* 0x001ea80000300800 */
[----:B------:R-:W2:Y:S04]  /*5790*/  LDL.LU R19, [R1+0xbc] ;  /* 0x0000bc0001137983 */ /* 0x000ea80000300800 */
[----:B--2---:R0:W-:Y:S04]  /*57a0*/  STL.64 [R1+0x15f8], R18 ;  /* 0x0015f81201007387 */ /* 0x0041e80000100a00 */
[----:B0-----:R-:W2:Y:S04]  /*57b0*/  LDL.LU R18, [R1+0xa8] ;  /* 0x0000a80001127983 */ /* 0x001ea80000300800 */
[----:B------:R-:W2:Y:S04]  /*57c0*/  LDL.LU R19, [R1+0xac] ;  /* 0x0000ac0001137983 */ /* 0x000ea80000300800 */
[----:B------:R-:W2:Y:S04]  /*57d0*/  LDL.LU R20, [R1+0x20] ;  /* 0x0000200001147983 */ /* 0x000ea80000300800 */
[----:B------:R-:W2:Y:S04]  /*57e0*/  LDL.LU R21, [R1+0x24] ;  /* 0x0000240001157983 */ /* 0x000ea80000300800 */
[----:B------:R-:W2:Y:S04]  /*57f0*/  LDL.LU R22, [R1+0x28] ;  /* 0x0000280001167983 */ /* 0x000ea80000300800 */
[----:B------:R-:W2:Y:S01]  /*5800*/  LDL.LU R23, [R1+0x2c] ;  /* 0x00002c0001177983 */ /* 0x000ea20000300800 */
[----:B------:R-:W-:Y:S01]  /*5810*/  IMAD.MOV.U32 R14, RZ, RZ, R5 ;  /* 0x000000ffff0e7224 */ /* 0x000fe200078e0005 */
[----:B------:R-:W-:-:S02]  /*5820*/  MOV R15, R4 ;  /* 0x00000004000f7202 */ /* 0x000fc40000000f00 */
[----:B------:R-:W-:Y:S02]  /*5830*/  MOV R13, R6 ;  /* 0x00000006000d7202 */ /* 0x000fe40000000f00 */
[----:B------:R-:W-:Y:S01]  /*5840*/  MOV R29, R11 ;  /* 0x0000000b001d7202 */ /* 0x000fe20000000f00 */
[----:B------:R-:W-:Y:S04]  /*5850*/  LDSM.16.MT88.4 R4, [R7+0x6000] ;  /* 0x006000000704783b */ /* 0x000fe80000004200 */
[----:B--2---:R-:W-:Y:S04]  /*5860*/  STL.64 [R1+0x1608], R22 ;  /* 0x0016081601007387 */ /* 0x004fe80000100a00 */
[----:B------:R5:W-:Y:S02]  /*5870*/  STL.64 [R1+0x1600], R20 ;  /* 0x0016001401007387 */ /* 0x000be40000100a00 */
[----:B-----5:R-:W-:-:S02]  /*5880*/  IMAD.MOV.U32 R20, RZ, RZ, R2 ;  /* 0x000000ffff147224 */ /* 0x020fc400078e0002 */
[----:B------:R-:W2:Y:S04]  /*5890*/  LDL.LU R2, [R1+0x1628] ;  /* 0x0016280001027983 */ /* 0x000ea80000300800 */
[----:B------:R0:W-:Y:S04]  /*58a0*/  STL.64 [R1+0x1558], R14 ;  /* 0x0015580e01007387 */ /* 0x0001e80000100a00 */
[----:B------:R-:W-:Y:S04]  /*58b0*/  STL.64 [R1+0x1550], R12 ;  /* 0x0015500c01007387 */ /* 0x000fe80000100a00 */
[----:B0-----:R-:W5:Y:S04]  /*58c0*/  LDL.LU R14, [R1+0x178] ;  /* 0x00017800010e7983 */ /* 0x001f680000300800 */
[----:B------:R-:W5:Y:S04]  /*58d0*/  LDL.LU R15, [R1+0x17c] ;  /* 0x00017c00010f7983 */ /* 0x000f680000300800 */
[----:B------:R-:W3:Y:S04]  /*58e0*/  LDL.LU R26, [R1+0x138] ;  /* 0x00013800011a7983 */ /* 0x000ee80000300800 */
[----:B------:R-:W3:Y:S01]  /*58f0*/  LDL.LU R27, [R1+0x13c] ;  /* 0x00013c00011b7983 */ /* 0x000ee20000300800 */
[----:B------:R-:W-:-:S03]  /*5900*/  MOV R23, R0 ;  /* 0x0000000000177202 */ /* 0x000fc60000000f00 */
[----:B--2---:R-:W0:Y:S04]  /*5910*/  LDSM.16.M88.4 R8, [R2+UR5+0x10800] ;  /* 0x010800050208783b */ /* 0x004e280008000200 */
[----:B-----5:R1:W-:Y:S04]  /*5920*/  STL.64 [R1+0x1570], R14 ;  /* 0x0015700e01007387 */ /* 0x0203e80000100a00 */
[----:B-1----:R-:W2:Y:S04]  /*5930*/  LDL.LU R14, [R1+0x168] ;  /* 0x00016800010e7983 */ /* 0x002ea80000300800 */
[----:B------:R-:W2:Y:S01]  /*5940*/  LDL.LU R15, [R1+0x16c] ;  /* 0x00016c00010f7983 */ /* 0x000ea20000300800 */
[----:B0-----:R-:W-:-:S03]  /*5950*/  IMAD.MOV.U32 R0, RZ, RZ, R10 ;  /* 0x000000ffff007224 */ /* 0x001fc600078e000a */
[----:B--2---:R0:W-:Y:S04]  /*5960*/  STL.64 [R1+0x1588], R14 ;  /* 0x0015880e01007387 */ /* 0x0041e80000100a00 */
[----:B0-----:R-:W2:Y:S04]  /*5970*/  LDL.LU R14, [R1+0x158] ;  /* 0x00015800010e7983 */ /* 0x001ea80000300800 */
[----:B------:R-:W2:Y:S04]  /*5980*/  LDL.LU R15, [R1+0x15c] ;  /* 0x00015c00010f7983 */ /* 0x000ea80000300800 */
[----:B------:R0:W-:Y:S04]  /*5990*/  STL [R1+0xcc], R11 ;  /* 0x0000cc0b01007387 */ /* 0x0001e80000100800 */
[----:B0-----:R-:W5:Y:S01]  /*59a0*/  LDL.LU.64 R10, [R1+0x1620] ;  /* 0x00162000010a7983 */ /* 0x001f620000300a00 */
[----:B----4-:R-:W-:Y:S01]  /*59b0*/  MOV R21, R28 ;  /* 0x0000001c00157202 */ /* 0x010fe20000000f00 */
[----:B---3--:R-:W-:Y:S01]  /*59c0*/  IMAD.MOV.U32 R22, RZ, RZ, R3 ;  /* 0x000000ffff167224 */ /* 0x008fe200078e0003 */
[----:B------:R-:W-:Y:S01]  /*59d0*/  MOV R3, R9 ;  /* 0x0000000900037202 */ /* 0x000fe20000000f00 */
[----:B------:R-:W-:-:S02]  /*59e0*/  IMAD.MOV.U32 R28, RZ, RZ, R8 ;  /* 0x000000ffff1c7224 */ /* 0x000fc400078e0008 */
[----:B------:R-:W3:Y:S04]  /*59f0*/  LDL.LU.64 R8, [R1+0x1618] ;  /* 0x0016180001087983 */ /* 0x000ee80000300a00 */
[----:B------:R-:W-:Y:S04]  /*5a00*/  STL.64 [R1+0x1568], R6 ;  /* 0x0015680601007387 */ /* 0x000fe80000100a00 */
[----:B------:R5:W-:Y:S02]  /*5a10*/  STL.64 [R1+0x1560], R4 ;  /* 0x0015600401007387 */ /* 0x000be40000100a00 */
[----:B-----5:R-:W-:Y:S01]  /*5a20*/  MOV R4, R10 ;  /* 0x0000000a00047202 */ /* 0x020fe20000000f00 */
[----:B------:R-:W-:Y:S01]  /*5a30*/  IMAD.MOV.U32 R5, RZ, RZ, R11 ;  /* 0x000000ffff057224 */ /* 0x000fe200078e000b */
[----:B------:R-:W3:Y:S04]  /*5a40*/  LDL.LU R10, [R1+0x1614] ;  /* 0x00161400010a7983 */ /* 0x000ee80000300800 */
[----:B------:R-:W3:Y:S04]  /*5a50*/  LDL.LU R11, [R1+0x1610] ;  /* 0x00161000010b7983 */ /* 0x000ee80000300800 */
[----:B------:R-:W4:Y:S04]  /*5a60*/  LDL.LU R6, [R1+0x78] ;  /* 0x0000780001067983 */ /* 0x000f280000300800 */
[----:B------:R-:W4:Y:S04]  /*5a70*/  LDL.LU R7, [R1+0x7c] ;  /* 0x00007c0001077983 */ /* 0x000f280000300800 */
[----:B----4-:R0:W-:Y:S02]  /*5a80*/  STL.64 [R1+0x1580], R6 ;  /* 0x0015800601007387 */ /* 0x0101e40000100a00 */
[----:B0-----:R-:W-:Y:S01]  /*5a90*/  MOV R6, R17 ;  /* 0x0000001100067202 */ /* 0x001fe20000000f00 */
[----:B------:R-:W-:-:S02]  /*5aa0*/  IMAD.MOV.U32 R7, RZ, RZ, R16 ;  /* 0x000000ffff077224 */ /* 0x000fc400078e0010 */
[C---:B---3--:R-:W-:Y:S01]  /*5ab0*/  HMMA.16816.F32 R16, R8.reuse, R18, R20 ;  /* 0x000000120810723c */ /* 0x048fe20000001814 */
[----:B------:R-:W-:Y:S04]  /*5ac0*/  STL.64 [R1+0x1578], R4 ;  /* 0x0015780401007387 */ /* 0x000fe80000100a00 */
[----:B------:R-:W3:Y:S04]  /*5ad0*/  LDL.LU.64 R22, [R1+0x1608] ;  /* 0x0016080001167983 */ /* 0x000ee80000300a00 */
[----:B------:R-:W3:Y:S10]  /*5ae0*/  LDL.LU.64 R20, [R1+0x1600] ;  /* 0x0016000001147983 */ /* 0x000ef40000300a00 */
[----:B------:R-:W-:Y:S04]  /*5af0*/  STL.64 [R1+0xe0], R16 ;  /* 0x0000e01001007387 */ /* 0x000fe80000100a00 */
[----:B------:R0:W-:Y:S04]  /*5b00*/  STL.64 [R1+0xe8], R18 ;  /* 0x0000e81201007387 */ /* 0x0001e80000100a00 */
[----:B0-----:R-:W3:Y:S02]  /*5b10*/  LDL.LU.64 R18, [R1+0x15f8] ;  /* 0x0015f80001127983 */ /* 0x001ee40000300a00 */
[----:B---3--:R-:W-:Y:S02]  /*5b20*/  HMMA.16816.F32 R16, R8, R18, R20 ;  /* 0x000000120810723c */ /* 0x008fe40000001814 */
[----:B------:R-:W3:Y:S04]  /*5b30*/  LDL.LU.64 R22, [R1+0x15f0] ;  /* 0x0015f00001167983 */ /* 0x000ee80000300a00 */
[----:B------:R-:W3:-:S13]  /*5b40*/  LDL.LU.64 R20, [R1+0x15e8] ;  /* 0x0015e80001147983 */ /* 0x000eda0000300a00 */
        /* <DEDUP_REMOVED lines=10> */
[----:B------:R-:W3:-:S15]  /*5bf0*/  LDL.LU.64 R22, [R1+0x15c0] ;  /* 0x0015c00001167983 */ /* 0x000ede0000300a00 */
[----:B------:R-:W-:Y:S02]  /*5c00*/  NOP ;  /* 0x0000000000007918 */ /* 0x000fe40000000000 */
[----:B------:R-:W-:Y:S04]  /*5c10*/  STL.64 [R1+0xa0], R16 ;  /* 0x0000a01001007387 */ /* 0x000fe80000100a00 */
[----:B------:R0:W-:Y:S04]  /*5c20*/  STL.64 [R1+0xa8], R18 ;  /* 0x0000a81201007387 */ /* 0x0001e80000100a00 */
[----:B0-----:R-:W3:Y:S04]  /*5c30*/  LDL.LU.64 R18, [R1+0x15b8] ;  /* 0x0015b80001127983 */ /* 0x001ee80000300a00 */
[----:B------:R-:W3:Y:S02]  /*5c40*/  LDL.LU.64 R16, [R1+0x15b0] ;  /* 0x0015b00001107983 */ /* 0x000ee40000300a00 */
[----:B---3--:R-:W-:Y:S02]  /*5c50*/  HMMA.16816.F32 R16, R8, R22, R16 ;  /* 0x000000160810723c */ /* 0x008fe40000001810 */
[----:B------:R-:W3:Y:S04]  /*5c60*/  LDL.LU.64 R22, [R1+0x15a8] ;  /* 0x0015a80001167983 */ /* 0x000ee80000300a00 */
[----:B------:R-:W3:Y:S01]  /*5c70*/  LDL.LU.64 R20, [R1+0x15a0] ;  /* 0x0015a00001147983 */ /* 0x000ee20000300a00 */
[----:B------:R-:W-:Y:S01]  /*5c80*/  MOV R4, R25 ;  /* 0x0000001900047202 */ /* 0x000fe20000000f00 */
[----:B------:R-:W-:-:S11]  /*5c90*/  IMAD.MOV.U32 R5, RZ, RZ, R24 ;  /* 0x000000ffff057224 */ /* 0x000fd600078e0018 */
[----:B------:R0:W-:Y:S04]  /*5ca0*/  STL.64 [R1+0x80], R16 ;  /* 0x0000801001007387 */ /* 0x0001e80000100a00 */
[----:B------:R1:W-:Y:S04]  /*5cb0*/  STL.64 [R1+0x88], R18 ;  /* 0x0000881201007387 */ /* 0x0003e80000100a00 */
[----:B0-----:R-:W4:Y:S04]  /*5cc0*/  LDL.LU R16, [R1+0x140] ;  /* 0x0001400001107983 */ /* 0x001f280000300800 */
[----:B------:R-:W4:Y:S04]  /*5cd0*/  LDL.LU R17, [R1+0x144] ;  /* 0x0001440001117983 */ /* 0x000f280000300800 */
[----:B-1----:R-:W4:Y:S04]  /*5ce0*/  LDL.LU R18, [R1+0x148] ;  /* 0x0001480001127983 */ /* 0x002f280000300800 */
[----:B------:R-:W4:Y:S01]  /*5cf0*/  LDL.LU R19, [R1+0x14c] ;  /* 0x00014c0001137983 */ /* 0x000f220000300800 */
[----:B---3--:R-:W-:Y:S03]  /*5d00*/  HMMA.16816.F32 R20, R8, R26, R20 ;  /* 0x0000001a0814723c */ /* 0x008fe60000001814 */
[----:B------:R-:W2:Y:S04]  /*5d10*/  LDL.LU.64 R26, [R1+0x1598] ;  /* 0x00159800011a7983 */ /* 0x000ea80000300a00 */
[----:B------:R-:W2:-:S12]  /*5d20*/  LDL.LU.64 R24, [R1+0x1590] ;  /* 0x0015900001187983 */ /* 0x000e980000300a00 */
[----:B------:R-:W-:Y:S04]  /*5d30*/  STL.64 [R1+0x50], R20 ;  /* 0x0000501401007387 */ /* 0x000fe80000100a00 */
[----:B------:R0:W-:Y:S04]  /*5d40*/  STL.64 [R1+0x58], R22 ;  /* 0x0000581601007387 */ /* 0x0001e80000100a00 */
[----:B0-----:R-:W3:Y:S04]  /*5d50*/  LDL.LU R22, [R1+0x198] ;  /* 0x0001980001167983 */ /* 0x001ee80000300800 */
[----:B------:R-:W3:Y:S01]  /*5d60*/  LDL.LU R23, [R1+0x19c] ;  /* 0x00019c0001177983 */ /* 0x000ee20000300800 */
[----:B--2---:R-:W-:Y:S03]  /*5d70*/  HMMA.16816.F32 R24, R8, R14, R24 ;  /* 0x0000000e0818723c */ /* 0x004fe60000001818 */
[----:B------:R-:W2:-:S15]  /*5d80*/  LDL.LU.64 R14, [R1+0x1588] ;  /* 0x00158800010e7983 */ /* 0x000e9e0000300a00 */
[----:B------:R-:W-:Y:S01]  /*5d90*/  NOP ;  /* 0x0000000000007918 */ /* 0x000fe20000000000 */
[----:B------:R-:W-:Y:S04]  /*5da0*/  STL.64 [R1+0x30], R24 ;  /* 0x0000301801007387 */ /* 0x000fe80000100a00 */
[----:B------:R0:W-:Y:S04]  /*5db0*/  STL.64 [R1+0x38], R26 ;  /* 0x0000381a01007387 */ /* 0x0001e80000100a00 */
[----:B0-----:R-:W5:Y:S04]  /*5dc0*/  LDL.LU R26, [R1+0x188] ;  /* 0x00018800011a7983 */ /* 0x001f680000300800 */
[----:B------:R-:W5:Y:S01]  /*5dd0*/  LDL.LU R27, [R1+0x18c] ;  /* 0x00018c00011b7983 */ /* 0x000f620000300800 */
[----:B--2---:R-:W-:Y:S03]  /*5de0*/  HMMA.16816.F32 R12, R8, R14, R4 ;  /* 0x0000000e080c723c */ /* 0x004fe60000001804 */
[----:B------:R-:W2:Y:S04]  /*5df0*/  LDL.LU.64 R6, [R1+0x1580] ;  /* 0x0015800001067983 */ /* 0x000ea80000300a00 */
[----:B------:R-:W2:-:S12]  /*5e00*/  LDL.LU.64 R4, [R1+0x1578] ;  /* 0x0015780001047983 */ /* 0x000e980000300a00 */
[----:B------:R-:W-:Y:S04]  /*5e10*/  STL.64 [R1+0x20], R12 ;  /* 0x0000200c01007387 */ /* 0x000fe80000100a00 */
[----:B------:R0:W-:Y:S04]  /*5e20*/  STL.64 [R1+0x28], R14 ;  /* 0x0000280e01007387 */ /* 0x0001e80000100a00 */
[----:B0-----:R-:W2:Y:S02]  /*5e30*/  LDL.LU.64 R14, [R1+0x1570] ;  /* 0x00157000010e7983 */ /* 0x001ea40000300a00 */
[----:B--2---:R-:W-:Y:S02]  /*5e40*/  HMMA.16816.F32 R12, R8, R14, R4 ;  /* 0x0000000e080c723c */ /* 0x004fe40000001804 */
[----:B------:R-:W3:Y:S04]  /*5e50*/  LDL.LU.64 R6, [R1+0x1568] ;  /* 0x0015680001067983 */ /* 0x000ee80000300a00 */
[----:B------:R-:W3:-:S13]  /*5e60*/  LDL.LU.64 R4, [R1+0x1560] ;  /* 0x0015600001047983 */ /* 0x000eda0000300a00 */
[----:B------:R-:W-:Y:S04]  /*5e70*/  STL.64 [R1+0x10], R12 ;  /* 0x0000100c01007387 */ /* 0x000fe80000100a00 */
[----:B------:R0:W-:Y:S04]  /*5e80*/  STL.64 [R1+0x18], R14 ;  /* 0x0000180e01007387 */ /* 0x0001e80000100a00 */
[----:B0-----:R-:W5:Y:S04]  /*5e90*/  LDL.LU.64 R14, [R1+0x1558] ;  /* 0x00155800010e7983 */ /* 0x001f680000300a00 */
[----:B------:R-:W5:Y:S02]  /*5ea0*/  LDL.LU.64 R12, [R1+0x1550] ;  /* 0x00155000010c7983 */ /* 0x000f640000300a00 */
[----:B-----5:R-:W-:Y:S02]  /*5eb0*/  HMMA.16816.F32 R24, R8, R26, R12 ;  /* 0x0000001a0818723c */ /* 0x020fe4000000180c */
[----:B------:R-:W4:Y:S04]  /*5ec0*/  LDL.LU.64 R14, [R1+0x1548] ;  /* 0x00154800010e7983 */ /* 0x000f280000300a00 */
[----:B------:R-:W4:Y:S04]  /*5ed0*/  LDL.LU.64 R12, [R1+0x1540] ;  /* 0x00154000010c7983 */ /* 0x000f280000300a00 */
[----:B------:R-:W3:Y:S04]  /*5ee0*/  LDL.LU R8, [R1+0x90] ;  /* 0x0000900001087983 */ /* 0x000ee80000300800 */
[----:B------:R-:W3:Y:S04]  /*5ef0*/  LDL.LU R9, [R1+0x94] ;  /* 0x0000940001097983 */ /* 0x000ee80000300800 */
[----:B------:R-:W3:Y:S01]  /*5f00*/  LDL.LU R10, [R1+0x98] ;  /* 0x00009800010a7983 */ /* 0x000ee20000300800 */
[----:B------:R-:W-:-:S03]  /*5f10*/  MOV R11, R29 ;  /* 0x0000001d000b7202 */ /* 0x000fc60000000f00 */
[----:B------:R-:W2:Y:S04]  /*5f20*/  LDL.LU R29, [R1+0x153c] ;  /* 0x00153c00011d7983 */ /* 0x000ea80000300800 */
[----:B------:R0:W-:Y:S04]  /*5f30*/  STL.64 [R1+0x1458], R26 ;  /* 0x0014581a01007387 */ /* 0x0001e80000100a00 */
[----:B------:R1:W-:Y:S01]  /*5f40*/  STL.64 [R1+0x1450], R24 ;  /* 0x0014501801007387 */ /* 0x0003e20000100a00 */
[----:B0-----:R-:W-:Y:S02]  /*5f50*/  IMAD.MOV.U32 R26, RZ, RZ, R0 ;  /* 0x000000ffff1a7224 */ /* 0x001fe400078e0000 */
[----:B-1----:R-:W-:Y:S01]  /*5f60*/  IMAD.MOV.U32 R24, RZ, RZ, R28 ;  /* 0x000000ffff187224 */ /* 0x002fe200078e001c */
[----:B------:R-:W-:Y:S01]  /*5f70*/  MOV R25, R3 ;  /* 0x0000000300197202 */ /* 0x000fe20000000f00 */
[----:B------:R-:W5:Y:S04]  /*5f80*/  LDL.LU R28, [R1+0x1538] ;  /* 0x00153800011c7983 */ /* 0x000f680000300800 */
[----:B------:R-:W2:Y:S04]  /*5f90*/  LDL.LU R3, [R1+0x1534] ;  /* 0x0015340001037983 */ /* 0x000ea80000300800 */
[----:B------:R-:W2:Y:S04]  /*5fa0*/  LDL.LU R0, [R1+0x1530] ;  /* 0x0015300001007983 */ /* 0x000ea80000300800 */
[----:B------:R-:W2:Y:S01]  /*5fb0*/  LDL.LU R27, [R1+0xcc] ;  /* 0x0000cc00011b7983 */ /* 0x000ea20000300800 */
[----:B---3--:R-:W-:Y:S08]  /*5fc0*/  HMMA.16816.F32 R8, R4, R22, R8 ;  /* 0x000000160408723c */ /* 0x008ff00000001808 */
[----:B----4-:R-:W-:Y:S01]  /*5fd0*/  HMMA.16816.F32 R16, R12, R24, R16 ;  /* 0x000000180c10723c */ /* 0x010fe20000001810 */
[----:B--2---:R-:W-:Y:S10]  /*5fe0*/  STL.64 [R1+0x1528], R26 ;  /* 0x0015281a01007387 */ /* 0x004ff40000100a00 */
[----:B------:R-:W-:Y:S04]  /*5ff0*/  STL.64 [R1+0x200], R8 ;  /* 0x0002000801007387 */ /* 0x000fe80000100a00 */
[----:B------:R-:W-:Y:S04]  /*6000*/  STL.64 [R1+0x208], R10 ;  /* 0x0002080a01007387 */ /* 0x000fe80000100a00 */
[----:B------:R-:W0:Y:S04]  /*6010*/  LDSM.16.M88.4 R8, [R2+UR5+0x11000] ;  /* 0x011000050208783b */ /* 0x000e280008000200 */
[----:B------:R-:W1:Y:S04]  /*6020*/  LDSM.16.M88.4 R24, [R2+UR5+0x11800] ;  /* 0x011800050218783b */ /* 0x000e680008000200 */
[----:B0-----:R-:W-:Y:S04]  /*6030*/  STL [R1+0x1434], R10 ;  /* 0x0014340a01007387 */ /* 0x001fe80000100800 */
[----:B------:R-:W-:Y:S04]  /*6040*/  STL [R1+0x1430], R11 ;  /* 0x0014300b01007387 */ /* 0x000fe80000100800 */
[----:B-1----:R-:W-:Y:S04]  /*6050*/  STL.64 [R1+0x40], R24 ;  /* 0x0000401801007387 */ /* 0x002fe80000100a00 */
[----:B------:R-:W-:Y:S04]  /*6060*/  STL.64 [R1+0x48], R26 ;  /* 0x0000481a01007387 */ /* 0x000fe80000100a00 */
[----:B------:R-:W0:Y:S04]  /*6070*/  LDSM.16.M88.4 R24, [R2+UR5+0x12000] ;  /* 0x012000050218783b */ /* 0x000e280008000200 */
[----:B0-----:R-:W-:Y:S01]  /*6080*/  STL.64 [R1+0x170], R24 ;  /* 0x0001701801007387 */ /* 0x001fe20000100a00 */
[----:B------:R-:W-:-:S03]  /*6090*/  MOV R11, R26 ;  /* 0x0000001a000b7202 */ /* 0x000fc60000000f00 */
[----:B------:R-:W-:Y:S04]  /*60a0*/  STL [R1+0x17c], R27 ;  /* 0x00017c1b01007387 */ /* 0x000fe80000100800 */
[----:B------:R-:W0:Y:S04]  /*60b0*/  LDSM.16.M88.4 R24, [R2+UR5+0x12800] ;  /* 0x012800050218783b */ /* 0x000e280008000200 */
[----:B------:R-:W-:Y:S04]  /*60c0*/  STL [R1+0x1438], R11 ;  /* 0x0014380b01007387 */ /* 0x000fe80000100800 */
[----:B0-----:R-:W-:Y:S01]  /*60d0*/  STL.64 [R1+0x190], R24 ;  /* 0x0001901801007387 */ /* 0x001fe20000100a00 */
[----:B------:R-:W-:-:S03]  /*60e0*/  IMAD.MOV.U32 R10, RZ, RZ, R27 ;  /* 0x000000ffff0a7224 */ /* 0x000fc600078e001b */
[----:B------:R-:W-:Y:S04]  /*60f0*/  STL [R1+0x198], R26 ;  /* 0x0001981a01007387 */ /* 0x000fe80000100800 */
[----:B------:R-:W0:Y:S01]  /*6100*/  LDSM.16.M88.4 R24, [R2+UR5+0x13000] ;  /* 0x013000050218783b */ /* 0x000e220008000200 */
[----:B------:R-:W-:Y:S01]  /*6110*/  MOV R20, R29 ;  /* 0x0000001d00147202 */ /* 0x000fe20000000f00 */
[----:B-----5:R-:W-:Y:S01]  /*6120*/  IMAD.MOV.U32 R21, RZ, RZ, R28 ;  /* 0x000000ffff157224 */ /* 0x020fe200078e001c */
[----:B0-----:R-:W-:Y:S01]  /*6130*/  MOV R29, R24 ;  /* 0x00000018001d7202 */ /* 0x001fe20000000f00 */
[----:B------:R-:W-:Y:S01]  /*6140*/  IMAD.MOV.U32 R28, RZ, RZ, R25 ;  /* 0x000000ffff1c7224 */ /* 0x000fe200078e0019 */
[----:B------:R-:W-:Y:S01]  /*6150*/  STL [R1+0x1b8], R26 ;  /* 0x0001b81a01007387 */ /* 0x000fe20000100800 */
[----:B------:R-:W-:-:S03]  /*6160*/  MOV R11, R27 ;  /* 0x0000001b000b7202 */ /* 0x000fc60000000f00 */
[----:B------:R-:W0:Y:S01]  /*6170*/  LDSM.16.M88.4 R24, [R2+UR5+0x13800] ;  /* 0x013800050218783b */ /* 0x000e220008000200 */
[----:B------:R-:W-:-:S03]  /*6180*/  MOV R22, R3 ;  /* 0x0000000300167202 */ /* 0x000fc60000000f00 */
[----:B------:R-:W-:Y:S04]  /*6190*/  STL [R1+0x1524], R28 ;  /* 0x0015241c01007387 */ /* 0x000fe80000100800 */
[----:B------:R-:W-:Y:S04]  /*61a0*/  STL [R1+0x1520], R29 ;  /* 0x0015201d01007387 */ /* 0x000fe80000100800 */
[----:B0-----:R-:W-:Y:S01]  /*61b0*/  STL [R1+0x1c0], R24 ;  /* 0x0001c01801007387 */ /* 0x001fe20000100800 */
[----:B------:R-:W-:-:S03]  /*61c0*/  IMAD.MOV.U32 R3, RZ, RZ, R25 ;  /* 0x000000ffff037224 */ /* 0x000fc600078e0019 */
[----:B------:R-:W-:Y:S04]  /*61d0*/  STL.64 [R1+0x1c8], R26 ;  /* 0x0001c81a01007387 */ /* 0x000fe80000100a00 */
[----:B------:R-:W0:Y:S01]  /*61e0*/  LDSM.16.M88.4 R24, [R2+UR5+0x14000] ;  /* 0x014000050218783b */ /* 0x000e220008000200 */
[----:B------:R-:W-:-:S03]  /*61f0*/  IMAD.MOV.U32 R23, RZ, RZ, R0 ;  /* 0x000000ffff177224 */ /* 0x000fc600078e0000 */
[----:B0-----:R0:W-:Y:S01]  /*6200*/  STL [R1+0x1d8], R26 ;  /* 0x0001d81a01007387 */ /* 0x0011e20000100800 */
[----:B------:R-:W-:-:S03]  /*6210*/  MOV R0, R27 ;  /* 0x0000001b00007202 */ /* 0x000fc60000000f00 */
[----:B0-----:R-:W2:Y:S01]  /*6220*/  LDL.LU.64 R26, [R1+0x1528] ;  /* 0x00152800011a7983 */ /* 0x001ea20000300a00 */
[----:B------:R-:W-:-:S03]  /*6230*/  MOV R28, R24 ;  /* 0x00000018001c7202 */ /* 0x000fc60000000f00 */
[----:B------:R-:W-:Y:S01]  /*6240*/  STL [R1+0x142c], R0 ;  /* 0x00142c0001007387 */ /* 0x000fe20000100800 */
[----:B------:R-:W-:-:S03]  /*6250*/  IMAD.MOV.U32 R29, RZ, RZ, R25 ;  /* 0x000000ffff1d7224 */ /* 0x000fc600078e0019 */
[----:B------:R-:W3:Y:S01]  /*6260*/  LDL.LU R24, [R1+0x10] ;  /* 0x0000100001187983 */ /* 0x000ee20000300800 */
[----:B--2---:R-:W-:-:S15]  /*6270*/  HMMA.16816.F32 R16, R4, R26, R16 ;  /* 0x0000001a0410723c */ /* 0x004fde0000001810 */
[----:B------:R-:W-:-:S04]  /*6280*/  NOP ;  /* 0x0000000000007918 */ /* 0x000fc80000000000 */
[----:B------:R-:W-:Y:S04]  /*6290*/  STL.64 [R1+0x230], R16 ;  /* 0x0002301001007387 */ /* 0x000fe80000100a00 */
[----:B------:R-:W-:Y:S04]  /*62a0*/  STL.64 [R1+0x238], R18 ;  /* 0x0002381201007387 */ /* 0x000fe80000100a00 */
[----:B------:R-:W3:Y:S04]  /*62b0*/  LDL.LU R25, [R1+0x14] ;  /* 0x0000140001197983 */ /* 0x000ee80000300800 */
[----:B------:R-:W2:Y:S04]  /*62c0*/  LDL.LU R26, [R1+0x18] ;  /* 0x00001800011a7983 */ /* 0x000ea80000300800 */
[----:B------:R-:W2:Y:S01]  /*62d0*/  LDL.LU R27, [R1+0x1c] ;  /* 0x00001c00011b7983 */ /* 0x000ea20000300800 */
[----:B------:R-:W-:Y:S03]  /*62e0*/  HMMA.16816.F32 R20, R12, R8, R20 ;  /* 0x000000080c14723c */ /* 0x000fe60000001814 */
[----:B--2---:R-:W-:Y:S04]  /*62f0*/  STL.64 [R1+0x1468], R26 ;  /* 0x0014681a01007387 */ /* 0x004fe80000100a00 */
[----:B---3--:R0:W-:Y:S04]  /*6300*/  STL.64 [R1+0x1460], R24 ;  /* 0x0014601801007387 */ /* 0x0081e80000100a00 */
[----:B------:R-:W-:Y:S04]  /*6310*/  STL.64 [R1+0x1448], R6 ;  /* 0x0014480601007387 */ /* 0x000fe80000100a00 */
[----:B------:R-:W-:Y:S04]  /*6320*/  STL.64 [R1+0x1440], R4 ;  /* 0x0014400401007387 */ /* 0x000fe80000100a00 */
[----:B------:R-:W-:Y:S04]  /*6330*/  STL.64 [R1+0x14f0], R10 ;  /* 0x0014f00a01007387 */ /* 0x000fe80000100a00 */
[----:B0-----:R-:W2:Y:S04]  /*6340*/  LDL.LU R24, [R1+0x30] ;  /* 0x0000300001187983 */ /* 0x001ea80000300800 */
[----:B------:R-:W2:Y:S04]  /*6350*/  LDL.LU R25, [R1+0x34] ;  /* 0x0000340001197983 */ /* 0x000ea80000300800 */
[----:B------:R-:W3:Y:S04]  /*6360*/  LDL.LU R26, [R1+0x38] ;  /* 0x00003800011a7983 */ /* 0x000ee80000300800 */
[----:B------:R-:W3:Y:S04]  /*6370*/  LDL.LU R27, [R1+0x3c] ;  /* 0x00003c00011b7983 */ /* 0x000ee80000300800 */
[----:B---3--:R-:W-:Y:S04]  /*6380*/  STL.64 [R1+0x1488], R26 ;  /* 0x0014881a01007387 */ /* 0x008fe80000100a00 */
[----:B--2---:R-:W-:Y:S04]  /*6390*/  STL.64 [R1+0x1480], R24 ;  /* 0x0014801801007387 */ /* 0x004fe80000100a00 */
[----:B------:R-:W-:Y:S04]  /*63a0*/  STL.64 [R1+0x1478], R22 ;  /* 0x0014781601007387 */ /* 0x000fe80000100a00 */
[----:B------:R0:W-:Y:S04]  /*63b0*/  STL.64 [R1+0x1470], R20 ;  /* 0x0014701401007387 */ /* 0x0001e80000100a00 */
[----:B0-----:R-:W2:Y:S04]  /*63c0*/  LDL.LU R20, [R1+0x20] ;  /* 0x0000200001147983 */ /* 0x001ea80000300800 */
[----:B------:R-:W2:Y:S04]  /*63d0*/  LDL.LU R21, [R1+0x24] ;  /* 0x0000240001157983 */ /* 0x000ea80000300800 */
[----:B------:R-:W3:Y:S04]  /*63e0*/  LDL.LU R22, [R1+0x28] ;  /* 0x0000280001167983 */ /* 0x000ee80000300800 */
[----:B------:R-:W3:Y:S04]  /*63f0*/  LDL.LU R23, [R1+0x2c] ;  /* 0x00002c0001177983 */ /* 0x000ee80000300800 */
[----:B------:R-:W4:Y:S04]  /*6400*/  LDL.LU R16, [R1+0x170] ;  /* 0x0001700001107983 */ /* 0x000f280000300800 */
[----:B------:R-:W4:Y:S04]  /*6410*/  LDL.LU R17, [R1+0x174] ;  /* 0x0001740001117983 */ /* 0x000f280000300800 */
[----:B----4-:R0:W-:Y:S04]  /*6420*/  STL.64 [R1+0x1508], R16 ;  /* 0x0015081001007387 */ /* 0x0101e80000100a00 */
[----:B------:R-:W4:Y:S04]  /*6430*/  LDL.LU R8, [R1+0x110] ;  /* 0x0001100001087983 */ /* 0x000f280000300800 */
[----:B------:R-:W4:Y:S04]  /*6440*/  LDL.LU R9, [R1+0x114] ;  /* 0x0001140001097983 */ /* 0x000f280000300800 */
[----:B------:R-:W5:Y:S04]  /*6450*/  LDL.LU R10, [R1+0x118] ;  /* 0x00011800010a7983 */ /* 0x000f680000300800 */
[----:B------:R-:W5:Y:S04]  /*6460*/  LDL.LU R11, [R1+0x11c] ;  /* 0x00011c00010b7983 */ /* 0x000f680000300800 */
[----:B0-----:R-:W2:Y:S04]  /*6470*/  LDL.LU R16, [R1+0x40] ;  /* 0x0000400001107983 */ /* 0x001ea80000300800 */
[----:B------:R-:W2:Y:S04]  /*6480*/  LDL.LU R17, [R1+0x44] ;  /* 0x0000440001117983 */ /* 0x000ea80000300800 */
[----:B-----5:R-:W-:Y:S04]  /*6490*/  STL.64 [R1+0x1500], R10 ;  /* 0x0015000a01007387 */ /* 0x020fe80000100a00 */
[----:B----4-:R0:W-:Y:S04]  /*64a0*/  STL.64 [R1+0x14f8], R8 ;  /* 0x0014f80801007387 */ /* 0x0101e80000100a00 */
[----:B0-----:R-:W4:Y:S04]  /*64b0*/  LDL.LU R8, [R1+0x1a0] ;  /* 0x0001a00001087983 */ /* 0x001f280000300800 */
[----:B------:R-:W4:Y:S04]  /*64c0*/  LDL.LU R9, [R1+0x1a4] ;  /* 0x0001a40001097983 */ /* 0x000f280000300800 */
[----:B------:R-:W5:Y:S04]  /*64d0*/  LDL.LU R10, [R1+0x1a8] ;  /* 0x0001a800010a7983 */ /* 0x000f680000300800 */
[----:B------:R-:W5:Y:S01]  /*64e0*/  LDL.LU R11, [R1+0x1ac] ;  /* 0x0001ac00010b7983 */ /* 0x000f620000300800 */
[----:B------:R-:W-:Y:S01]  /*64f0*/  IMAD.MOV.U32 R4, RZ, RZ, R28 ;  /* 0x000000ffff047224 */ /* 0x000fe200078e001c */
[----:B------:R-:W-:-:S02]  /*6500*/  MOV R5, R29 ;  /* 0x0000001d00057202 */ /* 0x000fc40000000f00 */
[----:B-----5:R-:W-:Y:S04]  /*6510*/  STL.64 [R1+0x1518], R10 ;  /* 0x0015180a01007387 */ /* 0x020fe80000100a00 */
[----:B----4-:R0:W-:Y:S04]  /*6520*/  STL.64 [R1+0x1510], R8 ;  /* 0x0015100801007387 */ /* 0x0101e80000100a00 */
[----:B0-----:R-:W4:Y:S04]  /*6530*/  LDL.LU R8, [R1+0x1e0] ;  /* 0x0001e00001087983 */ /* 0x001f280000300800 */
[----:B------:R-:W4:Y:S04]  /*6540*/  LDL.LU R9, [R1+0x1e4] ;  /* 0x0001e40001097983 */ /* 0x000f280000300800 */
[----:B------:R-:W4:Y:S04]  /*6550*/  LDL.LU R10, [R1+0x1e8] ;  /* 0x0001e800010a7983 */ /* 0x000f280000300800 */
[----:B------:R-:W4:Y:S04]  /*6560*/  LDL.LU R11, [R1+0x1ec] ;  /* 0x0001ec00010b7983 */ /* 0x000f280000300800 */
[----:B---3--:R-:W-:Y:S04]  /*6570*/  STL.64 [R1+0x1498], R22 ;  /* 0x0014981601007387 */ /* 0x008fe80000100a00 */
[----:B--2---:R0:W-:Y:S04]  /*6580*/  STL.64 [R1+0x1490], R20 ;  /* 0x0014901401007387 */ /* 0x0041e80000100a00 */
[----:B0-----:R-:W2:Y:S04]  /*6590*/  LDL.LU R20, [R1+0x50] ;  /* 0x0000500001147983 */ /* 0x001ea80000300800 */
[----:B------:R-:W2:Y:S04]  /*65a0*/  LDL.LU R21, [R1+0x54] ;  /* 0x0000540001157983 */ /* 0x000ea80000300800 */
[----:B------:R-:W3:Y:S04]  /*65b0*/  LDL.LU R22, [R1+0x58] ;  /* 0x0000580001167983 */ /* 0x000ee80000300800 */
[----:B------:R-:W3:Y:S04]  /*65c0*/  LDL.LU R23, [R1+0x5c] ;  /* 0x00005c0001177983 */ /* 0x000ee80000300800 */
[----:B------:R-:W5:Y:S04]  /*65d0*/  LDL.LU R28, [R1+0x1524] ;  /* 0x00152400011c7983 */ /* 0x000f680000300800 */
[----:B------:R-:W2:Y:S04]  /*65e0*/  LDL.LU R29, [R1+0x1520] ;  /* 0x00152000011d7983 */ /* 0x000ea80000300800 */
[----:B------:R0:W-:Y:S04]  /*65f0*/  STL.64 [R1+0x14d8], R4 ;  /* 0x0014d80401007387 */ /* 0x0001e80000100a00 */
[----:B0-----:R-:W2:Y:S04]  /*6600*/  LDL.LU R4, [R1+0xe0] ;  /* 0x0000e00001047983 */ /* 0x001ea80000300800 */
[----:B------:R-:W2:Y:S04]  /*6610*/  LDL.LU R5, [R1+0xe4] ;  /* 0x0000e40001057983 */ /* 0x000ea80000300800 */
[----:B------:R-:W2:Y:S04]  /*6620*/  LDL.LU R6, [R1+0xe8] ;  /* 0x0000e80001067983 */ /* 0x000ea80000300800 */
[----:B------:R-:W2:Y:S01]  /*6630*/  LDL.LU R7, [R1+0xec] ;  /* 0x0000ec0001077983 */ /* 0x000ea20000300800 */
[----:B----4-:R-:W-:Y:S03]  /*6640*/  HMMA.16816.F32 R16, R12, R16, R8 ;  /* 0x000000100c10723c */ /* 0x010fe60000001808 */
[----:B--2---:R-:W-:Y:S04]  /*6650*/  STL.64 [R1+0x14e8], R6 ;  /* 0x0014e80601007387 */ /* 0x004fe80000100a00 */
[----:B------:R0:W-:Y:S04]  /*6660*/  STL.64 [R1+0x14e0], R4 ;  /* 0x0014e00401007387 */ /* 0x0001e80000100a00 */
[----:B0-----:R-:W2:Y:S04]  /*6670*/  LDL.LU R4, [R1+0x190] ;  /* 0x0001900001047983 */ /* 0x001ea80000300800 */
[----:B------:R-:W2:Y:S04]  /*6680*/  LDL.LU R5, [R1+0x194] ;  /* 0x0001940001057983 */ /* 0x000ea80000300800 */
[----:B------:R-:W4:Y:S04]  /*6690*/  LDL.LU R24, [R1+0xb0] ;  /* 0x0000b00001187983 */ /* 0x000f280000300800 */
[----:B------:R-:W4:Y:S04]  /*66a0*/  LDL.LU R25, [R1+0xb4] ;  /* 0x0000b40001197983 */ /* 0x000f280000300800 */
[----:B------:R-:W4:Y:S04]  /*66b0*/  LDL.LU R26, [R1+0xb8] ;  /* 0x0000b800011a7983 */ /* 0x000f280000300800 */
[----:B------:R-:W4:Y:S04]  /*66c0*/  LDL.LU R27, [R1+0xbc] ;  /* 0x0000bc00011b7983 */ /* 0x000f280000300800 */
[----:B---3--:R-:W-:Y:S04]  /*66d0*/  STL.64 [R1+0x14a8], R22 ;  /* 0x0014a81601007387 */ /* 0x008fe80000100a00 */
[----:B------:R0:W-:Y:S04]  /*66e0*/  STL.64 [R1+0x14a0], R20 ;  /* 0x0014a01401007387 */ /* 0x0001e80000100a00 */
[----:B0-----:R-:W3:Y:S04]  /*66f0*/  LDL.LU R20, [R1+0x1c0] ;  /* 0x0001c00001147983 */ /* 0x001ee80000300800 */
[----:B------:R-:W2:Y:S04]  /*6700*/  LDL.LU.64 R10, [R1+0x1518] ;  /* 0x00151800010a7983 */ /* 0x000ea80000300a00 */
[----:B------:R-:W2:Y:S04]  /*6710*/  LDL.LU.64 R8, [R1+0x1510] ;  /* 0x0015100001087983 */ /* 0x000ea80000300a00 */
[----:B------:R0:W-:Y:S04]  /*6720*/  STL.64 [R1], R16 ;  /* 0x0000001001007387 */ /* 0x0001e80000100a00 */
[----:B0-----:R-:W2:Y:S01]  /*6730*/  LDL.LU.64 R16, [R1+0x1508] ;  /* 0x0015080001107983 */ /* 0x001ea20000300a00 */
[----:B------:R-:W-:Y:S01]  /*6740*/  IMAD.MOV.U32 R21, RZ, RZ, R3 ;  /* 0x000000ffff157224 */ /* 0x000fe200078e0003 */
[----:B------:R-:W-:Y:S01]  /*6750*/  MOV R0, R18 ;  /* 0x0000001200007202 */ /* 0x000fe20000000f00 */
[----:B------:R-:W-:-:S02]  /*6760*/  IMAD.MOV.U32 R3, RZ, RZ, R19 ;  /* 0x000000ffff037224 */ /* 0x000fc400078e0013 */
[----:B--2---:R-:W-:Y:S01]  /*6770*/  HMMA.16816.F32 R16, R12, R16, R8 ;  /* 0x000000100c10723c */ /* 0x004fe20000001808 */
[----:B------:R-:W2:Y:S04]  /*6780*/  LDL.LU.64 R10, [R1+0x1500] ;  /* 0x00150000010a7983 */ /* 0x000ea80000300a00 */
[----:B------:R-:W2:-:S14]  /*6790*/  LDL.LU.64 R8, [R1+0x14f8] ;  /* 0x0014f80001087983 */ /* 0x000e9c0000300a00 */
[----:B------:R-:W-:Y:S04]  /*67a0*/  STL.64 [R1+0x1410], R18 ;  /* 0x0014101201007387 */ /* 0x000fe80000100a00 */
[----:B------:R0:W-:Y:S04]  /*67b0*/  STL.64 [R1+0x1408], R16 ;  /* 0x0014081001007387 */ /* 0x0001e80000100a00 */
[----:B0-----:R-:W3:Y:S04]  /*67c0*/  LDL.LU R16, [R1+0xd0] ;  /* 0x0000d00001107983 */ /* 0x001ee80000300800 */
[----:B------:R-:W3:Y:S04]  /*67d0*/  LDL.LU R17, [R1+0xd4] ;  /* 0x0000d40001117983 */ /* 0x000ee80000300800 */
[----:B------:R-:W3:Y:S04]  /*67e0*/  LDL.LU R18, [R1+0xd8] ;  /* 0x0000d80001127983 */ /* 0x000ee80000300800 */
[----:B------:R-:W3:Y:S01]  /*67f0*/  LDL.LU R19, [R1+0xdc] ;  /* 0x0000dc0001137983 */ /* 0x000ee20000300800 */
[----:B--2---:R-:W-:Y:S03]  /*6800*/  HMMA.16816.F32 R4, R12, R4, R8 ;  /* 0x000000040c04723c */ /* 0x004fe60000001808 */
[----:B------:R-:W2:-:S15]  /*6810*/  LDL.LU.64 R10, [R1+0x14f0] ;  /* 0x0014f000010a7983 */ /* 0x000e9e0000300a00 */
[----:B------:R-:W-:Y:S01]  /*6820*/  NOP ;  /* 0x0000000000007918 */ /* 0x000fe20000000000 */
[----:B------:R-:W-:Y:S01]  /*6830*/  MOV R9, R6 ;  /* 0x0000000600097202 */ /* 0x000fe20000000f00 */
[----:B------:R-:W-:Y:S01]  /*6840*/  IMAD.MOV.U32 R8, RZ, RZ, R7 ;  /* 0x000000ffff087224 */ /* 0x000fe200078e0007 */
[----:B------:R0:W-:Y:S04]  /*6850*/  STL.64 [R1+0x110], R4 ;  /* 0x0001100401007387 */ /* 0x0001e80000100a00 */
[----:B------:R-:W3:Y:S04]  /*6860*/  LDL.LU.64 R6, [R1+0x14e8] ;  /* 0x0014e80001067983 */ /* 0x000ee80000300a00 */
[----:B0-----:R-:W3:Y:S04]  /*6870*/  LDL.LU.64 R4, [R1+0x14e0] ;  /* 0x0014e00001047983 */ /* 0x001ee80000300a00 */
[----:B--2---:R-:W-:Y:S04]  /*6880*/  STL.64 [R1+0x14b8], R10 ;  /* 0x0014b80a01007387 */ /* 0x004fe80000100a00 */
[----:B------:R0:W-:Y:S04]  /*6890*/  STL.64 [R1+0x14b0], R8 ;  /* 0x0014b00801007387 */ /* 0x0001e80000100a00 */
[----:B0-----:R-:W2:Y:S04]  /*68a0*/  LDL.LU R8, [R1+0x80] ;  /* 0x0000800001087983 */ /* 0x001ea80000300800 */
[----:B------:R-:W2:Y:S04]  /*68b0*/  LDL.LU R9, [R1+0x84] ;  /* 0x0000840001097983 */ /* 0x000ea80000300800 */
[----:B------:R-:W2:Y:S04]  /*68c0*/  LDL.LU R10, [R1+0x88] ;  /* 0x00008800010a7983 */ /* 0x000ea80000300800 */
[----:B------:R-:W2:Y:S04]  /*68d0*/  LDL.LU R11, [R1+0x8c] ;  /* 0x00008c00010b7983 */ /* 0x000ea80000300800 */
[----:B--2---:R-:W-:Y:S04]  /*68e0*/  STL.64 [R1+0x14c8], R10 ;  /* 0x0014c80a01007387 */ /* 0x004fe80000100a00 */
[----:B------:R0:W-:Y:S02]  /*68f0*/  STL.64 [R1+0x14c0], R8 ;  /* 0x0014c00801007387 */ /* 0x0001e40000100a00 */
[----:B0-----:R-:W-:Y:S01]  /*6900*/  MOV R8, R29 ;  /* 0x0000001d00087202 */ /* 0x001fe20000000f00 */
[----:B-----5:R-:W-:-:S07]  /*6910*/  IMAD.MOV.U32 R9, RZ, RZ, R28 ;  /* 0x000000ffff097224 */ /* 0x020fce00078e001c */
[----:B---3--:R-:W-:Y:S01]  /*6920*/  HMMA.16816.F32 R8, R12, R8, R4 ;  /* 0x000000080c08723c */ /* 0x008fe20000001804 */
[----:B------:R-:W4:-:S15]  /*6930*/  LDL.LU.64 R4, [R1+0x14d8] ;  /* 0x0014d80001047983 */ /* 0x000f1e0000300a00 */
[----:B------:R-:W-:-:S03]  /*6940*/  NOP ;  /* 0x0000000000007918 */ /* 0x000fc60000000000 */
[----:B------:R-:W-:Y:S01]  /*6950*/  MOV R29, R10 ;  /* 0x0000000a001d7202 */ /* 0x000fe20000000f00 */
[----:B------:R0:W-:Y:S01]  /*6960*/  STL.64 [R1+0x100], R8 ;  /* 0x0001000801007387 */ /* 0x0001e20000100a00 */
[----:B------:R-:W-:Y:S02]  /*6970*/  IMAD.MOV.U32 R28, RZ, RZ, R11 ;  /* 0x000000ffff1c7224 */ /* 0x000fe400078e000b */
[----:B0-----:R-:W-:Y:S01]  /*6980*/  HMMA.16816.F32 R8, R12, R20, R16 ;  /* 0x000000140c08723c */ /* 0x001fe20000001810 */
[----:B------:R-:W-:-:S15]  /*6990*/  LDSM.16.M88.4 R20, [R2+UR5+0x15000] ;  /* 0x015000050214783b */ /* 0x000fde0008000200 */
[----:B------:R-:W-:-:S03]  /*69a0*/  NOP ;  /* 0x0000000000007918 */ /* 0x000fc60000000000 */
[----:B------:R-:W-:Y:S01]  /*69b0*/  MOV R17, R10 ;  /* 0x0000000a00117202 */ /* 0x000fe20000000f00 */
[----:B------:R-:W-:Y:S01]  /*69c0*/  IMAD.MOV.U32 R16, RZ, RZ, R11 ;  /* 0x000000ffff107224 */ /* 0x000fe200078e000b */
[----:B------:R-:W-:Y:S04]  /*69d0*/  STL.64 [R1+0xf0], R8 ;  /* 0x0000f00801007387 */ /* 0x000fe80000100a00 */
[----:B------:R0:W-:Y:S04]  /*69e0*/  STL.64 [R1+0x14d0], R16 ;  /* 0x0014d01001007387 */ /* 0x0001e80000100a00 */
[----:B------:R-:W1:Y:S04]  /*69f0*/  LDSM.16.M88.4 R8, [R2+UR5+0x14800] ;  /* 0x014800050208783b */ /* 0x000e680008000200 */
[----:B0-----:R-:W2:Y:S04]  /*6a00*/  LDL.LU R16, [R1+0xa0] ;  /* 0x0000a00001107983 */ /* 0x001ea80000300800 */
[----:B------:R-:W2:Y:S04]  /*6a10*/  LDL.LU R17, [R1+0xa4] ;  /* 0x0000a40001117983 */ /* 0x000ea80000300800 */
[----:B------:R-:W2:Y:S04]  /*6a20*/  LDL.LU R18, [R1+0xa8] ;  /* 0x0000a80001127983 */ /* 0x000ea80000300800 */
[----:B------:R-:W2:Y:S01]  /*6a30*/  LDL.LU R19, [R1+0xac] ;  /* 0x0000ac0001137983 */ /* 0x000ea20000300800 */
[----:B----4-:R-:W-:Y:S03]  /*6a40*/  HMMA.16816.F32 R4, R12, R4, R24 ;  /* 0x000000040c04723c */ /* 0x010fe60000001818 */
[----:B------:R-:W0:-:S15]  /*6a50*/  LDSM.16.M88.4 R24, [R2+UR5+0x15800] ;  /* 0x015800050218783b */ /* 0x000e1e0008000200 */
[----:B------:R-:W-:Y:S01]  /*6a60*/  NOP ;  /* 0x0000000000007918 */ /* 0x000fe20000000000 */
[----:B------:R-:W-:Y:S04]  /*6a70*/  STL.64 [R1+0xe0], R4 ;  /* 0x0000e00401007387 */ /* 0x000fe80000100a00 */
[----:B------:R-:W-:Y:S04]  /*6a80*/  STL.64 [R1+0xe8], R6 ;  /* 0x0000e80601007387 */ /* 0x000fe80000100a00 */
[----:B-1----:R2:W-:Y:S04]  /*6a90*/  STL.64 [R1+0x148], R10 ;  /* 0x0001480a01007387 */ /* 0x0025e80000100a00 */
[----:B------:R-:W1:Y:S01]  /*6aa0*/  LDSM.16.M88.4 R4, [R2+UR5+0x16000] ;  /* 0x016000050204783b */ /* 0x000e620008000200 */
[----:B--2---:R-:W-:Y:S03]  /*6ab0*/  HMMA.16816.F32 R8, R12, R8, R16 ;  /* 0x000000080c08723c */ /* 0x004fe60000001810 */
[----:B------:R-:W2:-:S15]  /*6ac0*/  LDL.LU.64 R16, [R1+0x14d0] ;  /* 0x0014d00001107983 */ /* 0x000e9e0000300a00 */
[----:B------:R-:W-:Y:S01]  /*6ad0*/  NOP ;  /* 0x0000000000007918 */ /* 0x000fe20000000000 */
[----:B------:R-:W-:Y:S04]  /*6ae0*/  STL.64 [R1+0xd0], R8 ;  /* 0x0000d00801007387 */ /* 0x000fe80000100a00 */
[----:B------:R3:W-:Y:S04]  /*6af0*/  STL.64 [R1+0xd8], R10 ;  /* 0x0000d80a01007387 */ /* 0x0007e80000100a00 */
[----:B---3--:R-:W3:Y:S04]  /*6b00*/  LDL.LU.64 R10, [R1+0x14c8] ;  /* 0x0014c800010a7983 */ /* 0x008ee80000300a00 */
[----:B------:R-:W3:Y:S04]  /*6b10*/  LDL.LU.64 R8, [R1+0x14c0] ;  /* 0x0014c00001087983 */ /* 0x000ee80000300a00 */
[----:B------:R3:W-:Y:S02]  /*6b20*/  STL.64 [R1+0x168], R22 ;  /* 0x0001681601007387 */ /* 0x0007e40000100a00 */
[----:B---3--:R-:W-:Y:S02]  /*6b30*/  HMMA.16816.F32 R20, R12, R20, R8 ;  /* 0x000000140c14723c */ /* 0x008fe40000001808 */
[----:B------:R-:W3:Y:S04]  /*6b40*/  LDL.LU.64 R10, [R1+0x14b8] ;  /* 0x0014b800010a7983 */ /* 0x000ee80000300a00 */
[----:B------:R-:W4:-:S13]  /*6b50*/  LDL.LU.64 R8, [R1+0x14b0] ;  /* 0x0014b00001087983 */ /* 0x000f1a0000300a00 */
[----:B------:R-:W-:Y:S04]  /*6b60*/  STL.64 [R1+0xc0], R20 ;  /* 0x0000c01401007387 */ /* 0x000fe80000100a00 */
[----:B------:R5:W-:Y:S04]  /*6b70*/  STL.64 [R1+0xc8], R22 ;  /* 0x0000c81601007387 */ /* 0x000be80000100a00 */
[----:B-----5:R-:W5:Y:S04]  /*6b80*/  LDL.LU.64 R22, [R1+0x14a8] ;  /* 0x0014a80001167983 */ /* 0x020f680000300a00 */
[----:B------:R-:W5:Y:S04]  /*6b90*/  LDL.LU.64 R20, [R1+0x14a0] ;  /* 0x0014a00001147983 */ /* 0x000f680000300a00 */
[----:B0-----:R5:W-:Y:S02]  /*6ba0*/  STL.64 [R1+0x188], R26 ;  /* 0x0001881a01007387 */ /* 0x001be40000100a00 */
[----:B-----5:R-:W-:Y:S02]  /*6bb0*/  HMMA.16816.F32 R24, R12, R24, R20 ;  /* 0x000000180c18723c */ /* 0x020fe40000001814 */
[----:B------:R-:W5:Y:S04]  /*6bc0*/  LDL.LU.64 R22, [R1+0x1498] ;  /* 0x0014980001167983 */ /* 0x000f680000300a00 */
[----:B------:R-:W5:-:S13]  /*6bd0*/  LDL.LU.64 R20, [R1+0x1490] ;  /* 0x0014900001147983 */ /* 0x000f5a0000300a00 */
[----:B------:R-:W-:Y:S04]  /*6be0*/  STL.64 [R1+0xb0], R24 ;  /* 0x0000b01801007387 */ /* 0x000fe80000100a00 */
[----:B------:R0:W-:Y:S04]  /*6bf0*/  STL.64 [R1+0xb8], R26 ;  /* 0x0000b81a01007387 */ /* 0x0001e80000100a00 */
[----:B0-----:R-:W2:Y:S04]  /*6c00*/  LDL.LU.64 R26, [R1+0x1488] ;  /* 0x00148800011a7983 */ /* 0x001ea80000300a00 */
[----:B------:R-:W2:Y:S04]  /*6c10*/  LDL.LU.64 R24, [R1+0x1480] ;  /* 0x0014800001187983 */ /* 0x000ea80000300a00 */
[----:B-1----:R2:W-:Y:S02]  /*6c20*/  STL.64 [R1+0x1a8], R6 ;  /* 0x0001a80601007387 */ /* 0x0025e40000100a00 */
[----:B--2---:R-:W-:Y:S02]  /*6c30*/  HMMA.16816.F32 R4, R12, R4, R24 ;  /* 0x000000040c04723c */ /* 0x004fe40000001818 */
[----:B------:R-:W0:-:S15]  /*6c40*/  LDSM.16.M88.4 R24, [R2+UR5+0x16800] ;  /* 0x016800050218783b */ /* 0x000e1e0008000200 */
[----:B------:R-:W-:Y:S02]  /*6c50*/  NOP ;  /* 0x0000000000007918 */ /* 0x000fe40000000000 */
[----:B------:R-:W-:Y:S04]  /*6c60*/  STL.64 [R1+0xa0], R4 ;  /* 0x0000a00401007387 */ /* 0x000fe80000100a00 */
[----:B------:R-:W-:Y:S04]  /*6c70*/  STL.64 [R1+0xa8], R6 ;  /* 0x0000a80601007387 */ /* 0x000fe80000100a00 */
[----:B------:R-:W1:Y:S04]  /*6c80*/  LDSM.16.M88.4 R4, [R2+UR5+0x17000] ;  /* 0x017000050204783b */ /* 0x000e680008000200 */
[----:B0-----:R5:W-:Y:S02]  /*6c90*/  STL.64 [R1+0x138], R26 ;  /* 0x0001381a01007387 */ /* 0x001be40000100a00 */
[----:B-----5:R-:W-:Y:S02]  /*6ca0*/  HMMA.16816.F32 R24, R12, R24, R20 ;  /* 0x000000180c18723c */ /* 0x020fe40000001814 */
[----:B------:R-:W2:Y:S04]  /*6cb0*/  LDL.LU.64 R22, [R1+0x1478] ;  /* 0x0014780001167983 */ /* 0x000ea80000300a00 */
[----:B------:R-:W2:-:S13]  /*6cc0*/  LDL.LU.64 R20, [R1+0x1470] ;  /* 0x0014700001147983 */ /* 0x000e9a0000300a00 */
[----:B------:R-:W-:Y:S04]  /*6cd0*/  STL.64 [R1+0x90], R24 ;  /* 0x0000901801007387 */ /* 0x000fe80000100a00 */
[----:B------:R0:W-:Y:S04]  /*6ce0*/  STL.64 [R1+0x98], R26 ;  /* 0x0000981a01007387 */ /* 0x0001e80000100a00 */
[----:B0-----:R-:W5:Y:S04]  /*6cf0*/  LDL.LU.64 R26, [R1+0x1468] ;  /* 0x00146800011a7983 */ /* 0x001f680000300a00 */
[----:B------:R-:W5:Y:S04]  /*6d00*/  LDL.LU.64 R24, [R1+0x1460] ;  /* 0x0014600001187983 */ /* 0x000f680000300a00 */
[----:B-1----:R5:W-:Y:S02]  /*6d10*/  STL.64 [R1+0x158], R6 ;  /* 0x0001580601007387 */ /* 0x002be40000100a00 */
[----:B-----5:R-:W-:Y:S02]  /*6d20*/  HMMA.16816.F32 R4, R12, R4, R24 ;  /* 0x000000040c04723c */ /* 0x020fe40000001818 */
[----:B------:R-:W5:Y:S04]  /*6d30*/  LDL.LU.64 R26, [R1+0x1458] ;  /* 0x00145800011a7983 */ /* 0x000f680000300a00 */
[----:B------:R-:W5:-:S13]  /*6d40*/  LDL.LU.64 R24, [R1+0x1450] ;  /* 0x0014500001187983 */ /* 0x000f5a0000300a00 */
[----:B------:R-:W-:Y:S04]  /*6d50*/  STL.64 [R1+0x80], R4 ;  /* 0x0000800401007387 */ /* 0x000fe80000100a00 */
[----:B------:R-:W-:Y:S04]  /*6d60*/  STL.64 [R1+0x88], R6 ;  /* 0x0000880601007387 */ /* 0x000fe80000100a00 */
[----:B------:R-:W0:Y:S04]  /*6d70*/  LDSM.16.M88.4 R4, [R2+UR5+0x17800] ;  /* 0x017800050204783b */ /* 0x000e280008000200 */
[----:B------:R1:W-:Y:S04]  /*6d80*/  STL [R1+0x11c8], R2 ;  /* 0x0011c80201007387 */ /* 0x0003e80000100800 */
[----:B-1----:R-:W2:Y:S04]  /*6d90*/  LDL R2, [R1+0x250] ;  /* 0x0002500001027983 */ /* 0x002ea80000100800 */
[----:B0-----:R0:W-:Y:S04]  /*6da0*/  STL.64 [R1+0x128], R6 ;  /* 0x0001280601007387 */ /* 0x0011e80000100a00 */
[----:B0-----:R-:W2:Y:S01]  /*6db0*/  LDL.LU.64 R6, [R1+0x1448] ;  /* 0x0014480001067983 */ /* 0x001ea20000300a00 */
[----:B-----5:R-:W-:Y:S03]  /*6dc0*/  HMMA.16816.F32 R24, R12, R4, R24 ;  /* 0x000000040c18723c */ /* 0x020fe60000001818 */
[----:B------:R-:W2:Y:S01]  /*6dd0*/  LDL.LU.64 R4, [R1+0x1440] ;  /* 0x0014400001047983 */ /* 0x000ea20000300a00 */
[----:B---3--:R-:W-:-:S03]  /*6de0*/  MOV R15, R11 ;  /* 0x0000000b000f7202 */ /* 0x008fc60000000f00 */
[----:B------:R-:W3:-:S12]  /*6df0*/  LDL.LU R14, [R1+0x1b8] ;  /* 0x0001b800010e7983 */ /* 0x000ed80000300800 */
[----:B------:R-:W-:Y:S04]  /*6e00*/  STL.64 [R1+0x70], R24 ;  /* 0x0000701801007387 */ /* 0x000fe80000100a00 */
[----:B------:R-:W-:Y:S04]  /*6e10*/  STL.64 [R1+0x78], R26 ;  /* 0x0000781a01007387 */ /* 0x000fe80000100a00 */
[----:B------:R-:W5:Y:S04]  /*6e20*/  LDL.LU R11, [R1+0x1438] ;  /* 0x00143800010b7983 */ /* 0x000f680000300800 */
[----:B------:R-:W2:Y:S04]  /*6e30*/  LDL.LU R18, [R1+0x48] ;  /* 0x0000480001127983 */ /* 0x000ea80000300800 */
[----:B------:R-:W2:Y:S04]  /*6e40*/  LDL.LU R19, [R1+0x4c] ;  /* 0x00004c0001137983 */ /* 0x000ea80000300800 */
[----:B--2---:R-:W-:Y:S04]  /*6e50*/  STL.64 [R1+0x1420], R18 ;  /* 0x0014201201007387 */ /* 0x004fe80000100a00 */
[----:B---3--:R0:W-:Y:S04]  /*6e60*/  STL.64 [R1+0x13f0], R14 ;  /* 0x0013f00e01007387 */ /* 0x0081e80000100a00 */
[----:B0-----:R-:W2:Y:S01]  /*6e70*/  LDL.LU R14, [R1+0x198] ;  /* 0x00019800010e7983 */ /* 0x001ea20000300800 */
[----:B------:R-:W-:-:S03]  /*6e80*/  IMAD.MOV.U32 R15, RZ, RZ, R10 ;  /* 0x000000ffff0f7224 */ /* 0x000fc600078e000a */
[----:B------:R-:W3:Y:S04]  /*6e90*/  LDL.LU R10, [R1+0x1434] ;  /* 0x00143400010a7983 */ /* 0x000ee80000300800 */
[----:B--2---:R5:W-:Y:S02]  /*6ea0*/  STL.64 [R1+0x1400], R14 ;  /* 0x0014000e01007387 */ /* 0x004be40000100a00 */
[----:B-----5:R-:W-:Y:S02]  /*6eb0*/  MOV R14, R11 ;  /* 0x0000000b000e7202 */ /* 0x020fe40000000f00 */
[----:B------:R-:W3:Y:S04]  /*6ec0*/  LDL.LU R11, [R1+0x1430] ;  /* 0x00143000010b7983 */ /* 0x000ee80000300800 */
[----:B------:R-:W2:Y:S01]  /*6ed0*/  LDL.LU R15, [R1+0x17c] ;  /* 0x00017c00010f7983 */ /* 0x000ea20000300800 */
[----:B---3--:R-:W-:Y:S03]  /*6ee0*/  HMMA.16816.F32 R20, R4, R10, R20 ;  /* 0x0000000a0414723c */ /* 0x008fe60000001814 */
[----:B--2---:R0:W-:Y:S04]  /*6ef0*/  STL.64 [R1+0x1418], R14 ;  /* 0x0014180e01007387 */ /* 0x0041e80000100a00 */
[----:B------:R-:W2:Y:S04]  /*6f00*/  LDL.LU R12, [R1] ;  /* 0x00000000010c7983 */ /* 0x000ea80000300800 */
[----:B------:R-:W2:Y:S01]  /*6f10*/  LDL.LU R13, [R1+0x4] ;  /* 0x00000400010d7983 */ /* 0x000ea20000300800 */
[----:B0-----:R-:W-:-:S03]  /*6f20*/  IMAD.MOV.U32 R14, RZ, RZ, R0 ;  /* 0x000000ffff0e7224 */ /* 0x001fc600078e0000 */
[----:B------:R-:W3:Y:S04]  /*6f30*/  LDL.LU R0, [R1+0x142c] ;  /* 0x00142c0001007983 */ /* 0x000ee80000300800 */
[----:B------:R-:W-:Y:S04]  /*6f40*/  STL.64 [R1+0x60], R20 ;  /* 0x0000601401007387 */ /* 0x000fe80000100a00 */
[----:B------:R0:W-:Y:S04]  /*6f50*/  STL [R1+0x68], R22 ;  /* 0x0000681601007387 */ /* 0x0001e80000100800 */
[----:B------:R-:W5:Y:S04]  /*6f60*/  LDL.LU R26, [R1+0x1c8] ;  /* 0x0001c800011a7983 */ /* 0x000f680000300800 */
[----:B------:R-:W5:Y:S01]  /*6f70*/  LDL.LU R27, [R1+0x1cc] ;  /* 0x0001cc00011b7983 */ /* 0x000f620000300800 */
[----:B------:R-:W-:Y:S01]  /*6f80*/  MOV R15, R3 ;  /* 0x00000003000f7202 */ /* 0x000fe20000000f00 */
[----:B------:R-:W-:Y:S01]  /*6f90*/  IMAD.MOV.U32 R3, RZ, RZ, R23 ;  /* 0x000000ffff037224 */ /* 0x000fe200078e0017 */
[----:B---3--:R-:W-:Y:S01]  /*6fa0*/  MOV R23, R0 ;  /* 0x0000000000177202 */ /* 0x008fe20000000f00 */
[----:B-----5:R4:W-:Y:S04]  /*6fb0*/  STL.64 [R1+0x13f8], R26 ;  /* 0x0013f81a01007387 */ /* 0x0209e80000100a00 */
[----:B------:R-:W3:Y:S04]  /*6fc0*/  LDL.LU R24, [R1+0x110] ;  /* 0x0001100001187983 */ /* 0x000ee80000300800 */
[----:B------:R-:W3:Y:S04]  /*6fd0*/  LDL.LU R25, [R1+0x114] ;  /* 0x0001140001197983 */ /* 0x000ee80000300800 */
[----:B0-----:R-:W5:Y:S04]  /*6fe0*/  LDL.LU R22, [R1+0x1d8] ;  /* 0x0001d80001167983 */ /* 0x001f680000300800 */
[----:B------:R-:W2:Y:S01]  /*6ff0*/  LDL.LU R0, [R1+0x1428] ;  /* 0x0014280001007983 */ /* 0x000ea20000300800 */
[----:B----4-:R-:W-:Y:S01]  /*7000*/  MOV R26, R9 ;  /* 0x00000009001a7202 */ /* 0x010fe20000000f00 */
[----:B------:R-:W-:-:S02]  /*7010*/  IMAD.MOV.U32 R27, RZ, RZ, R8 ;  /* 0x000000ffff1b7224 */ /* 0x000fc400078e0008 */
[----:B------:R-:W0:Y:S04]  /*7020*/  LDSM.16.MT88.4 R8, [R2+0x8000] ;  /* 0x008000000208783b */ /* 0x000e280000004200 */
[----:B------:R-:W-:Y:S04]  /*7030*/  STL [R1+0x1368], R3 ;  /* 0x0013680301007387 */ /* 0x000fe80000100800 */
[----:B0-----:R0:W-:Y:S04]  /*7040*/  STL [R1+0x13a0], R8 ;  /* 0x0013a00801007387 */ /* 0x0011e80000100800 */
[----:B------:R-:W-:Y:S04]  /*7050*/  STL [R1+0x139c], R9 ;  /* 0x00139c0901007387 */ /* 0x000fe80000100800 */
[----:B------:R1:W-:Y:S04]  /*7060*/  STL [R1+0x1398], R10 ;  /* 0x0013980a01007387 */ /* 0x0003e80000100800 */
[----:B------:R4:W-:Y:S04]  /*7070*/  STL [R1+0x1394], R11 ;  /* 0x0013940b01007387 */ /* 0x0009e80000100800 */
[----:B0-----:R-:W3:Y:S01]  /*7080*/  LDL.LU R8, [R1+0xf0] ;  /* 0x0000f00001087983 */ /* 0x001ee20000300800 */
[----:B-1----:R-:W-:-:S03]  /*7090*/  IMAD.MOV.U32 R10, RZ, RZ, R17 ;  /* 0x000000ffff0a7224 */ /* 0x002fc600078e0011 */
[----:B------:R-:W3:Y:S01]  /*70a0*/  LDL.LU R9, [R1+0xf4] ;  /* 0x0000f40001097983 */ /* 0x000ee20000300800 */
[----:B----4-:R-:W-:-:S03]  /*70b0*/  MOV R11, R16 ;  /* 0x00000010000b7202 */ /* 0x010fc60000000f00 */
[----:B------:R-:W-:Y:S04]  /*70c0*/  STL [R1+0x1280], R2 ;  /* 0x0012800201007387 */ /* 0x000fe80000100800 */
[----:B--2---:R-:W0:Y:S04]  /*70d0*/  LDSM.16.M88.4 R16, [R0+UR5+0x10080] ;  /* 0x010080050010783b */ /* 0x004e280008000200 */
[----:B0-----:R-:W-:Y:S04]  /*70e0*/  STL [R1+0x240], R16 ;  /* 0x0002401001007387 */ /* 0x001fe80000100800 */
[----:B------:R0:W-:Y:S04]  /*70f0*/  STL.64 [R1+0x248], R18 ;  /* 0x0002481201007387 */ /* 0x0001e80000100a00 */
[----:B0-----:R-:W2:Y:S01]  /*7100*/  LDL.LU.64 R18, [R1+0x1420] ;  /* 0x0014200001127983 */ /* 0x001ea20000300a00 */
[----:B------:R-:W-:-:S03]  /*7110*/  IMAD.MOV.U32 R2, RZ, RZ, R17 ;  /* 0x000000ffff027224 */ /* 0x000fc600078e0011 */
[----:B------:R-:W-:Y:S01]  /*7120*/  STL [R1+0x1390], R0 ;  /* 0x0013900001007387 */ /* 0x000fe20000100800 */
[----:B--2---:R-:W-:Y:S03]  /*7130*/  HMMA.16816.F32 R16, R4, R18, R12 ;  /* 0x000000120410723c */ /* 0x004fe6000000180c */
[----:B------:R-:W2:-:S15]  /*7140*/  LDL.LU.64 R14, [R1+0x1418] ;  /* 0x00141800010e7983 */ /* 0x000e9e0000300a00 */
[----:B------:R-:W-:Y:S01]  /*7150*/  NOP ;  /* 0x0000000000007918 */ /* 0x000fe20000000000 */
[----:B------:R-:W-:Y:S01]  /*7160*/  STL.64 [R1+0x50], R16 ;  /* 0x0000501001007387 */ /* 0x000fe20000100a00 */
[----:B------:R-:W-:-:S03]  /*7170*/  MOV R3, R18 ;  /* 0x0000001200037202 */ /* 0x000fc60000000f00 */
[----:B------:R0:W-:Y:S04]  /*7180*/  STL [R1+0x5c], R19 ;  /* 0x00005c1301007387 */ /* 0x0001e80000100800 */
[----:B0-----:R-:W2:Y:S04]  /*7190*/  LDL.LU.64 R18, [R1+0x1410] ;  /* 0x0014100001127983 */ /* 0x001ea80000300a00 */
[----:B------:R-:W2:Y:S04]  /*71a0*/  LDL.LU.64 R16, [R1+0x1408] ;  /* 0x0014080001107983 */ /* 0x000ea80000300a00 */
[----:B------:R-:W-:Y:S01]  /*71b0*/  STL [R1+0x136c], R3 ;  /* 0x00136c0301007387 */ /* 0x000fe20000100800 */
[----:B--2---:R-:W-:Y:S03]  /*71c0*/  HMMA.16816.F32 R16, R4, R14, R16 ;  /* 0x0000000e0410723c */ /* 0x004fe60000001810 */
[----:B------:R-:W3:-:S15]  /*71d0*/  LDL.LU.64 R14, [R1+0x1400] ;  /* 0x00140000010e7983 */ /* 0x000ede0000300a00 */
[----:B------:R-:W-:Y:S01]  /*71e0*/  NOP ;  /* 0x0000000000007918 */ /* 0x000fe20000000000 */
[----:B------:R0:W-:Y:S04]  /*71f0*/  STL.64 [R1+0x40], R16 ;  /* 0x0000401001007387 */ /* 0x0001e80000100a00 */
[----:B------:R-:W-:Y:S04]  /*7200*/  STL.64 [R1+0x48], R18 ;  /* 0x0000481201007387 */ /* 0x000fe80000100a00 */
[----:B0-----:R-:W2:Y:S04]  /*7210*/  LDL.LU R16, [R1+0x100] ;  /* 0x0001000001107983 */ /* 0x001ea80000300800 */
[----:B------:R-:W2:Y:S01]  /*7220*/  LDL.LU R17, [R1+0x104] ;  /* 0x0001040001117983 */ /* 0x000ea20000300800 */
[----:B---3--:R-:W-:Y:S03]  /*7230*/  HMMA.16816.F32 R12, R4, R14, R24 ;  /* 0x0000000e040c723c */ /* 0x008fe60000001818 */
[----:B------:R-:W3:-:S15]  /*7240*/  LDL.LU.64 R26, [R1+0x13f8] ;  /* 0x0013f800011a7983 */ /* 0x000ede0000300a00 */
[----:B------:R-:W-:Y:S01]  /*7250*/  NOP ;  /* 0x0000000000007918 */ /* 0x000fe20000000000 */
[----:B------:R-:W-:Y:S01]  /*7260*/  STL.64 [R1+0x30], R12 ;  /* 0x0000300c01007387 */ /* 0x000fe20000100a00 */
[----:B------:R-:W-:-:S03]  /*7270*/  IMAD.MOV.U32 R3, RZ, RZ, R15 ;  /* 0x000000ffff037224 */ /* 0x000fc600078e000f */
[----:B------:R0:W-:Y:S04]  /*7280*/  STL [R1+0x38], R14 ;  /* 0x0000380e01007387 */ /* 0x0001e80000100800 */
[----:B0-----:R-:W2:Y:S01]  /*7290*/  LDL.LU.64 R14, [R1+0x13f0] ;  /* 0x0013f000010e7983 */ /* 0x001ea20000300a00 */
[----:B------:R-:W-:Y:S01]  /*72a0*/  IMAD.MOV.U32 R18, RZ, RZ, R29 ;  /* 0x000000ffff127224 */ /* 0x000fe200078e001d */
[----:B------:R-:W-:Y:S02]  /*72b0*/  MOV R19, R28 ;  /* 0x0000001c00137202 */ /* 0x000fe40000000f00 */
[----:B------:R0:W-:Y:S01]  /*72c0*/  STL [R1+0x1380], R3 ;  /* 0x0013800301007387 */ /* 0x0001e20000100800 */
[C---:B---3--:R-:W-:Y:S08]  /*72d0*/  HMMA.16816.F32 R24, R4.reuse, R26, R8 ;  /* 0x0000001a0418723c */ /* 0x048ff00000001808 */
[----:B--2---:R-:W-:Y:S01]  /*72e0*/  HMMA.16816.F32 R12, R4, R14, R16 ;  /* 0x0000000e040c723c */ /* 0x004fe20000001810 */
[----:B------:R-:W2:Y:S04]  /*72f0*/  LDL.LU R18, [R1+0x168] ;  /* 0x0001680001127983 */ /* 0x000ea80000300800 */
[----:B------:R-:W2:Y:S06]  /*7300*/  LDL.LU R19, [R1+0x16c] ;  /* 0x00016c0001137983 */ /* 0x000eac0000300800 */
[----:B------:R-:W-:-:S08]  /*7310*/  MOV R11, R26 ;  /* 0x0000001a000b7202 */ /* 0x000fd00000000f00 */
[----:B------:R-:W-:Y:S01]  /*7320*/  MOV R28, R14 ;  /* 0x0000000e001c7202 */ /* 0x000fe20000000f00 */
[----:B------:R-:W-:Y:S01]  /*7330*/  IMAD.MOV.U32 R29, RZ, RZ, R13 ;  /* 0x000000ffff1d7224 */ /* 0x000fe200078e000d */
[----:B------:R-:W-:Y:S01]  /*7340*/  MOV R0, R12 ;  /* 0x0000000c00007202 */ /* 0x000fe20000000f00 */
[----:B0-----:R-:W-:Y:S01]  /*7350*/  IMAD.MOV.U32 R3, RZ, RZ, R15 ;  /* 0x000000ffff037224 */ /* 0x001fe200078e000f */
[----:B------:R-:W3:Y:S04]  /*7360*/  LDL.LU R14, [R1+0x148] ;  /* 0x00014800010e7983 */ /* 0x000ee80000300800 */
[----:B------:R-:W3:Y:S04]  /*7370*/  LDL.LU R15, [R1+0x14c] ;  /* 0x00014c00010f7983 */ /* 0x000ee80000300800 */
[----:B------:R-:W-:Y:S04]  /*7380*/  STL [R1+0x13ac], R28 ;  /* 0x0013ac1c01007387 */ /* 0x000fe80000100800 */
[----:B------:R-:W-:Y:S04]  /*7390*/  STL [R1+0x13a8], R29 ;  /* 0x0013a81d01007387 */ /* 0x000fe80000100800 */
[----:B------:R-:W-:Y:S04]  /*73a0*/  STL [R1+0x13a4], R0 ;  /* 0x0013a40001007387 */ /* 0x000fe80000100800 */
[----:B------:R0:W-:Y:S04]  /*73b0*/  STL [R1+0x1c], R27 ;  /* 0x00001c1b01007387 */ /* 0x0001e80000100800 */
[----:B------:R-:W4:Y:S04]  /*73c0*/  LDL.LU R26, [R1+0x1a8] ;  /* 0x0001a800011a7983 */ /* 0x000f280000300800 */
[----:B0-----:R-:W4:Y:S01]  /*73d0*/  LDL.LU R27, [R1+0x1ac] ;  /* 0x0001ac00011b7983 */ /* 0x001f220000300800 */
[----:B------:R-:W-:Y:S01]  /*73e0*/  MOV R9, R24 ;  /* 0x0000001800097202 */ /* 0x000fe20000000f00 */
[----:B------:R-:W-:-:S02]  /*73f0*/  IMAD.MOV.U32 R10, RZ, RZ, R25 ;  /* 0x000000ffff0a7224 */ /* 0x000fc400078e0019 */
[----:B----4-:R0:W-:Y:S04]  /*7400*/  STL.64 [R1+0x13e0], R26 ;  /* 0x0013e01a01007387 */ /* 0x0101e80000100a00 */
[----:B------:R-:W5:Y:S04]  /*7410*/  LDL.LU R24, [R1+0xe0] ;  /* 0x0000e00001187983 */ /* 0x000f680000300800 */
[----:B------:R-:W5:Y:S04]  /*7420*/  LDL.LU R25, [R1+0xe4] ;  /* 0x0000e40001197983 */ /* 0x000f680000300800 */
[----:B0-----:R-:W5:Y:S04]  /*7430*/  LDL.LU R26, [R1+0xe8] ;  /* 0x0000e800011a7983 */ /* 0x001f680000300800 */
[----:B------:R-:W5:Y:S02]  /*7440*/  LDL.LU R27, [R1+0xec] ;  /* 0x0000ec00011b7983 */ /* 0x000f640000300800 */
[----:B-----5:R-:W-:-:S15]  /*7450*/  HMMA.16816.F32 R20, R4, R22, R24 ;  /* 0x000000160414723c */ /* 0x020fde0000001818 */
[----:B------:R-:W-:-:S04]  /*7460*/  NOP ;  /* 0x0000000000007918 */ /* 0x000fc80000000000 */
[----:B------:R-:W-:Y:S01]  /*7470*/  IMAD.MOV.U32 R0, RZ, RZ, R22 ;  /* 0x000000ffff007224 */ /* 0x000fe200078e0016 */
[----:B------:R-:W-:Y:S01]  /*7480*/  MOV R8, R23 ;  /* 0x0000001700087202 */ /* 0x000fe20000000f00 */
[----:B------:R-:W4:Y:S04]  /*7490*/  LDL.LU R22, [R1+0x188] ;  /* 0x0001880001167983 */ /* 0x000f280000300800 */
[----:B------:R-:W4:Y:S01]  /*74a0*/  LDL.LU R23, [R1+0x18c] ;  /* 0x00018c0001177983 */ /* 0x000f220000300800 */
[----:B------:R-:W-:Y:S01]  /*74b0*/  IMAD.MOV.U32 R28, RZ, RZ, R20 ;  /* 0x000000ffff1c7224 */ /* 0x000fe200078e0014 */
[----:B------:R-:W-:Y:S02]  /*74c0*/  MOV R29, R21 ;  /* 0x00000015001d7202 */ /* 0x000fe40000000f00 */
[----:B----4-:R0:W-:Y:S04]  /*74d0*/  STL.64 [R1+0x13e8], R22 ;  /* 0x0013e81601007387 */ /* 0x0101e80000100a00 */
[----:B------:R-:W2:Y:S04]  /*74e0*/  LDL.LU R20, [R1+0xc0] ;  /* 0x0000c00001147983 */ /* 0x000ea80000300800 */
[----:B------:R-:W2:Y:S04]  /*74f0*/  LDL.LU R21, [R1+0xc4] ;  /* 0x0000c40001157983 */ /* 0x000ea80000300800 */
[----:B0-----:R-:W2:Y:S04]  /*7500*/  LDL.LU R22, [R1+0xc8] ;  /* 0x0000c80001167983 */ /* 0x001ea80000300800 */
[----:B------:R-:W2:Y:S04]  /*7510*/  LDL.LU R23, [R1+0xcc] ;  /* 0x0000cc0001177983 */ /* 0x000ea80000300800 */
[----:B------:R-:W4:Y:S04]  /*7520*/  LDL.LU R24, [R1+0xb0] ;  /* 0x0000b00001187983 */ /* 0x000f280000300800 */
[----:B------:R-:W4:Y:S04]  /*7530*/  LDL.LU R25, [R1+0xb4] ;  /* 0x0000b40001197983 */ /* 0x000f280000300800 */
[----:B------:R-:W4:Y:S04]  /*7540*/  LDL.LU R26, [R1+0xb8] ;  /* 0x0000b800011a7983 */ /* 0x000f280000300800 */
[----:B------:R-:W4:Y:S04]  /*7550*/  LDL.LU R27, [R1+0xbc] ;  /* 0x0000bc00011b7983 */ /* 0x000f280000300800 */
[----:B------:R0:W-:Y:S04]  /*7560*/  STL.64 [R1+0x13b8], R10 ;  /* 0x0013b80a01007387 */ /* 0x0001e80000100a00 */
[----:B------:R1:W-:Y:S04]  /*7570*/  STL.64 [R1+0x13b0], R8 ;  /* 0x0013b00801007387 */ /* 0x0003e80000100a00 */
[----:B0-----:R-:W5:Y:S04]  /*7580*/  LDL.LU R10, [R1+0x158] ;  /* 0x00015800010a7983 */ /* 0x001f680000300800 */
[----:B------:R-:W5:Y:S04]  /*7590*/  LDL.LU R11, [R1+0x15c] ;  /* 0x00015c00010b7983 */ /* 0x000f680000300800 */
[----:B-----5:R0:W-:Y:S04]  /*75a0*/  STL.64 [R1+0x13c8], R10 ;  /* 0x0013c80a01007387 */ /* 0x0201e80000100a00 */
[----:B-1----:R-:W3:Y:S04]  /*75b0*/  LDL.LU R8, [R1+0xd0] ;  /* 0x0000d00001087983 */ /* 0x002ee80000300800 */
[----:B------:R-:W3:Y:S04]  /*75c0*/  LDL.LU R9, [R1+0xd4] ;  /* 0x0000d40001097983 */ /* 0x000ee80000300800 */
[----:B0-----:R-:W3:Y:S04]  /*75d0*/  LDL.LU R10, [R1+0xd8] ;  /* 0x0000d800010a7983 */ /* 0x001ee80000300800 */
[----:B------:R-:W3:Y:S01]  /*75e0*/  LDL.LU R11, [R1+0xdc] ;  /* 0x0000dc00010b7983 */ /* 0x000ee20000300800 */
[C---:B--2---:R-:W-:Y:S08]  /*75f0*/  HMMA.16816.F32 R16, R4.reuse, R18, R20 ;  /* 0x000000120410723c */ /* 0x044ff00000001814 */
[----:B---3--:R-:W-:Y:S01]  /*7600*/  HMMA.16816.F32 R12, R4, R14, R8 ;  /* 0x0000000e040c723c */ /* 0x008fe20000001808 */
[----:B------:R-:W2:Y:S04]  /*7610*/  LDL.LU R10, [R1+0x138] ;  /* 0x00013800010a7983 */ /* 0x000ea80000300800 */
[----:B------:R-:W2:-:S14]  /*7620*/  LDL.LU R11, [R1+0x13c] ;  /* 0x00013c00010b7983 */ /* 0x000e9c0000300800 */
[----:B------:R-:W-:Y:S04]  /*7630*/  STL.64 [R1+0x12d8], R14 ;  /* 0x0012d80e01007387 */ /* 0x000fe80000100a00 */
[----:B------:R0:W-:Y:S04]  /*7640*/  STL.64 [R1+0x12d0], R12 ;  /* 0x0012d00c01007387 */ /* 0x0001e80000100a00 */
[----:B0-----:R-:W3:Y:S04]  /*7650*/  LDL.LU R12, [R1+0xa0] ;  /* 0x0000a000010c7983 */ /* 0x001ee80000300800 */
[----:B------:R-:W3:Y:S04]  /*7660*/  LDL.LU R13, [R1+0xa4] ;  /* 0x0000a400010d7983 */ /* 0x000ee80000300800 */
[----:B------:R-:W3:Y:S04]  /*7670*/  LDL.LU R14, [R1+0xa8] ;  /* 0x0000a800010e7983 */ /* 0x000ee80000300800 */
[----:B------:R-:W3:Y:S04]  /*7680*/  LDL.LU R15, [R1+0xac] ;  /* 0x0000ac00010f7983 */ /* 0x000ee80000300800 */
[----:B------:R-:W4:Y:S04]  /*7690*/  LDL.LU.64 R22, [R1+0x13e8] ;  /* 0x0013e80001167983 */ /* 0x000f280000300a00 */
[----:B------:R0:W-:Y:S04]  /*76a0*/  STL.64 [R1+0x12c8], R18 ;  /* 0x0012c81201007387 */ /* 0x0001e80000100a00 */
[----:B------:R1:W-:Y:S04]  /*76b0*/  STL.64 [R1+0x12c0], R16 ;  /* 0x0012c01001007387 */ /* 0x0003e80000100a00 */
[----:B0-----:R-:W5:Y:S04]  /*76c0*/  LDL.LU R18, [R1+0x128] ;  /* 0x0001280001127983 */ /* 0x001f680000300800 */
[----:B------:R-:W5:Y:S04]  /*76d0*/  LDL.LU R19, [R1+0x12c] ;  /* 0x00012c0001137983 */ /* 0x000f680000300800 */
[----:B-----5:R0:W-:Y:S04]  /*76e0*/  STL.64 [R1+0x13c0], R18 ;  /* 0x0013c01201007387 */ /* 0x0201e80000100a00 */
[----:B-1----:R-:W5:Y:S04]  /*76f0*/  LDL.LU R16, [R1+0x80] ;  /* 0x0000800001107983 */ /* 0x002f680000300800 */
[----:B------:R-:W5:Y:S04]  /*7700*/  LDL.LU R17, [R1+0x84] ;  /* 0x0000840001117983 */ /* 0x000f680000300800 */
[----:B0-----:R-:W2:Y:S04]  /*7710*/  LDL.LU R18, [R1+0x88] ;  /* 0x0000880001127983 */ /* 0x001ea80000300800 */
[----:B------:R-:W2:Y:S01]  /*7720*/  LDL.LU R19, [R1+0x8c] ;  /* 0x00008c0001137983 */ /* 0x000ea20000300800 */
[C---:B----4-:R-:W-:Y:S03]  /*7730*/  HMMA.16816.F32 R20, R4.reuse, R22, R24 ;  /* 0x000000160414723c */ /* 0x050fe60000001818 */
[----:B--2---:R-:W-:Y:S04]  /*7740*/  STL.64 [R1+0x13d8], R18 ;  /* 0x0013d81201007387 */ /* 0x004fe80000100a00 */
[----:B-----5:R0:W-:Y:S04]  /*7750*/  STL.64 [R1+0x13d0], R16 ;  /* 0x0013d01001007387 */ /* 0x0201e80000100a00 */
[----:B0-----:R-:W2:Y:S04]  /*7760*/  LDL.LU R16, [R1+0x90] ;  /* 0x0000900001107983 */ /* 0x001ea80000300800 */
[----:B------:R-:W2:Y:S04]  /*7770*/  LDL.LU R17, [R1+0x94] ;  /* 0x0000940001117983 */ /* 0x000ea80000300800 */
[----:B------:R-:W2:Y:S04]  /*7780*/  LDL.LU R18, [R1+0x98] ;  /* 0x0000980001127983 */ /* 0x000ea80000300800 */
[----:B------:R-:W2:Y:S04]  /*7790*/  LDL.LU R19, [R1+0x9c] ;  /* 0x00009c0001137983 */ /* 0x000ea80000300800 */
[----:B------:R-:W3:Y:S04]  /*77a0*/  LDL.LU.64 R26, [R1+0x13e0] ;  /* 0x0013e000011a7983 */ /* 0x000ee80000300a00 */
[----:B------:R-:W-:Y:S04]  /*77b0*/  STL.64 [R1+0x12b8], R22 ;  /* 0x0012b81601007387 */ /* 0x000fe80000100a00 */
[----:B------:R0:W-:Y:S01]  /*77c0*/  STL.64 [R1+0x12b0], R20 ;  /* 0x0012b01401007387 */ /* 0x0001e20000100a00 */
[C---:B---3--:R-:W-:Y:S03]  /*77d0*/  HMMA.16816.F32 R24, R4.reuse, R26, R12 ;  /* 0x0000001a0418723c */ /* 0x048fe6000000180c */
[----:B------:R-:W3:Y:S04]  /*77e0*/  LDL.LU R12, [R1+0x240] ;  /* 0x00024000010c7983 */ /* 0x000ee80000300800 */
[----:B0-----:R-:W3:Y:S01]  /*77f0*/  LDL.LU R20, [R1+0x200] ;  /* 0x0002000001147983 */ /* 0x001ee20000300800 */
[----:B--2---:R-:W-:Y:S03]  /*7800*/  HMMA.16816.F32 R8, R4, R10, R16 ;  /* 0x0000000a0408723c */ /* 0x004fe60000001810 */
[----:B------:R-:W3:Y:S04]  /*7810*/  LDL.LU R21, [R1+0x204] ;  /* 0x0002040001157983 */ /* 0x000ee80000300800 */
[----:B------:R-:W3:Y:S04]  /*7820*/  LDL.LU R22, [R1+0x208] ;  /* 0x0002080001167983 */ /* 0x000ee80000300800 */
[----:B------:R-:W3:Y:S04]  /*7830*/  LDL.LU R23, [R1+0x20c] ;  /* 0x00020c0001177983 */ /* 0x000ee80000300800 */
[----:B------:R0:W-:Y:S04]  /*7840*/  STL [R1+0x1290], R24 ;  /* 0x0012901801007387 */ /* 0x0001e80000100800 */
[----:B------:R1:W-:Y:S04]  /*7850*/  STL [R1+0x128c], R25 ;  /* 0x00128c1901007387 */ /* 0x0003e80000100800 */
[----:B------:R2:W-:Y:S04]  /*7860*/  STL [R1+0x1288], R26 ;  /* 0x0012881a01007387 */ /* 0x0005e80000100800 */
[----:B------:R4:W-:Y:S04]  /*7870*/  STL [R1+0x1284], R27 ;  /* 0x0012841b01007387 */ /* 0x0009e80000100800 */
[----:B0-----:R-:W5:Y:S04]  /*7880*/  LDL.LU R24, [R1+0x70] ;  /* 0x0000700001187983 */ /* 0x001f680000300800 */
[----:B-1----:R-:W5:Y:S04]  /*7890*/  LDL.LU R25, [R1+0x74] ;  /* 0x0000740001197983 */ /* 0x002f680000300800 */
[----:B--2---:R-:W5:Y:S01]  /*78a0*/  LDL.LU R26, [R1+0x78] ;  /* 0x00007800011a7983 */ /* 0x004f620000300800 */
[----:B------:R-:W-:-:S03]  /*78b0*/  IMAD.MOV.U32 R13, RZ, RZ, R2 ;  /* 0x000000ffff0d7224 */ /* 0x000fc600078e0002 */
[----:B----4-:R-:W5:Y:S01]  /*78c0*/  LDL.LU R27, [R1+0x7c] ;  /* 0x00007c00011b7983 */ /* 0x010f620000300800 */
[----:B------:R-:W-:-:S03]  /*78d0*/  MOV R2, R11 ;  /* 0x0000000b00027202 */ /* 0x000fc60000000f00 */
[----:B------:R-:W2:Y:S04]  /*78e0*/  LDL.LU.64 R18, [R1+0x13d8] ;  /* 0x0013d80001127983 */ /* 0x000ea80000300a00 */
[----:B------:R-:W2:Y:S04]  /*78f0*/  LDL.LU.64 R16, [R1+0x13d0] ;  /* 0x0013d00001107983 */ /* 0x000ea80000300a00 */
[----:B------:R-:W-:Y:S04]  /*7900*/  STL.64 [R1+0xc0], R8 ;  /* 0x0000c00801007387 */ /* 0x000fe80000100a00 */
[----:B------:R0:W-:Y:S04]  /*7910*/  STL [R1+0xc8], R10 ;  /* 0x0000c80a01007387 */ /* 0x0001e80000100800 */
[----:B0-----:R-:W2:Y:S04]  /*7920*/  LDL.LU.64 R10, [R1+0x13c8] ;  /* 0x0013c800010a7983 */ /* 0x001ea80000300a00 */
[----:B------:R-:W-:Y:S01]  /*7930*/  STL [R1+0x1294], R2 ;  /* 0x0012940201007387 */ /* 0x000fe20000100800 */
[----:B--2---:R-:W-:Y:S03]  /*7940*/  HMMA.16816.F32 R8, R4, R10, R16 ;  /* 0x0000000a0408723c */ /* 0x004fe60000001810 */
[----:B------:R-:W5:-:S15]  /*7950*/  LDL.LU.64 R18, [R1+0x13c0] ;  /* 0x0013c00001127983 */ /* 0x000f5e0000300a00 */
[----:B------:R-:W-:Y:S01]  /*7960*/  NOP ;  /* 0x0000000000007918 */ /* 0x000fe20000000000 */
[----:B------:R-:W-:Y:S04]  /*7970*/  STL.64 [R1+0x180], R8 ;  /* 0x0001800801007387 */ /* 0x000fe80000100a00 */
[----:B------:R0:W-:Y:S04]  /*7980*/  STL.64 [R1+0x188], R10 ;  /* 0x0001880a01007387 */ /* 0x0001e80000100a00 */
[----:B0-----:R-:W2:Y:S04]  /*7990*/  LDL.LU.64 R10, [R1+0x13b8] ;  /* 0x0013b800010a7983 */ /* 0x001ea80000300a00 */
[----:B------:R-:W4:Y:S01]  /*79a0*/  LDL.LU.64 R8, [R1+0x13b0] ;  /* 0x0013b00001087983 */ /* 0x000f220000300a00 */
[----:B-----5:R-:W-:-:S15]  /*79b0*/  HMMA.16816.F32 R16, R4, R18, R24 ;  /* 0x000000120410723c */ /* 0x020fde0000001818 */
[----:B------:R-:W-:-:S04]  /*79c0*/  NOP ;  /* 0x0000000000007918 */ /* 0x000fc80000000000 */
[----:B------:R-:W-:Y:S01]  /*79d0*/  IMAD.MOV.U32 R24, RZ, RZ, R16 ;  /* 0x000000ffff187224 */ /* 0x000fe200078e0010 */
[----:B------:R-:W-:Y:S01]  /*79e0*/  MOV R27, R19 ;  /* 0x00000013001b7202 */ /* 0x000fe20000000f00 */
[----:B------:R-:W-:Y:S01]  /*79f0*/  IMAD.MOV.U32 R26, RZ, RZ, R18 ;  /* 0x000000ffff1a7224 */ /* 0x000fe200078e0012 */
[----:B------:R-:W-:Y:S01]  /*7a00*/  MOV R25, R17 ;  /* 0x0000001100197202 */ /* 0x000fe20000000f00 */
[----:B------:R-:W-:Y:S01]  /*7a10*/  IMAD.MOV.U32 R16, RZ, RZ, R28 ;  /* 0x000000ffff107224 */ /* 0x000fe200078e001c */
[----:B------:R-:W-:Y:S01]  /*7a20*/  MOV R17, R29 ;  /* 0x0000001d00117202 */ /* 0x000fe20000000f00 */
[----:B------:R-:W-:Y:S01]  /*7a30*/  IMAD.MOV.U32 R18, RZ, RZ, R0 ;  /* 0x000000ffff127224 */ /* 0x000fe200078e0000 */
[----:B------:R-:W5:Y:S04]  /*7a40*/  LDL.LU R28, [R1+0x13ac] ;  /* 0x0013ac00011c7983 */ /* 0x000f680000300800 */
[----:B------:R-:W3:Y:S04]  /*7a50*/  LDL.LU R29, [R1+0x13a8] ;  /* 0x0013a800011d7983 */ /* 0x000ee80000300800 */
[----:B------:R-:W3:Y:S01]  /*7a60*/  LDL.LU R0, [R1+0x13a4] ;  /* 0x0013a40001007983 */ /* 0x000ee20000300800 */
[----:B----4-:R-:W-:-:S03]  /*7a70*/  MOV R19, R8 ;  /* 0x0000000800137202 */ /* 0x010fc60000000f00 */
[----:B------:R-:W4:Y:S04]  /*7a80*/  LDL.LU R8, [R1+0x13a0] ;  /* 0x0013a00001087983 */ /* 0x000f280000300800 */
[----:B------:R-:W-:Y:S04]  /*7a90*/  STL.64 [R1+0x12e8], R18 ;  /* 0x0012e81201007387 */ /* 0x000fe80000100a00 */
[----:B------:R-:W-:Y:S04]  /*7aa0*/  STL.64 [R1+0x12e0], R16 ;  /* 0x0012e01001007387 */ /* 0x000fe80000100a00 */
[----:B------:R-:W-:Y:S04]  /*7ab0*/  STL [R1+0x12a8], R27 ;  /* 0x0012a81b01007387 */ /* 0x000fe80000100800 */
[----:B------:R0:W-:Y:S04]  /*7ac0*/  STL [R1+0x12a4], R24 ;  /* 0x0012a41801007387 */ /* 0x0001e80000100800 */
[----:B------:R2:W-:Y:S04]  /*7ad0*/  STL [R1+0x12a0], R25 ;  /* 0x0012a01901007387 */ /* 0x0005e80000100800 */
[----:B------:R1:W-:Y:S01]  /*7ae0*/  STL [R1+0x129c], R26 ;  /* 0x00129c1a01007387 */ /* 0x0003e20000100800 */
[----:B0-----:R-:W-:-:S03]  /*7af0*/  IMAD.MOV.U32 R24, RZ, RZ, R9 ;  /* 0x000000ffff187224 */ /* 0x001fc600078e0009 */
[----:B------:R-:W4:Y:S01]  /*7b00*/  LDL.LU R9, [R1+0x139c] ;  /* 0x00139c0001097983 */ /* 0x000f220000300800 */
[----:B--2---:R-:W-:-:S03]  /*7b10*/  MOV R25, R10 ;  /* 0x0000000a00197202 */ /* 0x004fc60000000f00 */
[----:B------:R-:W4:Y:S01]  /*7b20*/  LDL.LU R10, [R1+0x1398] ;  /* 0x00139800010a7983 */ /* 0x000f220000300800 */
[----:B-1----:R-:W-:-:S03]  /*7b30*/  IMAD.MOV.U32 R26, RZ, RZ, R11 ;  /* 0x000000ffff1a7224 */ /* 0x002fc600078e000b */
[----:B------:R-:W4:Y:S04]  /*7b40*/  LDL.LU R11, [R1+0x1394] ;  /* 0x00139400010b7983 */ /* 0x000f280000300800 */
[----:B------:R-:W2:Y:S04]  /*7b50*/  LDL.LU R27, [R1+0x1c] ;  /* 0x00001c00011b7983 */ /* 0x000ea80000300800 */
[----:B--2---:R-:W-:Y:S04]  /*7b60*/  STL.64 [R1+0x12f8], R26 ;  /* 0x0012f81a01007387 */ /* 0x004fe80000100a00 */
[----:B------:R3:W-:Y:S02]  /*7b70*/  STL.64 [R1+0x12f0], R24 ;  /* 0x0012f01801007387 */ /* 0x0007e40000100a00 */
[----:B---3--:R-:W-:-:S02]  /*7b80*/  MOV R24, R0 ;  /* 0x0000000000187202 */ /* 0x008fc40000000f00 */
[----:B------:R-:W2:Y:S01]  /*7b90*/  LDL.LU R0, [R1+0x1390] ;  /* 0x0013900001007983 */ /* 0x000ea20000300800 */
[----:B----4-:R-:W-:Y:S01]  /*7ba0*/  HMMA.16816.F32 R4, R8, R12, R20 ;  /* 0x0000000c0804723c */ /* 0x010fe20000001814 */
[----:B-----5:R-:W-:Y:S01]  /*7bb0*/  MOV R26, R28 ;  /* 0x0000001c001a7202 */ /* 0x020fe20000000f00 */
[----:B------:R-:W-:Y:S02]  /*7bc0*/  IMAD.MOV.U32 R27, RZ, RZ, R3 ;  /* 0x000000ffff1b7224 */ /* 0x000fe400078e0003 */
[----:B------:R-:W-:-:S03]  /*7bd0*/  IMAD.MOV.U32 R25, RZ, RZ, R29 ;  /* 0x000000ffff197224 */ /* 0x000fc600078e001d */
[----:B------:R-:W-:Y:S04]  /*7be0*/  STL.64 [R1+0x1308], R26 ;  /* 0x0013081a01007387 */ /* 0x000fe80000100a00 */
[----:B------:R-:W-:Y:S08]  /*7bf0*/  STL.64 [R1+0x1300], R24 ;  /* 0x0013001801007387 */ /* 0x000ff00000100a00 */
[----:B------:R-:W-:Y:S01]  /*7c00*/  IMAD.MOV.U32 R28, RZ, RZ, R7 ;  /* 0x000000ffff1c7224 */ /* 0x000fe200078e0007 */
[----:B------:R-:W-:Y:S01]  /*7c10*/  MOV R29, R6 ;  /* 0x00000006001d7202 */ /* 0x000fe20000000f00 */
[----:B------:R-:W-:Y:S04]  /*7c20*/  STL.64 [R1+0x70], R4 ;  /* 0x0000700401007387 */ /* 0x000fe80000100a00 */
[----:B------:R-:W-:Y:S04]  /*7c30*/  STL [R1+0x138c], R11 ;  /* 0x00138c0b01007387 */ /* 0x000fe80000100800 */
[----:B------:R-:W-:Y:S04]  /*7c40*/  STL [R1+0x1384], R28 ;  /* 0x0013841c01007387 */ /* 0x000fe80000100800 */
[----:B------:R-:W-:Y:S04]  /*7c50*/  STL [R1+0x1298], R29 ;  /* 0x0012981d01007387 */ /* 0x000fe80000100800 */
[----:B--2---:R-:W0:Y:S04]  /*7c60*/  LDSM.16.M88.4 R12, [R0+UR5+0x11080] ;  /* 0x01108005000c783b */ /* 0x004e280008000200 */
[----:B------:R-:W1:Y:S04]  /*7c70*/  LDSM.16.M88.4 R4, [R0+UR5+0x10880] ;  /* 0x010880050004783b */ /* 0x000e680008000200 */
[----:B------:R-:W-:Y:S04]  /*7c80*/  LDSM.16.M88.4 R16, [R0+UR5+0x13080] ;  /* 0x013080050010783b */ /* 0x000fe80008000200 */
[----:B------:R-:W-:Y:S04]  /*7c90*/  LDSM.16.M88.4 R24, [R0+UR5+0x12880] ;  /* 0x012880050018783b */ /* 0x000fe80008000200 */
[----:B------:R-:W-:Y:S01]  /*7ca0*/  LDSM.16.M88.4 R20, [R0+UR5+0x13880] ;  /* 0x013880050014783b */ /* 0x000fe20008000200 */
[----:B0-----:R-:W-:Y:S01]  /*7cb0*/  MOV R11, R12 ;  /* 0x0000000c000b7202 */ /* 0x001fe20000000f00 */
[----:B------:R-:W-:Y:S01]  /*7cc0*/  IMAD.MOV.U32 R3, RZ, RZ, R13 ;  /* 0x000000ffff037224 */ /* 0x000fe200078e000d */
[----:B------:R-:W-:Y:S01]  /*7cd0*/  MOV R29, R14 ;  /* 0x0000000e001d7202 */ /* 0x000fe20000000f00 */
[----:B------:R-:W-:-:S02]  /*7ce0*/  IMAD.MOV.U32 R2, RZ, RZ, R15 ;  /* 0x000000ffff027224 */ /* 0x000fc400078e000f */
[----:B------:R-:W0:Y:S04]  /*7cf0*/  LDSM.16.M88.4 R12, [R0+UR5+0x11880] ;  /* 0x01188005000c783b */ /* 0x000e280008000200 */
[----:B------:R-:W-:Y:S04]  /*7d00*/  STL [R1+0x1388], R29 ;  /* 0x0013881d01007387 */ /* 0x000fe80000100800 */
[----:B-1----:R1:W-:Y:S02]  /*7d10*/  STL.64 [R1+0x198], R6 ;  /* 0x0001980601007387 */ /* 0x0023e40000100a00 */
[----:B-1----:R-:W-:Y:S01]  /*7d20*/  IMAD.MOV.U32 R7, RZ, RZ, R3 ;  /* 0x000000ffff077224 */ /* 0x002fe200078e0003 */
[----:B0-----:R-:W-:Y:S01]  /*7d30*/  MOV R28, R12 ;  /* 0x0000000c001c7202 */ /* 0x001fe20000000f00 */
[----:B------:R-:W-:Y:S01]  /*7d40*/  STL.64 [R1+0x1b8], R14 ;  /* 0x0001b80e01007387 */ /* 0x000fe20000100a00 */
[----:B------:R-:W-:-:S03]  /*7d50*/  IMAD.MOV.U32 R3, RZ, RZ, R13 ;  /* 0x000000ffff037224 */ /* 0x000fc600078e000d */
[----:B------:R-:W0:Y:S01]  /*7d60*/  LDSM.16.M88.4 R12, [R0+UR5+0x12080] ;  /* 0x01208005000c783b */ /* 0x000e220008000200 */
[----:B------:R-:W-:-:S03]  /*7d70*/  MOV R6, R11 ;  /* 0x0000000b00067202 */ /* 0x000fc60000000f00 */
[----:B0-----:R-:W-:Y:S01]  /*7d80*/  STL.64 [R1+0x1d8], R14 ;  /* 0x0001d80e01007387 */ /* 0x001fe20000100a00 */
[----:B------:R-:W-:-:S03]  /*7d90*/  MOV R11, R12 ;  /* 0x0000000c000b7202 */ /* 0x000fc60000000f00 */
[----:B------:R-:W-:Y:S04]  /*7da0*/  STL.64 [R1+0x1378], R18 ;  /* 0x0013781201007387 */ /* 0x000fe80000100a00 */
[----:B------:R0:W-:Y:S04]  /*7db0*/  STL.64 [R1+0x1370], R16 ;  /* 0x0013701001007387 */ /* 0x0001e80000100a00 */
[----:B0-----:R-:W2:Y:S04]  /*7dc0*/  LDL.LU R16, [R1+0x230] ;  /* 0x0002300001107983 */ /* 0x001ea80000300800 */
[----:B------:R-:W2:Y:S04]  /*7dd0*/  LDL.LU R17, [R1+0x234] ;  /* 0x0002340001117983 */ /* 0x000ea80000300800 */
[----:B------:R-:W2:Y:S04]  /*7de0*/  LDL.LU R18, [R1+0x238] ;  /* 0x0002380001127983 */ /* 0x000ea80000300800 */
[----:B------:R-:W2:Y:S04]  /*7df0*/  LDL.LU R19, [R1+0x23c] ;  /* 0x00023c0001137983 */ /* 0x000ea80000300800 */
[----:B------:R-:W-:Y:S04]  /*7e00*/  STL.64 [R1+0x1e8], R26 ;  /* 0x0001e81a01007387 */ /* 0x000fe80000100a00 */
[----:B------:R0:W-:Y:S02]  /*7e10*/  STL.64 [R1+0x1320], R24 ;  /* 0x0013201801007387 */ /* 0x0001e40000100a00 */
[----:B0-----:R-:W-:-:S02]  /*7e20*/  MOV R24, R11 ;  /* 0x0000000b00187202 */ /* 0x001fc40000000f00 */
[----:B------:R-:W2:Y:S01]  /*7e30*/  LDL.LU R11, [R1+0x138c] ;  /* 0x00138c00010b7983 */ /* 0x000ea20000300800 */
[----:B------:R-:W-:-:S03]  /*7e40*/  IMAD.MOV.U32 R29, RZ, RZ, R13 ;  /* 0x000000ffff1d7224 */ /* 0x000fc600078e000d */
[----:B------:R-:W0:Y:S01]  /*7e50*/  LDSM.16.M88.4 R12, [R0+UR5+0x14080] ;  /* 0x01408005000c783b */ /* 0x000e220008000200 */
[----:B------:R-:W-:-:S03]  /*7e60*/  IMAD.MOV.U32 R25, RZ, RZ, R29 ;  /* 0x000000ffff197224 */ /* 0x000fc600078e001d */
[----:B------:R-:W3:Y:S04]  /*7e70*/  LDL.LU R29, [R1+0x1388] ;  /* 0x00138800011d7983 */ /* 0x000ee80000300800 */
[----:B------:R1:W-:Y:S02]  /*7e80*/  STL.64 [R1+0x1338], R24 ;  /* 0x0013381801007387 */ /* 0x0003e40000100a00 */
[----:B-1----:R-:W-:Y:S01]  /*7e90*/  MOV R24, R28 ;  /* 0x0000001c00187202 */ /* 0x002fe20000000f00 */
[----:B------:R-:W-:Y:S01]  /*7ea0*/  IMAD.MOV.U32 R25, RZ, RZ, R3 ;  /* 0x000000ffff197224 */ /* 0x000fe200078e0003 */
[----:B------:R-:W4:Y:S04]  /*7eb0*/  LDL.LU R28, [R1+0x1384] ;  /* 0x00138400011c7983 */ /* 0x000f280000300800 */
[----:B------:R-:W5:Y:S04]  /*7ec0*/  LDL.LU R3, [R1+0x1380] ;  /* 0x0013800001037983 */ /* 0x000f680000300800 */
[----:B------:R1:W-:Y:S02]  /*7ed0*/  STL.64 [R1+0x1350], R24 ;  /* 0x0013501801007387 */ /* 0x0003e40000100a00 */
[----:B-1----:R-:W-:Y:S01]  /*7ee0*/  MOV R24, R6 ;  /* 0x0000000600187202 */ /* 0x002fe20000000f00 */
[----:B------:R-:W-:Y:S01]  /*7ef0*/  IMAD.MOV.U32 R25, RZ, RZ, R7 ;  /* 0x000000ffff197224 */ /* 0x000fe200078e0007 */
[----:B--2---:R-:W-:-:S15]  /*7f00*/  HMMA.16816.F32 R16, R8, R4, R16 ;  /* 0x000000040810723c */ /* 0x004fde0000001810 */
[----:B------:R-:W-:-:S04]  /*7f10*/  NOP ;  /* 0x0000000000007918 */ /* 0x000fc80000000000 */
[----:B------:R-:W-:Y:S01]  /*7f20*/  MOV R7, R16 ;  /* 0x0000001000077202 */ /* 0x000fe20000000f00 */
[----:B------:R-:W-:Y:S01]  /*7f30*/  IMAD.MOV.U32 R6, RZ, RZ, R17 ;  /* 0x000000ffff067224 */ /* 0x000fe200078e0011 */
[----:B------:R-:W-:Y:S01]  /*7f40*/  MOV R5, R18 ;  /* 0x0000001200057202 */ /* 0x000fe20000000f00 */
[----:B------:R-:W-:Y:S02]  /*7f50*/  IMAD.MOV.U32 R4, RZ, RZ, R19 ;  /* 0x000000ffff047224 */ /* 0x000fe400078e0013 */
[----:B------:R-:W2:Y:S04]  /*7f60*/  LDL.LU.64 R18, [R1+0x1378] ;  /* 0x0013780001127983 */ /* 0x000ea80000300a00 */
[----:B------:R-:W2:Y:S04]  /*7f70*/  LDL.LU.64 R16, [R1+0x1370] ;  /* 0x0013700001107983 */ /* 0x000ea80000300a00 */
[----:B------:R-:W-:Y:S04]  /*7f80*/  STL.64 [R1+0x1318], R6 ;  /* 0x0013180601007387 */ /* 0x000fe80000100a00 */
[----:B------:R1:W-:Y:S04]  /*7f90*/  STL.64 [R1+0x1310], R4 ;  /* 0x0013100401007387 */ /* 0x0003e80000100a00 */
[----:B-1----:R-:W2:Y:S04]  /*7fa0*/  LDL.LU R4, [R1+0x30] ;  /* 0x0000300001047983 */ /* 0x002ea80000300800 */
[----:B------:R-:W2:Y:S04]  /*7fb0*/  LDL.LU R5, [R1+0x34] ;  /* 0x0000340001057983 */ /* 0x000ea80000300800 */
[----:B------:R-:W2:Y:S01]  /*7fc0*/  LDL.LU R6, [R1+0x38] ;  /* 0x0000380001067983 */ /* 0x000ea20000300800 */
[----:B-----5:R-:W-:-:S03]  /*7fd0*/  MOV R7, R3 ;  /* 0x0000000300077202 */ /* 0x020fc60000000f00 */
[----:B------:R-:W5:Y:S04]  /*7fe0*/  LDL.LU R3, [R1+0x136c] ;  /* 0x00136c0001037983 */ /* 0x000f680000300800 */
[----:B--2---:R-:W-:Y:S04]  /*7ff0*/  STL.64 [R1+0x1330], R6 ;  /* 0x0013300601007387 */ /* 0x004fe80000100a00 */
[----:B------:R1:W-:Y:S04]  /*8000*/  STL.64 [R1+0x1328], R4 ;  /* 0x0013280401007387 */ /* 0x0003e80000100a00 */
[----:B-1----:R-:W2:Y:S04]  /*8010*/  LDL.LU R4, [R1+0x40] ;  /* 0x0000400001047983 */ /* 0x002ea80000300800 */
[----:B------:R-:W2:Y:S04]  /*8020*/  LDL.LU R5, [R1+0x44] ;  /* 0x0000440001057983 */ /* 0x000ea80000300800 */
[----:B------:R-:W2:Y:S04]  /*8030*/  LDL.LU R6, [R1+0x48] ;  /* 0x0000480001067983 */ /* 0x000ea80000300800 */
[----:B------:R-:W2:Y:S04]  /*8040*/  LDL.LU R7, [R1+0x4c] ;  /* 0x00004c0001077983 */ /* 0x000ea80000300800 */
[----:B--2---:R5:W-:Y:S04]  /*8050*/  STL.64 [R1+0x1348], R6 ;  /* 0x0013480601007387 */ /* 0x004be80000100a00 */
[----:B------:R1:W-:Y:S01]  /*8060*/  STL.64 [R1+0x1340], R4 ;  /* 0x0013400401007387 */ /* 0x0003e20000100a00 */
[----:B-----5:R-:W-:-:S03]  /*8070*/  IMAD.MOV.U32 R6, RZ, RZ, R3 ;  /* 0x000000ffff067224 */ /* 0x020fc600078e0003 */
[----:B-1----:R-:W2:Y:S04]  /*8080*/  LDL.LU R4, [R1+0x50] ;  /* 0x0000500001047983 */ /* 0x002ea80000300800 */
[----:B------:R-:W2:Y:S04]  /*8090*/  LDL.LU R5, [R1+0x54] ;  /* 0x0000540001057983 */ /* 0x000ea80000300800 */
[----:B------:R-:W5:Y:S04]  /*80a0*/  LDL.LU R3, [R1+0x1368] ;  /* 0x0013680001037983 */ /* 0x000f680000300800 */
[----:B------:R-:W2:Y:S04]  /*80b0*/  LDL.LU R7, [R1+0x5c] ;  /* 0x00005c0001077983 */ /* 0x000ea80000300800 */
[----:B--2---:R-:W-:Y:S04]  /*80c0*/  STL.64 [R1+0x1360], R6 ;  /* 0x0013600601007387 */ /* 0x004fe80000100a00 */
[----:B------:R1:W-:Y:S04]  /*80d0*/  STL.64 [R1+0x1358], R4 ;  /* 0x0013580401007387 */ /* 0x0003e80000100a00 */
[----:B-1----:R-:W2:Y:S04]  /*80e0*/  LDL.LU R4, [R1+0x60] ;  /* 0x0000600001047983 */ /* 0x002ea80000300800 */
[----:B------:R-:W2:Y:S04]  /*80f0*/  LDL.LU R5, [R1+0x64] ;  /* 0x0000640001057983 */ /* 0x000ea80000300800 */
[----:B------:R-:W2:Y:S01]  /*8100*/  LDL.LU R6, [R1+0x68] ;  /* 0x0000680001067983 */ /* 0x000ea20000300800 */
[----:B-----5:R-:W-:-:S03]  /*8110*/  MOV R7, R3 ;  /* 0x0000000300077202 */ /* 0x020fc60000000f00 */
[----:B------:R-:W-:Y:S04]  /*8120*/  STL.64 [R1+0x208], R18 ;  /* 0x0002081201007387 */ /* 0x000fe80000100a00 */
[----:B------:R-:W-:Y:S04]  /*8130*/  STL.64 [R1+0x218], R22 ;  /* 0x0002181601007387 */ /* 0x000fe80000100a00 */
[----:B0-----:R-:W-:Y:S01]  /*8140*/  STL.64 [R1+0x228], R14 ;  /* 0x0002280e01007387 */ /* 0x001fe20000100a00 */
[----:B--2---:R-:W-:Y:S03]  /*8150*/  HMMA.16816.F32 R24, R8, R24, R4 ;  /* 0x000000180818723c */ /* 0x004fe60000001804 */
[----:B------:R-:W2:Y:S04]  /*8160*/  LDL.LU.64 R6, [R1+0x1360] ;  /* 0x0013600001067983 */ /* 0x000ea80000300a00 */
[----:B------:R-:W2:-:S12]  /*8170*/  LDL.LU.64 R4, [R1+0x1358] ;  /* 0x0013580001047983 */ /* 0x000e980000300a00 */
[----:B------:R0:W-:Y:S04]  /*8180*/  STL.64 [R1+0x160], R24 ;  /* 0x0001601801007387 */ /* 0x0001e80000100a00 */
[----:B------:R2:W-:Y:S04]  /*8190*/  STL.64 [R1+0x168], R26 ;  /* 0x0001681a01007387 */ /* 0x0005e80000100a00 */
[----:B0-----:R-:W2:Y:S02]  /*81a0*/  LDL.LU.64 R24, [R1+0x1350] ;  /* 0x0013500001187983 */ /* 0x001ea40000300a00 */
[----:B--2---:R-:W-:Y:S02]  /*81b0*/  HMMA.16816.F32 R24, R8, R24, R4 ;  /* 0x000000180818723c */ /* 0x004fe40000001804 */
[----:B------:R-:W2:Y:S04]  /*81c0*/  LDL.LU.64 R6, [R1+0x1348] ;  /* 0x0013480001067983 */ /* 0x000ea80000300a00 */
[----:B------:R-:W2:-:S13]  /*81d0*/  LDL.LU.64 R4, [R1+0x1340] ;  /* 0x0013400001047983 */ /* 0x000e9a0000300a00 */
        /* <DEDUP_REMOVED lines=11> */
[----:B------:R-:W5:-:S13]  /*8290*/  LDL.LU.64 R4, [R1+0x1310] ;  /* 0x0013100001047983 */ /* 0x000f5a0000300a00 */
[----:B------:R-:W-:Y:S04]  /*82a0*/  STL.64 [R1+0x130], R24 ;  /* 0x0001301801007387 */ /* 0x000fe80000100a00 */
[----:B------:R0:W-:Y:S04]  /*82b0*/  STL.64 [R1+0x138], R26 ;  /* 0x0001381a01007387 */ /* 0x0001e80000100a00 */
[----:B0-----:R-:W2:Y:S04]  /*82c0*/  LDL.LU.64 R26, [R1+0x1308] ;  /* 0x00130800011a7983 */ /* 0x001ea80000300a00 */
[----:B------:R-:W2:Y:S02]  /*82d0*/  LDL.LU.64 R24, [R1+0x1300] ;  /* 0x0013000001187983 */ /* 0x000ea40000300a00 */
[----:B--2---:R-:W-:Y:S02]  /*82e0*/  HMMA.16816.F32 R16, R8, R16, R24 ;  /* 0x000000100810723c */ /* 0x004fe40000001818 */
[----:B------:R-:W2:Y:S04]  /*82f0*/  LDL.LU.64 R26, [R1+0x12f8] ;  /* 0x0012f800011a7983 */ /* 0x000ea80000300a00 */
[----:B------:R-:W2:-:S13]  /*8300*/  LDL.LU.64 R24, [R1+0x12f0] ;  /* 0x0012f00001187983 */ /* 0x000e9a0000300a00 */
[----:B------:R-:W-:Y:S04]  /*8310*/  STL.64 [R1+0x120], R16 ;  /* 0x0001201001007387 */ /* 0x000fe80000100a00 */
[----:B------:R0:W-:Y:S04]  /*8320*/  STL.64 [R1+0x128], R18 ;  /* 0x0001281201007387 */ /* 0x0001e80000100a00 */
[----:B0-----:R-:W3:Y:S04]  /*8330*/  LDL.LU.64 R18, [R1+0x12e8] ;  /* 0x0012e80001127983 */ /* 0x001ee80000300a00 */
[----:B------:R-:W3:Y:S01]  /*8340*/  LDL.LU.64 R16, [R1+0x12e0] ;  /* 0x0012e00001107983 */ /* 0x000ee20000300a00 */
[C---:B--2---:R-:W-:Y:S08]  /*8350*/  HMMA.16816.F32 R20, R8.reuse, R20, R24 ;  /* 0x000000140814723c */ /* 0x044ff00000001818 */
[----:B---3--:R-:W-:Y:S11]  /*8360*/  HMMA.16816.F32 R12, R8, R12, R16 ;  /* 0x0000000c080c723c */ /* 0x008ff60000001810 */
[----:B------:R-:W-:Y:S04]  /*8370*/  STL.64 [R1+0x100], R20 ;  /* 0x0001001401007387 */ /* 0x000fe80000100a00 */
[----:B------:R-:W-:Y:S04]  /*8380*/  STL.64 [R1+0x108], R22 ;  /* 0x0001081601007387 */ /* 0x000fe80000100a00 */
[----:B------:R-:W-:Y:S04]  /*8390*/  LDSM.16.M88.4 R16, [R0+UR5+0x14880] ;  /* 0x014880050010783b */ /* 0x000fe80008000200 */
[----:B------:R-:W-:Y:S04]  /*83a0*/  LDSM.16.M88.4 R20, [R0+UR5+0x15080] ;  /* 0x015080050014783b */ /* 0x000fe80008000200 */
[----:B------:R-:W-:Y:S04]  /*83b0*/  STL.64 [R1+0xd0], R12 ;  /* 0x0000d00c01007387 */ /* 0x000fe80000100a00 */
[----:B------:R-:W-:Y:S04]  /*83c0*/  STL.64 [R1+0xd8], R14 ;  /* 0x0000d80e01007387 */ /* 0x000fe80000100a00 */
[----:B------:R-:W0:Y:S02]  /*83d0*/  LDSM.16.M88.4 R12, [R0+UR5+0x15880] ;  /* 0x01588005000c783b */ /* 0x000e240008000200 */
[----:B0-----:R-:W-:-:S02]  /*83e0*/  IMAD.MOV.U32 R27, RZ, RZ, R12 ;  /* 0x000000ffff1b7224 */ /* 0x001fc400078e000c */
[----:B------:R-:W-:Y:S01]  /*83f0*/  STL.64 [R1+0x1c8], R14 ;  /* 0x0001c80e01007387 */ /* 0x000fe20000100a00 */
[----:B------:R-:W-:-:S03]  /*8400*/  MOV R24, R13 ;  /* 0x0000000d00187202 */ /* 0x000fc60000000f00 */
[----:B------:R-:W0:Y:S04]  /*8410*/  LDSM.16.M88.4 R12, [R0+UR5+0x16080] ;  /* 0x01608005000c783b */ /* 0x000e280008000200 */
[----:B------:R-:W-:Y:S04]  /*8420*/  STL.64 [R1+0xf8], R18 ;  /* 0x0000f81201007387 */ /* 0x000fe80000100a00 */
[----:B------:R-:W-:Y:S04]  /*8430*/  STL.64 [R1+0xe8], R22 ;  /* 0x0000e81601007387 */ /* 0x000fe80000100a00 */
[----:B0-----:R0:W-:Y:S01]  /*8440*/  STL.64 [R1+0x1f8], R14 ;  /* 0x0001f80e01007387 */ /* 0x0011e20000100a00 */
[----:B------:R-:W-:Y:S01]  /*8450*/  IMAD.MOV.U32 R25, RZ, RZ, R12 ;  /* 0x000000ffff197224 */ /* 0x000fe200078e000c */
[----:B------:R-:W-:-:S02]  /*8460*/  MOV R26, R13 ;  /* 0x0000000d001a7202 */ /* 0x000fc40000000f00 */
[----:B0-----:R-:W2:Y:S04]  /*8470*/  LDL.LU.64 R14, [R1+0x12d8] ;  /* 0x0012d800010e7983 */ /* 0x001ea80000300a00 */
[----:B------:R-:W2:Y:S02]  /*8480*/  LDL.LU.64 R12, [R1+0x12d0] ;  /* 0x0012d000010c7983 */ /* 0x000ea40000300a00 */
[----:B--2---:R-:W-:-:S15]  /*8490*/  HMMA.16816.F32 R16, R8, R16, R12 ;  /* 0x000000100810723c */ /* 0x004fde000000180c */
[----:B------:R-:W-:-:S04]  /*84a0*/  NOP ;  /* 0x0000000000007918 */ /* 0x000fc80000000000 */
[----:B------:R-:W-:Y:S01]  /*84b0*/  IMAD.MOV.U32 R13, RZ, RZ, R18 ;  /* 0x000000ffff0d7224 */ /* 0x000fe200078e0012 */
[----:B------:R0:W-:Y:S01]  /*84c0*/  STL.64 [R1+0xb0], R16 ;  /* 0x0000b01001007387 */ /* 0x0001e20000100a00 */
[----:B------:R-:W-:-:S03]  /*84d0*/  MOV R12, R19 ;  /* 0x00000013000c7202 */ /* 0x000fc60000000f00 */
[----:B------:R-:W2:Y:S04]  /*84e0*/  LDL.LU.64 R18, [R1+0x12c8] ;  /* 0x0012c80001127983 */ /* 0x000ea80000300a00 */
[----:B0-----:R-:W2:Y:S04]  /*84f0*/  LDL.LU.64 R16, [R1+0x12c0] ;  /* 0x0012c00001107983 */ /* 0x001ea80000300a00 */
[----:B------:R-:W3:Y:S01]  /*8500*/  LDL.LU.64 R22, [R1+0x12b8] ;  /* 0x0012b80001167983 */ /* 0x000ee20000300a00 */
[----:B--2---:R-:W-:Y:S03]  /*8510*/  HMMA.16816.F32 R16, R8, R20, R16 ;  /* 0x000000140810723c */ /* 0x004fe60000001810 */
[----:B------:R-:W3:-:S15]  /*8520*/  LDL.LU.64 R20, [R1+0x12b0] ;  /* 0x0012b00001147983 */ /* 0x000ede0000300a00 */
[----:B------:R-:W-:Y:S01]  /*8530*/  NOP ;  /* 0x0000000000007918 */ /* 0x000fe20000000000 */
[----:B------:R0:W-:Y:S02]  /*8540*/  STL.64 [R1+0xa0], R16 ;  /* 0x0000a01001007387 */ /* 0x0001e40000100a00 */
[----:B0-----:R-:W-:Y:S01]  /*8550*/  MOV R16, R27 ;  /* 0x0000001b00107202 */ /* 0x001fe20000000f00 */
[----:B------:R-:W-:Y:S01]  /*8560*/  IMAD.MOV.U32 R17, RZ, RZ, R24 ;  /* 0x000000ffff117224 */ /* 0x000fe200078e0018 */
[----:B------:R-:W-:Y:S04]  /*8570*/  STL [R1+0xa8], R18 ;  /* 0x0000a81201007387 */ /* 0x000fe80000100800 */
[----:B------:R-:W2:Y:S04]  /*8580*/  LDL.LU R27, [R1+0x12a8] ;  /* 0x0012a800011b7983 */ /* 0x000ea80000300800 */
[----:B------:R-:W2:Y:S01]  /*8590*/  LDL.LU R24, [R1+0x12a4] ;  /* 0x0012a40001187983 */ /* 0x000ea20000300800 */
[----:B---3--:R-:W-:-:S15]  /*85a0*/  HMMA.16816.F32 R20, R8, R16, R20 ;  /* 0x000000100814723c */ /* 0x008fde0000001814 */
[----:B------:R-:W-:-:S04]  /*85b0*/  NOP ;  /* 0x0000000000007918 */ /* 0x000fc80000000000 */
[----:B------:R-:W-:Y:S01]  /*85c0*/  MOV R15, R22 ;  /* 0x00000016000f7202 */ /* 0x000fe20000000f00 */
[----:B------:R-:W-:-:S05]  /*85d0*/  IMAD.MOV.U32 R14, RZ, RZ, R23 ;  /* 0x000000ffff0e7224 */ /* 0x000fca00078e0017 */
[----:B------:R0:W-:Y:S04]  /*85e0*/  STL.64 [R1+0x1258], R14 ;  /* 0x0012580e01007387 */ /* 0x0001e80000100a00 */
[----:B------:R1:W-:Y:S04]  /*85f0*/  STL.64 [R1+0x1250], R12 ;  /* 0x0012500c01007387 */ /* 0x0003e80000100a00 */
[----:B0-----:R-:W3:Y:S04]  /*8600*/  LDL.LU R14, [R1+0x248] ;  /* 0x00024800010e7983 */ /* 0x001ee80000300800 */
[----:B------:R-:W3:Y:S01]  /*8610*/  LDL.LU R15, [R1+0x24c] ;  /* 0x00024c00010f7983 */ /* 0x000ee20000300800 */
[----:B-1----:R-:W-:Y:S01]  /*8620*/  MOV R12, R25 ;  /* 0x00000019000c7202 */ /* 0x002fe20000000f00 */
[----:B------:R-:W-:Y:S01]  /*8630*/  IMAD.MOV.U32 R13, RZ, RZ, R26 ;  /* 0x000000ffff0d7224 */ /* 0x000fe200078e001a */
[----:B------:R-:W-:Y:S01]  /*8640*/  MOV R17, R20 ;  /* 0x0000001400117202 */ /* 0x000fe20000000f00 */
[----:B------:R-:W-:Y:S01]  /*8650*/  IMAD.MOV.U32 R16, RZ, RZ, R21 ;  /* 0x000000ffff107224 */ /* 0x000fe200078e0015 */
[----:B------:R-:W-:Y:S01]  /*8660*/  MOV R22, R29 ;  /* 0x0000001d00167202 */ /* 0x000fe20000000f00 */
[----:B---3--:R-:W-:Y:S04]  /*8670*/  STL.64 [R1+0x1268], R14 ;  /* 0x0012680e01007387 */ /* 0x008fe80000100a00 */
[----:B------:R-:W3:Y:S04]  /*8680*/  LDL.LU R25, [R1+0x12a0] ;  /* 0x0012a00001197983 */ /* 0x000ee80000300800 */
[----:B------:R-:W4:Y:S01]  /*8690*/  LDL.LU R26, [R1+0x129c] ;  /* 0x00129c00011a7983 */ /* 0x000f220000300800 */
[----:B------:R-:W-:-:S03]  /*86a0*/  IMAD.MOV.U32 R23, RZ, RZ, R2 ;  /* 0x000000ffff177224 */ /* 0x000fc600078e0002 */
[----:B------:R-:W-:Y:S01]  /*86b0*/  STL.64 [R1+0x1248], R16 ;  /* 0x0012481001007387 */ /* 0x000fe20000100a00 */
[----:B--2---:R-:W-:-:S03]  /*86c0*/  MOV R20, R24 ;  /* 0x0000001800147202 */ /* 0x004fc60000000f00 */
[----:B------:R-:W2:Y:S04]  /*86d0*/  LDL.LU R29, [R1+0x1298] ;  /* 0x00129800011d7983 */ /* 0x000ea80000300800 */
[----:B------:R-:W2:Y:S04]  /*86e0*/  LDL.LU R2, [R1+0x1294] ;  /* 0x0012940001027983 */ /* 0x000ea80000300800 */
[----:B------:R0:W-:Y:S04]  /*86f0*/  STL.64 [R1+0x1260], R22 ;  /* 0x0012601601007387 */ /* 0x0001e80000100a00 */
[----:B------:R-:W2:Y:S01]  /*8700*/  LDL.LU R24, [R1+0x1290] ;  /* 0x0012900001187983 */ /* 0x000ea20000300800 */
[----:B0-----:R-:W-:-:S02]  /*8710*/  IMAD.MOV.U32 R23, RZ, RZ, R27 ;  /* 0x000000ffff177224 */ /* 0x001fc400078e001b */
[----:B---3--:R-:W-:Y:S02]  /*8720*/  IMAD.MOV.U32 R21, RZ, RZ, R25 ;  /* 0x000000ffff157224 */ /* 0x008fe400078e0019 */
[----:B------:R-:W3:Y:S01]  /*8730*/  LDL.LU R25, [R1+0x128c] ;  /* 0x00128c0001197983 */ /* 0x000ee20000300800 */
[----:B----4-:R-:W-:-:S03]  /*8740*/  MOV R22, R26 ;  /* 0x0000001a00167202 */ /* 0x010fc60000000f00 */
[----:B------:R-:W3:Y:S04]  /*8750*/  LDL.LU R26, [R1+0x1288] ;  /* 0x00128800011a7983 */ /* 0x000ee80000300800 */
[----:B------:R-:W3:Y:S04]  /*8760*/  LDL.LU R27, [R1+0x1284] ;  /* 0x00128400011b7983 */ /* 0x000ee80000300800 */
[----:B------:R-:W-:Y:S04]  /*8770*/  STL.64 [R1+0x1278], R22 ;  /* 0x0012781601007387 */ /* 0x000fe80000100a00 */
[----:B------:R0:W-:Y:S04]  /*8780*/  STL.64 [R1+0x1270], R20 ;  /* 0x0012701401007387 */ /* 0x0001e80000100a00 */
[----:B0-----:R-:W4:Y:S04]  /*8790*/  LDL.LU R20, [R1+0xc0] ;  /* 0x0000c00001147983 */ /* 0x001f280000300800 */
[----:B------:R-:W4:Y:S04]  /*87a0*/  LDL.LU R21, [R1+0xc4] ;  /* 0x0000c40001157983 */ /* 0x000f280000300800 */
[----:B------:R-:W4:Y:S01]  /*87b0*/  LDL.LU R22, [R1+0xc8] ;  /* 0x0000c80001167983 */ /* 0x000f220000300800 */
[----:B--2---:R-:W-:-:S03]  /*87c0*/  MOV R23, R2 ;  /* 0x0000000200177202 */ /* 0x004fc60000000f00 */
[----:B------:R-:W2:Y:S01]  /*87d0*/  LDL.LU R2, [R1+0x1280] ;  /* 0x0012800001027983 */ /* 0x000ea20000300800 */
[----:B---3--:R-:W-:Y:S03]  /*87e0*/  HMMA.16816.F32 R12, R8, R12, R24 ;  /* 0x0000000c080c723c */ /* 0x008fe60000001818 */
[----:B------:R-:W3:-:S15]  /*87f0*/  LDL.LU R24, [R1+0x70] ;  /* 0x0000700001187983 */ /* 0x000ede0000300800 */
[----:B------:R-:W-:Y:S01]  /*8800*/  NOP ;  /* 0x0000000000007918 */ /* 0x000fe20000000000 */
[----:B------:R-:W-:Y:S04]  /*8810*/  STL.64 [R1+0x50], R12 ;  /* 0x0000500c01007387 */ /* 0x000fe80000100a00 */
[----:B------:R-:W-:Y:S04]  /*8820*/  STL.64 [R1+0x58], R14 ;  /* 0x0000580e01007387 */ /* 0x000fe80000100a00 */
[----:B------:R-:W0:Y:S04]  /*8830*/  LDSM.16.M88.4 R12, [R0+UR5+0x16880] ;  /* 0x01688005000c783b */ /* 0x000e280008000200 */
[----:B------:R-:W3:Y:S04]  /*8840*/  LDL.LU R25, [R1+0x74] ;  /* 0x0000740001197983 */ /* 0x000ee80000300800 */
[----:B0-----:R4:W-:Y:S02]  /*8850*/  STL.64 [R1+0x98], R14 ;  /* 0x0000980e01007387 */ /* 0x0019e40000100a00 */
[----:B----4-:R-:W-:Y:S02]  /*8860*/  HMMA.16816.F32 R12, R8, R12, R20 ;  /* 0x0000000c080c723c */ /* 0x010fe40000001814 */
[----:B------:R-:W4:Y:S04]  /*8870*/  LDL.LU.64 R22, [R1+0x1278] ;  /* 0x0012780001167983 */ /* 0x000f280000300a00 */
[----:B------:R-:W4:-:S13]  /*8880*/  LDL.LU.64 R20, [R1+0x1270] ;  /* 0x0012700001147983 */ /* 0x000f1a0000300a00 */
[----:B------:R-:W-:Y:S04]  /*8890*/  STL.64 [R1+0x40], R12 ;  /* 0x0000400c01007387 */ /* 0x000fe80000100a00 */
[----:B------:R0:W-:Y:S04]  /*88a0*/  STL.64 [R1+0x48], R14 ;  /* 0x0000480e01007387 */ /* 0x0001e80000100a00 */
[----:B0-----:R-:W3:Y:S01]  /*88b0*/  LDL.LU.64 R14, [R1+0x1268] ;  /* 0x00126800010e7983 */ /* 0x001ee20000300a00 */
[----:B------:R-:W-:Y:S01]  /*88c0*/  IMAD.MOV.U32 R3, RZ, RZ, R19 ;  /* 0x000000ffff037224 */ /* 0x000fe200078e0013 */
[----:B------:R-:W-:Y:S01]  /*88d0*/  MOV R17, R6 ;  /* 0x0000000600117202 */ /* 0x000fe20000000f00 */
[----:B------:R-:W-:Y:S01]  /*88e0*/  IMAD.MOV.U32 R16, RZ, RZ, R7 ;  /* 0x000000ffff107224 */ /* 0x000fe200078e0007 */
[----:B-----5:R-:W-:Y:S01]  /*88f0*/  MOV R19, R4 ;  /* 0x0000000400137202 */ /* 0x020fe20000000f00 */
[----:B------:R-:W-:-:S02]  /*8900*/  IMAD.MOV.U32 R18, RZ, RZ, R5 ;  /* 0x000000ffff127224 */ /* 0x000fc400078e0005 */
[----:B--2---:R-:W3:Y:S01]  /*8910*/  LDSM.16.MT88.4 R4, [R2+0xa000] ;  /* 0x00a000000204783b */ /* 0x004ee20000004200 */
[----:B------:R-:W-:Y:S01]  /*8920*/  IMAD.MOV.U32 R26, RZ, RZ, R29 ;  /* 0x000000ffff1a7224 */ /* 0x000fe200078e001d */
[----:B------:R-:W-:-:S07]  /*8930*/  MOV R27, R28 ;  /* 0x0000001c001b7202 */ /* 0x000fce0000000f00 */
[----:B---3--:R-:W-:-:S15]  /*8940*/  HMMA.16816.F32 R12, R4, R14, R24 ;  /* 0x0000000e040c723c */ /* 0x008fde0000001818 */
[----:B------:R-:W-:-:S04]  /*8950*/  NOP ;  /* 0x0000000000007918 */ /* 0x000fc80000000000 */
[----:B------:R-:W-:Y:S04]  /*8960*/  STL.64 [R1+0x20], R12 ;  /* 0x0000200c01007387 */ /* 0x000fe80000100a00 */
[----:B------:R-:W2:Y:S04]  /*8970*/  LDL.LU R26, [R1+0x1c8] ;  /* 0x0001c800011a7983 */ /* 0x000ea80000300800 */
[----:B------:R-:W2:Y:S01]  /*8980*/  LDL.LU R27, [R1+0x1cc] ;  /* 0x0001cc00011b7983 */ /* 0x000ea20000300800 */
[----:B------:R-:W-:Y:S01]  /*8990*/  IMAD.MOV.U32 R29, RZ, RZ, R14 ;  /* 0x000000ffff1d7224 */ /* 0x000fe200078e000e */
[----:B------:R-:W-:-:S02]  /*89a0*/  MOV R28, R15 ;  /* 0x0000000f001c7202 */ /* 0x000fc40000000f00 */
[----:B------:R-:W0:Y:S04]  /*89b0*/  LDSM.16.M88.4 R12, [R0+UR5+0x17080] ;  /* 0x01708005000c783b */ /* 0x000e280008000200 */
[----:B--2---:R1:W-:Y:S04]  /*89c0*/  STL.64 [R1+0x11d0], R26 ;  /* 0x0011d01a01007387 */ /* 0x0043e80000100a00 */
[----:B------:R-:W2:Y:S04]  /*89d0*/  LDL.LU R24, [R1+0x180] ;  /* 0x0001800001187983 */ /* 0x000ea80000300800 */
[----:B------:R-:W2:Y:S04]  /*89e0*/  LDL.LU R25, [R1+0x184] ;  /* 0x0001840001197983 */ /* 0x000ea80000300800 */
[----:B-1----:R-:W2:Y:S04]  /*89f0*/  LDL.LU R26, [R1+0x188] ;  /* 0x00018800011a7983 */ /* 0x002ea80000300800 */
[----:B------:R-:W2:Y:S04]  /*8a00*/  LDL.LU R27, [R1+0x18c] ;  /* 0x00018c00011b7983 */ /* 0x000ea80000300800 */
[----:B------:R-:W-:Y:S04]  /*8a10*/  STL [R1+0x11bc], R28 ;  /* 0x0011bc1c01007387 */ /* 0x000fe80000100800 */
[----:B------:R-:W-:Y:S04]  /*8a20*/  STL [R1+0x11b8], R29 ;  /* 0x0011b81d01007387 */ /* 0x000fe80000100800 */
[----:B0-----:R2:W-:Y:S02]  /*8a30*/  STL.64 [R1+0x88], R14 ;  /* 0x0000880e01007387 */ /* 0x0015e40000100a00 */
[----:B--2---:R-:W-:-:S15]  /*8a40*/  HMMA.16816.F32 R12, R8, R12, R24 ;  /* 0x0000000c080c723c */ /* 0x004fde0000001818 */
[----:B------:R-:W-:-:S04]  /*8a50*/  NOP ;  /* 0x0000000000007918 */ /* 0x000fc80000000000 */
[----:B------:R-:W-:Y:S04]  /*8a60*/  STL.64 [R1+0x30], R12 ;  /* 0x0000300c01007387 */ /* 0x000fe80000100a00 */
[----:B------:R-:W2:Y:S04]  /*8a70*/  LDL.LU R26, [R1+0xf8] ;  /* 0x0000f800011a7983 */ /* 0x000ea80000300800 */
[----:B------:R-:W2:Y:S01]  /*8a80*/  LDL.LU R27, [R1+0xfc] ;  /* 0x0000fc00011b7983 */ /* 0x000ea20000300800 */
[----:B------:R-:W-:Y:S01]  /*8a90*/  IMAD.MOV.U32 R28, RZ, RZ, R14 ;  /* 0x000000ffff1c7224 */ /* 0x000fe200078e000e */
[----:B------:R-:W-:-:S02]  /*8aa0*/  MOV R29, R15 ;  /* 0x0000000f001d7202 */ /* 0x000fc40000000f00 */
[----:B------:R-:W4:Y:S04]  /*8ab0*/  LDSM.16.M88.4 R12, [R0+UR5+0x17880] ;  /* 0x01788005000c783b */ /* 0x000f280008000200 */
[----:B--2---:R0:W-:Y:S04]  /*8ac0*/  STL.64 [R1+0x11e8], R26 ;  /* 0x0011e81a01007387 */ /* 0x0041e80000100a00 */
[----:B0-----:R-:W2:Y:S04]  /*8ad0*/  LDL.LU R26, [R1+0x198] ;  /* 0x00019800011a7983 */ /* 0x001ea80000300800 */
[----:B------:R-:W2:Y:S01]  /*8ae0*/  LDL.LU R27, [R1+0x19c] ;  /* 0x00019c00011b7983 */ /* 0x000ea20000300800 */
[----:B----4-:R-:W-:Y:S03]  /*8af0*/  HMMA.16816.F32 R8, R8, R12, R20 ;  /* 0x0000000c0808723c */ /* 0x010fe60000001814 */
[----:B------:R0:W-:Y:S04]  /*8b00*/  STL [R1+0x11c4], R28 ;  /* 0x0011c41c01007387 */ /* 0x0001e80000100800 */
[----:B------:R-:W-:Y:S04]  /*8b10*/  STL [R1+0x11c0], R29 ;  /* 0x0011c01d01007387 */ /* 0x000fe80000100800 */
[----:B------:R1:W-:Y:S04]  /*8b20*/  STL.64 [R1+0x78], R14 ;  /* 0x0000780e01007387 */ /* 0x0003e80000100a00 */
[----:B------:R-:W3:Y:S04]  /*8b30*/  LDL.LU.64 R22, [R1+0x1260] ;  /* 0x0012600001167983 */ /* 0x000ee80000300a00 */
[----:B0-----:R-:W-:Y:S01]  /*8b40*/  IMAD.MOV.U32 R28, RZ, RZ, R9 ;  /* 0x000000ffff1c7224 */ /* 0x001fe200078e0009 */
[----:B-1----:R-:W4:Y:S04]  /*8b50*/  LDL.LU.64 R14, [R1+0x1258] ;  /* 0x00125800010e7983 */ /* 0x002f280000300a00 */
[----:B------:R-:W5:Y:S01]  /*8b60*/  LDL.LU.64 R12, [R1+0x1250] ;  /* 0x00125000010c7983 */ /* 0x000f620000300a00 */
[----:B------:R-:W-:-:S03]  /*8b70*/  MOV R29, R10 ;  /* 0x0000000a001d7202 */ /* 0x000fc60000000f00 */
[----:B------:R0:W-:Y:S04]  /*8b80*/  STL [R1+0x10], R8 ;  /* 0x0000100801007387 */ /* 0x0001e80000100800 */
[----:B------:R1:W-:Y:S04]  /*8b90*/  STL [R1+0x1c], R11 ;  /* 0x00001c0b01007387 */ /* 0x0003e80000100800 */
[----:B0-----:R-:W3:Y:S04]  /*8ba0*/  LDL.LU R8, [R1+0x160] ;  /* 0x0001600001087983 */ /* 0x001ee80000300800 */
[----:B------:R-:W3:Y:S04]  /*8bb0*/  LDL.LU R9, [R1+0x164] ;  /* 0x0001640001097983 */ /* 0x000ee80000300800 */
[----:B------:R-:W3:Y:S04]  /*8bc0*/  LDL.LU R10, [R1+0x168] ;  /* 0x00016800010a7983 */ /* 0x000ee80000300800 */
[----:B-1----:R-:W3:Y:S01]  /*8bd0*/  LDL.LU R11, [R1+0x16c] ;  /* 0x00016c00010b7983 */ /* 0x002ee20000300800 */
[----:B--2---:R-:W-:Y:S03]  /*8be0*/  HMMA.16816.F32 R24, R4, R26, R16 ;  /* 0x0000001a0418723c */ /* 0x004fe60000001810 */
[----:B------:R-:W2:-:S15]  /*8bf0*/  LDL.LU.64 R16, [R1+0x1248] ;  /* 0x0012480001107983 */ /* 0x000e9e0000300a00 */
[----:B------:R-:W-:Y:S01]  /*8c00*/  NOP ;  /* 0x0000000000007918 */ /* 0x000fe20000000000 */
[----:B------:R-:W-:Y:S04]  /*8c10*/  STL.64 [R1], R24 ;  /* 0x0000001801007387 */ /* 0x000fe80000100a00 */
[----:B------:R0:W-:Y:S04]  /*8c20*/  STL.64 [R1+0x8], R26 ;  /* 0x0000081a01007387 */ /* 0x0001e80000100a00 */
[----:B0-----:R-:W2:Y:S04]  /*8c30*/  LDL.LU R26, [R1+0x228] ;  /* 0x00022800011a7983 */ /* 0x001ea80000300800 */
[----:B------:R-:W2:Y:S01]  /*8c40*/  LDL.LU R27, [R1+0x22c] ;  /* 0x00022c00011b7983 */ /* 0x000ea20000300800 */
[----:B---3--:R-:W-:Y:S03]  /*8c50*/  HMMA.16816.F32 R8, R4, R22, R8 ;  /* 0x000000160408723c */ /* 0x008fe60000001808 */
[----:B--2---:R0:W-:Y:S04]  /*8c60*/  STL.64 [R1+0x1200], R26 ;  /* 0x0012001a01007387 */ /* 0x0041e80000100a00 */
[----:B0-----:R-:W2:Y:S04]  /*8c70*/  LDL.LU R26, [R1+0x218] ;  /* 0x00021800011a7983 */ /* 0x001ea80000300800 */
[----:B------:R-:W2:Y:S04]  /*8c80*/  LDL.LU R27, [R1+0x21c] ;  /* 0x00021c00011b7983 */ /* 0x000ea80000300800 */
[----:B--2---:R0:W-:Y:S04]  /*8c90*/  STL.64 [R1+0x1218], R26 ;  /* 0x0012181a01007387 */ /* 0x0041e80000100a00 */
[----:B------:R4:W-:Y:S04]  /*8ca0*/  STL.64 [R1+0x1118], R10 ;  /* 0x0011180a01007387 */ /* 0x0009e80000100a00 */
[----:B------:R1:W-:Y:S04]  /*8cb0*/  STL.64 [R1+0x1110], R8 ;  /* 0x0011100801007387 */ /* 0x0003e80000100a00 */
[----:B0-----:R-:W2:Y:S04]  /*8cc0*/  LDL.LU R26, [R1+0x208] ;  /* 0x00020800011a7983 */ /* 0x001ea80000300800 */
[----:B------:R-:W2:Y:S04]  /*8cd0*/  LDL.LU R27, [R1+0x20c] ;  /* 0x00020c00011b7983 */ /* 0x000ea80000300800 */
[----:B------:R-:W3:Y:S04]  /*8ce0*/  LDL.LU R18, [R1+0x1d8] ;  /* 0x0001d80001127983 */ /* 0x000ee80000300800 */
[----:B------:R-:W3:Y:S01]  /*8cf0*/  LDL.LU R19, [R1+0x1dc] ;  /* 0x0001dc0001137983 */ /* 0x000ee20000300800 */
[----:B----4-:R-:W-:Y:S01]  /*8d00*/  MOV R11, R14 ;  /* 0x0000000e000b7202 */ /* 0x010fe20000000f00 */
[----:B------:R-:W-:Y:S01]  /*8d10*/  IMAD.MOV.U32 R10, RZ, RZ, R15 ;  /* 0x000000ffff0a7224 */ /* 0x000fe200078e000f */
[----:B-1----:R-:W-:Y:S01]  /*8d20*/  MOV R9, R16 ;  /* 0x0000001000097202 */ /* 0x002fe20000000f00 */
[----:B------:R-:W-:Y:S01]  /*8d30*/  IMAD.MOV.U32 R8, RZ, RZ, R17 ;  /* 0x000000ffff087224 */ /* 0x000fe200078e0011 */
[----:B---3--:R0:W-:Y:S04]  /*8d40*/  STL.64 [R1+0x1240], R18 ;  /* 0x0012401201007387 */ /* 0x0081e80000100a00 */
[----:B------:R-:W3:Y:S04]  /*8d50*/  LDL.LU R14, [R1+0x1b8] ;  /* 0x0001b800010e7983 */ /* 0x000ee80000300800 */
[----:B------:R-:W3:Y:S04]  /*8d60*/  LDL.LU R15, [R1+0x1bc] ;  /* 0x0001bc00010f7983 */ /* 0x000ee80000300800 */
[----:B------:R-:W3:Y:S04]  /*8d70*/  LDL.LU R16, [R1+0x150] ;  /* 0x0001500001107983 */ /* 0x000ee80000300800 */
[----:B------:R-:W3:Y:S04]  /*8d80*/  LDL.LU R17, [R1+0x154] ;  /* 0x0001540001117983 */ /* 0x000ee80000300800 */
[----:B0-----:R-:W3:Y:S04]  /*8d90*/  LDL.LU R18, [R1+0x158] ;  /* 0x0001580001127983 */ /* 0x001ee80000300800 */
[----:B------:R-:W3:Y:S04]  /*8da0*/  LDL.LU R19, [R1+0x15c] ;  /* 0x00015c0001137983 */ /* 0x000ee80000300800 */
[----:B--2---:R-:W-:Y:S04]  /*8db0*/  STL.64 [R1+0x1230], R26 ;  /* 0x0012301a01007387 */ /* 0x004fe80000100a00 */
[----:B------:R-:W-:Y:S04]  /*8dc0*/  STL.64 [R1+0x11e0], R10 ;  /* 0x0011e00a01007387 */ /* 0x000fe80000100a00 */
[----:B------:R0:W-:Y:S04]  /*8dd0*/  STL.64 [R1+0x11d8], R8 ;  /* 0x0011d80801007387 */ /* 0x0001e80000100a00 */
[----:B0-----:R-:W2:Y:S04]  /*8de0*/  LDL.LU R8, [R1+0xb0] ;  /* 0x0000b00001087983 */ /* 0x001ea80000300800 */
[----:B------:R-:W2:Y:S04]  /*8df0*/  LDL.LU R9, [R1+0xb4] ;  /* 0x0000b40001097983 */ /* 0x000ea80000300800 */
[----:B------:R-:W4:Y:S04]  /*8e00*/  LDL.LU R22, [R1+0x1e8] ;  /* 0x0001e80001167983 */ /* 0x000f280000300800 */
[----:B------:R-:W4:Y:S01]  /*8e10*/  LDL.LU R23, [R1+0x1ec] ;  /* 0x0001ec0001177983 */ /* 0x000f220000300800 */
[----:B-----5:R-:W-:Y:S01]  /*8e20*/  IMAD.MOV.U32 R10, RZ, RZ, R13 ;  /* 0x000000ffff0a7224 */ /* 0x020fe200078e000d */
[----:B------:R-:W-:-:S02]  /*8e30*/  MOV R11, R12 ;  /* 0x0000000c000b7202 */ /* 0x000fc40000000f00 */
[----:B----4-:R0:W-:Y:S04]  /*8e40*/  STL.64 [R1+0x1238], R22 ;  /* 0x0012381601007387 */ /* 0x0101e80000100a00 */
[----:B------:R-:W4:Y:S04]  /*8e50*/  LDL.LU R20, [R1+0x140] ;  /* 0x0001400001147983 */ /* 0x000f280000300800 */
[----:B------:R-:W4:Y:S04]  /*8e60*/  LDL.LU R21, [R1+0x144] ;  /* 0x0001440001157983 */ /* 0x000f280000300800 */
[----:B0-----:R-:W4:Y:S04]  /*8e70*/  LDL.LU R22, [R1+0x148] ;  /* 0x0001480001167983 */ /* 0x001f280000300800 */
[----:B------:R-:W4:Y:S04]  /*8e80*/  LDL.LU R23, [R1+0x14c] ;  /* 0x00014c0001177983 */ /* 0x000f280000300800 */
[----:B------:R-:W5:Y:S04]  /*8e90*/  LDL.LU R24, [R1+0x130] ;  /* 0x0001300001187983 */ /* 0x000f680000300800 */
[----:B------:R-:W5:Y:S04]  /*8ea0*/  LDL.LU R25, [R1+0x134] ;  /* 0x0001340001197983 */ /* 0x000f680000300800 */
[----:B------:R-:W5:Y:S04]  /*8eb0*/  LDL.LU R26, [R1+0x138] ;  /* 0x00013800011a7983 */ /* 0x000f680000300800 */
[----:B------:R-:W5:Y:S04]  /*8ec0*/  LDL.LU R27, [R1+0x13c] ;  /* 0x00013c00011b7983 */ /* 0x000f680000300800 */
[----:B------:R-:W-:Y:S04]  /*8ed0*/  STL.64 [R1+0x11f8], R10 ;  /* 0x0011f80a01007387 */ /* 0x000fe80000100a00 */
[----:B--2---:R0:W-:Y:S04]  /*8ee0*/  STL.64 [R1+0x11f0], R8 ;  /* 0x0011f00801007387 */ /* 0x0041e80000100a00 */
[----:B0-----:R-:W2:Y:S04]  /*8ef0*/  LDL.LU R8, [R1+0xd0] ;  /* 0x0000d00001087983 */ /* 0x001ea80000300800 */
[----:B------:R-:W2:Y:S04]  /*8f00*/  LDL.LU R9, [R1+0xd4] ;  /* 0x0000d40001097983 */ /* 0x000ea80000300800 */
[----:B------:R-:W2:Y:S04]  /*8f10*/  LDL.LU R10, [R1+0xd8] ;  /* 0x0000d800010a7983 */ /* 0x000ea80000300800 */
[----:B------:R-:W2:Y:S04]  /*8f20*/  LDL.LU R11, [R1+0xdc] ;  /* 0x0000dc00010b7983 */ /* 0x000ea80000300800 */
[----:B--2---:R-:W-:Y:S04]  /*8f30*/  STL.64 [R1+0x1210], R10 ;  /* 0x0012100a01007387 */ /* 0x004fe80000100a00 */
[----:B------:R0:W-:Y:S04]  /*8f40*/  STL.64 [R1+0x1208], R8 ;  /* 0x0012080801007387 */ /* 0x0001e80000100a00 */
[----:B0-----:R-:W2:Y:S04]  /*8f50*/  LDL.LU R8, [R1+0x100] ;  /* 0x0001000001087983 */ /* 0x001ea80000300800 */
[----:B------:R-:W2:Y:S04]  /*8f60*/  LDL.LU R9, [R1+0x104] ;  /* 0x0001040001097983 */ /* 0x000ea80000300800 */
[----:B------:R-:W2:Y:S04]  /*8f70*/  LDL.LU R10, [R1+0x108] ;  /* 0x00010800010a7983 */ /* 0x000ea80000300800 */
[----:B------:R-:W2:Y:S01]  /*8f80*/  LDL.LU R11, [R1+0x10c] ;  /* 0x00010c00010b7983 */ /* 0x000ea20000300800 */
[C---:B---3--:R-:W-:Y:S03]  /*8f90*/  HMMA.16816.F32 R12, R4.reuse, R14, R16 ;  /* 0x0000000e040c723c */ /* 0x048fe60000001810 */
[----:B--2---:R-:W-:Y:S04]  /*8fa0*/  STL.64 [R1+0x1228], R10 ;  /* 0x0012280a01007387 */ /* 0x004fe80000100a00 */
[----:B------:R0:W-:Y:S04]  /*8fb0*/  STL.64 [R1+0x1220], R8 ;  /* 0x0012200801007387 */ /* 0x0001e80000100a00 */
[----:B0-----:R-:W2:Y:S04]  /*8fc0*/  LDL.LU R8, [R1+0x120] ;  /* 0x0001200001087983 */ /* 0x001ea80000300800 */
[----:B------:R-:W2:Y:S04]  /*8fd0*/  LDL.LU R9, [R1+0x124] ;  /* 0x0001240001097983 */ /* 0x000ea80000300800 */
[----:B------:R-:W2:Y:S04]  /*8fe0*/  LDL.LU R10, [R1+0x128] ;  /* 0x00012800010a7983 */ /* 0x000ea80000300800 */
[----:B------:R-:W2:Y:S04]  /*8ff0*/  LDL.LU R11, [R1+0x12c] ;  /* 0x00012c00010b7983 */ /* 0x000ea80000300800 */
[----:B------:R-:W4:Y:S04]  /*9000*/  LDL.LU.64 R18, [R1+0x1240] ;  /* 0x0012400001127983 */ /* 0x000f280000300a00 */
[----:B------:R0:W-:Y:S04]  /*9010*/  STL.64 [R1+0x1108], R14 ;  /* 0x0011080e01007387 */ /* 0x0001e80000100a00 */
[----:B------:R-:W-:Y:S04]  /*9020*/  STL.64 [R1+0x1100], R12 ;  /* 0x0011000c01007387 */ /* 0x000fe80000100a00 */
[----:B0-----:R-:W3:Y:S04]  /*9030*/  LDL.LU R14, [R1+0xe8] ;  /* 0x0000e800010e7983 */ /* 0x001ee80000300800 */
[----:B------:R-:W3:Y:S01]  /*9040*/  LDL.LU R15, [R1+0xec] ;  /* 0x0000ec00010f7983 */ /* 0x000ee20000300800 */
[----:B----4-:R-:W-:Y:S03]  /*9050*/  HMMA.16816.F32 R16, R4, R18, R20 ;  /* 0x000000120410723c */ /* 0x010fe60000001814 */
[----:B------:R-:W5:-:S15]  /*9060*/  LDL.LU.64 R22, [R1+0x1238] ;  /* 0x0012380001167983 */ /* 0x000f5e0000300a00 */
[----:B------:R-:W-:Y:S01]  /*9070*/  NOP ;  /* 0x0000000000007918 */ /* 0x000fe20000000000 */
[----:B------:R-:W-:Y:S04]  /*9080*/  STL.64 [R1+0x10f0], R18 ;  /* 0x0010f01201007387 */ /* 0x000fe80000100a00 */
[----:B------:R0:W-:Y:S04]  /*9090*/  STL.64 [R1+0x10e8], R16 ;  /* 0x0010e81001007387 */ /* 0x0001e80000100a00 */
[----:B0-----:R-:W3:Y:S04]  /*90a0*/  LDL.LU R16, [R1+0xa0] ;  /* 0x0000a00001107983 */ /* 0x001ee80000300800 */
[----:B------:R-:W3:Y:S04]  /*90b0*/  LDL.LU R17, [R1+0xa4] ;  /* 0x0000a40001117983 */ /* 0x000ee80000300800 */
[----:B------:R-:W3:Y:S01]  /*90c0*/  LDL.LU R18, [R1+0xa8] ;  /* 0x0000a80001127983 */ /* 0x000ee20000300800 */
[----:B-----5:R-:W-:Y:S03]  /*90d0*/  HMMA.16816.F32 R20, R4, R22, R24 ;  /* 0x000000160414723c */ /* 0x020fe60000001818 */
[----:B------:R-:W2:-:S15]  /*90e0*/  LDL.LU.64 R26, [R1+0x1230] ;  /* 0x00123000011a7983 */ /* 0x000e9e0000300a00 */
[----:B------:R-:W-:Y:S01]  /*90f0*/  NOP ;  /* 0x0000000000007918 */ /* 0x000fe20000000000 */
[----:B------:R-:W-:Y:S04]  /*9100*/  STL [R1+0x10fc], R22 ;  /* 0x0010fc1601007387 */ /* 0x000fe80000100800 */
[----:B------:R-:W-:Y:S01]  /*9110*/  STL [R1+0x10f8], R23 ;  /* 0x0010f81701007387 */ /* 0x000fe20000100800 */
[----:B--2---:R-:W-:Y:S03]  /*9120*/  HMMA.16816.F32 R24, R4, R26, R8 ;  /* 0x0000001a0418723c */ /* 0x004fe60000001808 */
[----:B------:R-:W2:Y:S04]  /*9130*/  LDL.LU.64 R10, [R1+0x1228] ;  /* 0x00122800010a7983 */ /* 0x000ea80000300a00 */
[----:B------:R-:W2:-:S12]  /*9140*/  LDL.LU.64 R8, [R1+0x1220] ;  /* 0x0012200001087983 */ /* 0x000e980000300a00 */
[----:B------:R-:W-:Y:S04]  /*9150*/  STL.64 [R1+0x1b0], R24 ;  /* 0x0001b01801007387 */ /* 0x000fe80000100a00 */
[----:B------:R0:W-:Y:S04]  /*9160*/  STL.64 [R1+0x1b8], R26 ;  /* 0x0001b81a01007387 */ /* 0x0001e80000100a00 */
[----:B0-----:R-:W2:Y:S02]  /*9170*/  LDL.LU.64 R26, [R1+0x1218] ;  /* 0x00121800011a7983 */ /* 0x001ea40000300a00 */
[----:B--2---:R-:W-:Y:S02]  /*9180*/  HMMA.16816.F32 R24, R4, R26, R8 ;  /* 0x0000001a0418723c */ /* 0x004fe40000001808 */
[----:B------:R-:W2:Y:S04]  /*9190*/  LDL.LU.64 R10, [R1+0x1210] ;  /* 0x00121000010a7983 */ /* 0x000ea80000300a00 */
[----:B------:R-:W2:-:S13]  /*91a0*/  LDL.LU.64 R8, [R1+0x1208] ;  /* 0x0012080001087983 */ /* 0x000e9a0000300a00 */
        /* <DEDUP_REMOVED lines=14> */
[----:B0-----:R-:W2:Y:S01]  /*9290*/  LDL.LU.64 R26, [R1+0x11d0] ;  /* 0x0011d000011a7983 */ /* 0x001ea20000300a00 */
[----:B------:R-:W-:-:S07]  /*92a0*/  IMAD.MOV.U32 R19, RZ, RZ, R3 ;  /* 0x000000ffff137224 */ /* 0x000fce00078e0003 */
[----:B---3--:R-:W-:-:S15]  /*92b0*/  HMMA.16816.F32 R12, R4, R14, R16 ;  /* 0x0000000e040c723c */ /* 0x008fde0000001810 */
[----:B------:R-:W-:-:S04]  /*92c0*/  NOP ;  /* 0x0000000000007918 */ /* 0x000fc80000000000 */
[----:B------:R-:W-:Y:S04]  /*92d0*/  STL.64 [R1+0x160], R12 ;  /* 0x0001600c01007387 */ /* 0x000fe80000100a00 */
[----:B------:R-:W-:Y:S01]  /*92e0*/  STL.64 [R1+0x168], R14 ;  /* 0x0001680e01007387 */ /* 0x000fe20000100a00 */
[----:B--2---:R-:W-:Y:S03]  /*92f0*/  HMMA.16816.F32 R8, R4, R26, R8 ;  /* 0x0000001a0408723c */ /* 0x004fe60000001808 */
[----:B------:R0:W1:-:S15]  /*9300*/  LDSM.16.MT88.4 R24, [R2+0xc000] ;  /* 0x00c000000218783b */ /* 0x00005e0000004200 */
[----:B------:R-:W-:Y:S01]  /*9310*/  NOP ;  /* 0x0000000000007918 */ /* 0x000fe20000000000 */
[----:B------:R-:W-:Y:S04]  /*9320*/  STL.64 [R1+0x140], R8 ;  /* 0x0001400801007387 */ /* 0x000fe80000100a00 */
[----:B------:R-:W-:Y:S04]  /*9330*/  STL.64 [R1+0x11b0], R6 ;  /* 0x0011b00601007387 */ /* 0x000fe80000100a00 */
[----:B------:R-:W-:Y:S04]  /*9340*/  STL.64 [R1+0x11a8], R4 ;  /* 0x0011a80401007387 */ /* 0x000fe80000100a00 */
[----:B0-----:R-:W2:Y:S04]  /*9350*/  LDL.LU R2, [R1+0x11c8] ;  /* 0x0011c80001027983 */ /* 0x001ea80000300800 */
[----:B-1----:R0:W-:Y:S04]  /*9360*/  STL.64 [R1+0x1150], R26 ;  /* 0x0011501a01007387 */ /* 0x0021e80000100a00 */
[----:B------:R-:W-:Y:S04]  /*9370*/  STL.64 [R1+0x1148], R24 ;  /* 0x0011481801007387 */ /* 0x000fe80000100a00 */
[----:B0-----:R-:W3:Y:S04]  /*9380*/  LDL.LU R26, [R1+0x78] ;  /* 0x00007800011a7983 */ /* 0x001ee80000300800 */
[----:B------:R-:W3:Y:S01]  /*9390*/  LDL.LU R27, [R1+0x7c] ;  /* 0x00007c00011b7983 */ /* 0x000ee20000300800 */
[----:B------:R-:W-:Y:S01]  /*93a0*/  MOV R3, R10 ;  /* 0x0000000a00037202 */ /* 0x000fe20000000f00 */
[----:B------:R-:W-:-:S02]  /*93b0*/  IMAD.MOV.U32 R0, RZ, RZ, R11 ;  /* 0x000000ffff007224 */ /* 0x000fc400078e000b */
[----:B--2---:R-:W0:Y:S04]  /*93c0*/  LDSM.16.M88.4 R8, [R2+UR5+0x10080] ;  /* 0x010080050208783b */ /* 0x004e280008000200 */
[----:B------:R-:W1:Y:S04]  /*93d0*/  LDSM.16.M88.4 R16, [R2+UR5+0x11880] ;  /* 0x011880050210783b */ /* 0x000e680008000200 */
[----:B------:R-:W-:Y:S04]  /*93e0*/  LDSM.16.M88.4 R12, [R2+UR5+0x11080] ;  /* 0x01108005020c783b */ /* 0x000fe80008000200 */
[----:B---3--:R2:W-:Y:S04]  /*93f0*/  STL.64 [R1+0x1160], R26 ;  /* 0x0011601a01007387 */ /* 0x0085e80000100a00 */
[----:B--2---:R-:W2:Y:S04]  /*9400*/  LDL.LU R26, [R1+0x88] ;  /* 0x00008800011a7983 */ /* 0x004ea80000300800 */
[----:B------:R-:W2:Y:S04]  /*9410*/  LDL.LU R27, [R1+0x8c] ;  /* 0x00008c00011b7983 */ /* 0x000ea80000300800 */
[----:B--2---:R-:W-:Y:S04]  /*9420*/  STL.64 [R1+0x1178], R26 ;  /* 0x0011781a01007387 */ /* 0x004fe80000100a00 */
[----:B------:R-:W2:Y:S04]  /*9430*/  LDSM.16.M88.4 R24, [R2+UR5+0x12080] ;  /* 0x012080050218783b */ /* 0x000ea80008000200 */
[----:B0-----:R-:W-:Y:S04]  /*9440*/  STL.64 [R1+0x1d8], R10 ;  /* 0x0001d80a01007387 */ /* 0x001fe80000100a00 */
[----:B-1----:R-:W-:Y:S04]  /*9450*/  STL.64 [R1+0x1198], R18 ;  /* 0x0011981201007387 */ /* 0x002fe80000100a00 */
[----:B------:R-:W-:Y:S04]  /*9460*/  STL.64 [R1+0x1190], R16 ;  /* 0x0011901001007387 */ /* 0x000fe80000100a00 */
[----:B--2---:R0:W-:Y:S04]  /*9470*/  STL.64 [R1+0x238], R26 ;  /* 0x0002381a01007387 */ /* 0x0041e80000100a00 */
[----:B0-----:R-:W2:Y:S04]  /*9480*/  LDL.LU R26, [R1+0x98] ;  /* 0x00009800011a7983 */ /* 0x001ea80000300800 */
[----:B------:R-:W2:Y:S01]  /*9490*/  LDL.LU R27, [R1+0x9c] ;  /* 0x00009c00011b7983 */ /* 0x000ea20000300800 */
[----:B------:R-:W-:Y:S01]  /*94a0*/  MOV R22, R24 ;  /* 0x0000001800167202 */ /* 0x000fe20000000f00 */
[----:B------:R-:W-:-:S02]  /*94b0*/  IMAD.MOV.U32 R23, RZ, RZ, R25 ;  /* 0x000000ffff177224 */ /* 0x000fc400078e0019 */
[----:B--2---:R-:W-:Y:S04]  /*94c0*/  STL.64 [R1+0x11a0], R26 ;  /* 0x0011a01a01007387 */ /* 0x004fe80000100a00 */
[----:B------:R-:W-:Y:S04]  /*94d0*/  STL.64 [R1+0x1128], R22 ;  /* 0x0011281601007387 */ /* 0x000fe80000100a00 */
[----:B------:R0:W-:Y:S04]  /*94e0*/  STL.64 [R1+0x1120], R20 ;  /* 0x0011201401007387 */ /* 0x0001e80000100a00 */
[----:B0-----:R-:W2:Y:S04]  /*94f0*/  LDL.LU R20, [R1] ;  /* 0x0000000001147983 */ /* 0x001ea80000300800 */
[----:B------:R-:W2:Y:S04]  /*9500*/  LDL.LU R21, [R1+0x4] ;  /* 0x0000040001157983 */ /* 0x000ea80000300800 */
[----:B------:R-:W3:Y:S04]  /*9510*/  LDL.LU R22, [R1+0x8] ;  /* 0x0000080001167983 */ /* 0x000ee80000300800 */
[----:B------:R-:W3:Y:S04]  /*9520*/  LDL.LU R23, [R1+0xc] ;  /* 0x00000c0001177983 */ /* 0x000ee80000300800 */
[----:B------:R-:W4:Y:S01]  /*9530*/  LDL.LU R18, [R1+0x1f8] ;  /* 0x0001f80001127983 */ /* 0x000f220000300800 */
[----:B------:R-:W-:-:S03]  /*9540*/  MOV R5, R8 ;  /* 0x0000000800057202 */ /* 0x000fc60000000f00 */
[----:B------:R-:W4:Y:S01]  /*9550*/  LDL.LU R19, [R1+0x1fc] ;  /* 0x0001fc0001137983 */ /* 0x000f220000300800 */
[----:B------:R-:W-:-:S03]  /*9560*/  IMAD.MOV.U32 R4, RZ, RZ, R9 ;  /* 0x000000ffff047224 */ /* 0x000fc600078e0009 */
[----:B------:R-:W4:Y:S04]  /*9570*/  LDL.LU R24, [R1+0x50] ;  /* 0x0000500001187983 */ /* 0x000f280000300800 */
[----:B------:R-:W4:Y:S04]  /*9580*/  LDL.LU R25, [R1+0x54] ;  /* 0x0000540001197983 */ /* 0x000f280000300800 */
[----:B------:R-:W4:Y:S04]  /*9590*/  LDL.LU R26, [R1+0x58] ;  /* 0x00005800011a7983 */ /* 0x000f280000300800 */
[----:B------:R-:W4:Y:S04]  /*95a0*/  LDL.LU R27, [R1+0x5c] ;  /* 0x00005c00011b7983 */ /* 0x000f280000300800 */
[----:B------:R-:W0:Y:S04]  /*95b0*/  LDSM.16.M88.4 R8, [R2+UR5+0x10880] ;  /* 0x010880050208783b */ /* 0x000e280008000200 */
[----:B---3--:R-:W-:Y:S04]  /*95c0*/  STL.64 [R1+0x1138], R22 ;  /* 0x0011381601007387 */ /* 0x008fe80000100a00 */
[----:B--2---:R1:W-:Y:S02]  /*95d0*/  STL.64 [R1+0x1130], R20 ;  /* 0x0011301401007387 */ /* 0x0043e40000100a00 */
[----:B-1----:R-:W-:Y:S01]  /*95e0*/  MOV R20, R5 ;  /* 0x0000000500147202 */ /* 0x002fe20000000f00 */
[----:B------:R-:W-:-:S02]  /*95f0*/  IMAD.MOV.U32 R21, RZ, RZ, R4 ;  /* 0x000000ffff157224 */ /* 0x000fc400078e0004 */
[----:B------:R-:W-:Y:S01]  /*9600*/  IMAD.MOV.U32 R22, RZ, RZ, R29 ;  /* 0x000000ffff167224 */ /* 0x000fe200078e001d */
[----:B------:R-:W1:Y:S04]  /*9610*/  LDSM.16.M88.4 R4, [R2+UR5+0x12880] ;  /* 0x012880050204783b */ /* 0x000e680008000200 */
[----:B------:R2:W-:Y:S04]  /*9620*/  STL.64 [R1+0x1158], R20 ;  /* 0x0011581401007387 */ /* 0x0005e80000100a00 */
[----:B--2---:R-:W2:Y:S01]  /*9630*/  LDL.LU R20, [R1+0x10] ;  /* 0x0000100001147983 */ /* 0x004ea20000300800 */
[----:B------:R-:W-:-:S03]  /*9640*/  MOV R21, R28 ;  /* 0x0000001c00157202 */ /* 0x000fc60000000f00 */
[----:B------:R-:W3:Y:S04]  /*9650*/  LDL.LU R28, [R1+0x11c4] ;  /* 0x0011c400011c7983 */ /* 0x000ee80000300800 */
[----:B------:R-:W5:Y:S04]  /*9660*/  LDL.LU R29, [R1+0x11c0] ;  /* 0x0011c000011d7983 */ /* 0x000f680000300800 */
[----:B------:R-:W2:Y:S04]  /*9670*/  LDL.LU R23, [R1+0x1c] ;  /* 0x00001c0001177983 */ /* 0x000ea80000300800 */
[----:B--2---:R-:W-:Y:S04]  /*9680*/  STL.64 [R1+0x1170], R22 ;  /* 0x0011701601007387 */ /* 0x004fe80000100a00 */
[----:B------:R2:W-:Y:S04]  /*9690*/  STL.64 [R1+0x1168], R20 ;  /* 0x0011681401007387 */ /* 0x0005e80000100a00 */
[----:B--2---:R-:W2:Y:S04]  /*96a0*/  LDL.LU R20, [R1+0x30] ;  /* 0x0000300001147983 */ /* 0x004ea80000300800 */
[----:B------:R-:W2:Y:S01]  /*96b0*/  LDL.LU R21, [R1+0x34] ;  /* 0x0000340001157983 */ /* 0x000ea20000300800 */
[----:B---3--:R-:W-:Y:S01]  /*96c0*/  MOV R22, R28 ;  /* 0x0000001c00167202 */ /* 0x008fe20000000f00 */
[----:B-----5:R-:W-:-:S02]  /*96d0*/  IMAD.MOV.U32 R23, RZ, RZ, R29 ;  /* 0x000000ffff177224 */ /* 0x020fc400078e001d */
[----:B------:R-:W3:Y:S04]  /*96e0*/  LDL.LU R28, [R1+0x11bc] ;  /* 0x0011bc00011c7983 */ /* 0x000ee80000300800 */
[----:B------:R-:W5:Y:S04]  /*96f0*/  LDL.LU R29, [R1+0x11b8] ;  /* 0x0011b800011d7983 */ /* 0x000f680000300800 */
[----:B------:R-:W-:Y:S04]  /*9700*/  STL.64 [R1+0x1188], R22 ;  /* 0x0011881601007387 */ /* 0x000fe80000100a00 */
[----:B--2---:R2:W-:Y:S04]  /*9710*/  STL.64 [R1+0x1180], R20 ;  /* 0x0011801401007387 */ /* 0x0045e80000100a00 */
[----:B--2---:R-:W2:Y:S04]  /*9720*/  LDL.LU R20, [R1+0x40] ;  /* 0x0000400001147983 */ /* 0x004ea80000300800 */
[----:B------:R-:W2:Y:S04]  /*9730*/  LDL.LU R21, [R1+0x44] ;  /* 0x0000440001157983 */ /* 0x000ea80000300800 */
[----:B------:R-:W2:Y:S04]  /*9740*/  LDL.LU R22, [R1+0x48] ;  /* 0x0000480001167983 */ /* 0x000ea80000300800 */
[----:B------:R-:W2:Y:S04]  /*9750*/  LDL.LU R23, [R1+0x4c] ;  /* 0x00004c0001177983 */ /* 0x000ea80000300800 */
[----:B0-----:R-:W-:Y:S04]  /*9760*/  STL.64 [R1+0x1e8], R10 ;  /* 0x0001e80a01007387 */ /* 0x001fe80000100a00 */
[----:B------:R0:W-:Y:S04]  /*9770*/  STL.64 [R1+0x1140], R8 ;  /* 0x0011400801007387 */ /* 0x0001e80000100a00 */
[----:B0-----:R-:W2:Y:S04]  /*9780*/  LDL.LU R8, [R1+0x20] ;  /* 0x0000200001087983 */ /* 0x001ea80000300800 */
[----:B------:R-:W2:Y:S04]  /*9790*/  LDL.LU R9, [R1+0x24] ;  /* 0x0000240001097983 */ /* 0x000ea80000300800 */
[----:B------:R0:W-:Y:S04]  /*97a0*/  STL.64 [R1+0x208], R14 ;  /* 0x0002080e01007387 */ /* 0x0001e80000100a00 */
[----:B-1----:R1:W-:Y:S01]  /*97b0*/  STL.64 [R1+0x228], R6 ;  /* 0x0002280601007387 */ /* 0x0023e20000100a00 */
[----:B0-----:R-:W-:Y:S01]  /*97c0*/  MOV R15, R4 ;  /* 0x00000004000f7202 */ /* 0x001fe20000000f00 */
[----:B------:R-:W-:-:S02]  /*97d0*/  IMAD.MOV.U32 R14, RZ, RZ, R5 ;  /* 0x000000ffff0e7224 */ /* 0x000fc400078e0005 */
[----:B-1----:R-:W4:Y:S04]  /*97e0*/  LDL.LU.64 R6, [R1+0x11b0] ;  /* 0x0011b00001067983 */ /* 0x002f280000300a00 */
[----:B------:R-:W4:Y:S02]  /*97f0*/  LDL.LU.64 R4, [R1+0x11a8] ;  /* 0x0011a80001047983 */ /* 0x000f240000300a00 */
[----:B----4-:R-:W-:Y:S02]  /*9800*/  HMMA.16816.F32 R16, R4, R18, R24 ;  /* 0x000000120410723c */ /* 0x010fe40000001818 */
[----:B------:R-:W2:-:S15]  /*9810*/  LDL.LU.64 R26, [R1+0x11a0] ;  /* 0x0011a000011a7983 */ /* 0x000e9e0000300a00 */
[----:B------:R-:W-:Y:S02]  /*9820*/  NOP ;  /* 0x0000000000007918 */ /* 0x000fe40000000000 */
[----:B------:R-:W-:Y:S04]  /*9830*/  STL.64 [R1+0x1c0], R16 ;  /* 0x0001c01001007387 */ /* 0x000fe80000100a00 */
[----:B------:R0:W-:Y:S04]  /*9840*/  STL.64 [R1+0x1c8], R18 ;  /* 0x0001c81201007387 */ /* 0x0001e80000100a00 */
[----:B0-----:R-:W4:Y:S04]  /*9850*/  LDL.LU.64 R18, [R1+0x1198] ;  /* 0x0011980001127983 */ /* 0x001f280000300a00 */
[----:B------:R-:W3:Y:S01]  /*9860*/  LDL.LU.64 R16, [R1+0x1190] ;  /* 0x0011900001107983 */ /* 0x000ee20000300a00 */
[C---:B--2---:R-:W-:Y:S03]  /*9870*/  HMMA.16816.F32 R24, R4.reuse, R26, R20 ;  /* 0x0000001a0418723c */ /* 0x044fe60000001814 */
[----:B----4-:R-:W-:Y:S04]  /*9880*/  STL.64 [R1+0x218], R18 ;  /* 0x0002181201007387 */ /* 0x010fe80000100a00 */
[----:B------:R-:W2:Y:S04]  /*9890*/  LDL.LU.64 R22, [R1+0x1188] ;  /* 0x0011880001167983 */ /* 0x000ea80000300a00 */
[----:B------:R-:W2:Y:S08]  /*98a0*/  LDL.LU.64 R20, [R1+0x1180] ;  /* 0x0011800001147983 */ /* 0x000eb00000300a00 */
        /* <DEDUP_REMOVED lines=9> */
[----:B-----5:R-:W-:Y:S01]  /*9940*/  MOV R10, R29 ;  /* 0x0000001d000a7202 */ /* 0x020fe20000000f00 */
[----:B---3--:R-:W-:Y:S01]  /*9950*/  IMAD.MOV.U32 R11, RZ, RZ, R28 ;  /* 0x000000ffff0b7224 */ /* 0x008fe200078e001c */
[----:B--2---:R-:W-:Y:S01]  /*9960*/  HMMA.16816.F32 R4, R4, R26, R20 ;  /* 0x0000001a0404723c */ /* 0x004fe20000001814 */
[----:B------:R-:W2:Y:S04]  /*9970*/  LDL.LU.64 R20, [R1+0x1158] ;  /* 0x0011580001147983 */ /* 0x000ea80000300a00 */
[----:B------:R-:W2:Y:S04]  /*9980*/  LDL.LU.64 R26, [R1+0x1150] ;  /* 0x00115000011a7983 */ /* 0x000ea80000300a00 */
[----:B------:R-:W2:Y:S10]  /*9990*/  LDL.LU.64 R24, [R1+0x1148] ;  /* 0x0011480001187983 */ /* 0x000eb40000300a00 */
[----:B------:R-:W-:Y:S01]  /*99a0*/  STL.64 [R1+0x130], R4 ;  /* 0x0001300401007387 */ /* 0x000fe20000100a00 */
[----:B--2---:R-:W-:Y:S03]  /*99b0*/  HMMA.16816.F32 R20, R24, R20, R8 ;  /* 0x000000141814723c */ /* 0x004fe60000001808 */
[----:B------:R-:W2:-:S15]  /*99c0*/  LDL.LU.64 R8, [R1+0x1140] ;  /* 0x0011400001087983 */ /* 0x000e9e0000300a00 */
[----:B------:R-:W-:Y:S01]  /*99d0*/  NOP ;  /* 0x0000000000007918 */ /* 0x000fe20000000000 */
[----:B------:R-:W-:Y:S04]  /*99e0*/  STL.64 [R1+0x120], R20 ;  /* 0x0001201401007387 */ /* 0x000fe80000100a00 */
[----:B------:R0:W-:Y:S04]  /*99f0*/  STL.64 [R1+0x128], R22 ;  /* 0x0001281601007387 */ /* 0x0001e80000100a00 */
[----:B0-----:R-:W2:Y:S04]  /*9a00*/  LDL.LU.64 R22, [R1+0x1138] ;  /* 0x0011380001167983 */ /* 0x001ea80000300a00 */
[----:B------:R-:W2:Y:S02]  /*9a10*/  LDL.LU.64 R20, [R1+0x1130] ;  /* 0x0011300001147983 */ /* 0x000ea40000300a00 */
[----:B--2---:R-:W-:Y:S02]  /*9a20*/  HMMA.16816.F32 R8, R24, R8, R20 ;  /* 0x000000081808723c */ /* 0x004fe40000001814 */
[----:B------:R-:W2:Y:S04]  /*9a30*/  LDL.LU.64 R22, [R1+0x1128] ;  /* 0x0011280001167983 */ /* 0x000ea80000300a00 */
[----:B------:R-:W3:-:S13]  /*9a40*/  LDL.LU.64 R20, [R1+0x1120] ;  /* 0x0011200001147983 */ /* 0x000eda0000300a00 */
[----:B------:R-:W-:Y:S04]  /*9a50*/  STL.64 [R1+0x110], R8 ;  /* 0x0001100801007387 */ /* 0x000fe80000100a00 */
[----:B------:R0:W-:Y:S04]  /*9a60*/  STL.64 [R1+0x118], R10 ;  /* 0x0001180a01007387 */ /* 0x0001e80000100a00 */
[----:B0-----:R-:W4:Y:S04]  /*9a70*/  LDL.LU.64 R10, [R1+0x1118] ;  /* 0x00111800010a7983 */ /* 0x001f280000300a00 */
[----:B------:R-:W4:Y:S01]  /*9a80*/  LDL.LU.64 R8, [R1+0x1110] ;  /* 0x0011100001087983 */ /* 0x000f220000300a00 */
[----:B------:R-:W-:Y:S01]  /*9a90*/  MOV R4, R15 ;  /* 0x0000000f00047202 */ /* 0x000fe20000000f00 */
[----:B------:R-:W-:-:S02]  /*9aa0*/  IMAD.MOV.U32 R5, RZ, RZ, R14 ;  /* 0x000000ffff057224 */ /* 0x000fc400078e000e */
[----:B------:R-:W5:Y:S01]  /*9ab0*/  LDL.LU.64 R14, [R1+0x1108] ;  /* 0x00110800010e7983 */ /* 0x000f620000300a00 */
[----:B----4-:R-:W-:Y:S03]  /*9ac0*/  HMMA.16816.F32 R8, R24, R12, R8 ;  /* 0x0000000c1808723c */ /* 0x010fe60000001808 */
[----:B------:R-:W5:-:S15]  /*9ad0*/  LDL.LU.64 R12, [R1+0x1100] ;  /* 0x00110000010c7983 */ /* 0x000f5e0000300a00 */
[----:B------:R-:W-:Y:S01]  /*9ae0*/  NOP ;  /* 0x0000000000007918 */ /* 0x000fe20000000000 */
[----:B------:R2:W-:Y:S04]  /*9af0*/  STL.64 [R1+0x100], R8 ;  /* 0x0001000801007387 */ /* 0x0005e80000100a00 */
[----:B------:R0:W-:Y:S01]  /*9b00*/  STL.64 [R1+0x108], R10 ;  /* 0x0001080a01007387 */ /* 0x0001e20000100a00 */
[----:B--2---:R-:W-:Y:S01]  /*9b10*/  MOV R8, R22 ;  /* 0x0000001600087202 */ /* 0x004fe20000000f00 */
[----:B------:R-:W-:Y:S02]  /*9b20*/  IMAD.MOV.U32 R9, RZ, RZ, R23 ;  /* 0x000000ffff097224 */ /* 0x000fe400078e0017 */
[----:B------:R-:W3:Y:S04]  /*9b30*/  LDL.LU R22, [R1+0x10fc] ;  /* 0x0010fc0001167983 */ /* 0x000ee80000300800 */
[----:B------:R-:W3:Y:S04]  /*9b40*/  LDL.LU R23, [R1+0x10f8] ;  /* 0x0010f80001177983 */ /* 0x000ee80000300800 */
[----:B------:R-:W0:Y:S01]  /*9b50*/  LDL.LU.64 R18, [R1+0x10f0] ;  /* 0x0010f00001127983 */ /* 0x000e220000300a00 */
[----:B-----5:R-:W-:Y:S03]  /*9b60*/  HMMA.16816.F32 R12, R24, R16, R12 ;  /* 0x00000010180c723c */ /* 0x020fe6000000180c */
[----:B------:R-:W0:Y:S01]  /*9b70*/  LDL.LU.64 R16, [R1+0x10e8] ;  /* 0x0010e80001107983 */ /* 0x000e220000300a00 */
[----:B------:R-:W-:Y:S01]  /*9b80*/  MOV R29, R6 ;  /* 0x00000006001d7202 */ /* 0x000fe20000000f00 */
[----:B------:R-:W-:-:S03]  /*9b90*/  IMAD.MOV.U32 R28, RZ, RZ, R7 ;  /* 0x000000ffff1c7224 */ /* 0x000fc600078e0007 */
[C---:B---3--:R-:W-:Y:S08]  /*9ba0*/  HMMA.16816.F32 R4, R24.reuse, R4, R20 ;  /* 0x000000041804723c */ /* 0x048ff00000001814 */
[----:B0-----:R-:W-:-:S15]  /*9bb0*/  HMMA.16816.F32 R8, R24, R8, R16 ;  /* 0x000000081808723c */ /* 0x001fde0000001810 */
[----:B------:R-:W-:-:S04]  /*9bc0*/  NOP ;  /* 0x0000000000007918 */ /* 0x000fc80000000000 */
[----:B------:R-:W-:Y:S01]  /*9bd0*/  MOV R17, R11 ;  /* 0x0000000b00117202 */ /* 0x000fe20000000f00 */
[----:B------:R-:W-:Y:S04]  /*9be0*/  STL.64 [R1+0xe0], R8 ;  /* 0x0000e00801007387 */ /* 0x000fe80000100a00 */
[----:B------:R0:W-:Y:S04]  /*9bf0*/  STL.64 [R1+0xf0], R12 ;  /* 0x0000f00c01007387 */ /* 0x0001e80000100a00 */
[----:B------:R1:W-:Y:S04]  /*9c00*/  STL.64 [R1+0xf8], R14 ;  /* 0x0000f80e01007387 */ /* 0x0003e80000100a00 */
[----:B------:R-:W-:Y:S04]  /*9c10*/  STL [R1+0xe8], R10 ;  /* 0x0000e80a01007387 */ /* 0x000fe80000100800 */
[----:B------:R-:W-:Y:S04]  /*9c20*/  STL [R1+0x1038], R17 ;  /* 0x0010381101007387 */ /* 0x000fe80000100800 */
[----:B------:R-:W-:Y:S04]  /*9c30*/  STL.64 [R1+0x60], R4 ;  /* 0x0000600401007387 */ /* 0x000fe80000100a00 */
[----:B0-----:R-:W2:Y:S04]  /*9c40*/  LDL.LU R12, [R1+0x140] ;  /* 0x00014000010c7983 */ /* 0x001ea80000300800 */
[----:B------:R-:W2:Y:S04]  /*9c50*/  LDL.LU R13, [R1+0x144] ;  /* 0x00014400010d7983 */ /* 0x000ea80000300800 */
[----:B------:R-:W0:Y:S01]  /*9c60*/  LDSM.16.M88.4 R8, [R2+UR5+0x13080] ;  /* 0x013080050208783b */ /* 0x000e220008000200 */
[----:B-1----:R-:W-:Y:S01]  /*9c70*/  IMAD.MOV.U32 R14, RZ, RZ, R3 ;  /* 0x000000ffff0e7224 */ /* 0x002fe200078e0003 */
[----:B------:R-:W-:Y:S01]  /*9c80*/  MOV R15, R0 ;  /* 0x00000000000f7202 */ /* 0x000fe20000000f00 */
[----:B------:R-:W-:Y:S01]  /*9c90*/  IMAD.MOV.U32 R23, RZ, RZ, R6 ;  /* 0x000000ffff177224 */ /* 0x000fe200078e0006 */
[----:B------:R-:W-:-:S03]  /*9ca0*/  MOV R22, R7 ;  /* 0x0000000700167202 */ /* 0x000fc60000000f00 */
[----:B------:R-:W-:Y:S01]  /*9cb0*/  STL.64 [R1+0x10b8], R14 ;  /* 0x0010b80e01007387 */ /* 0x000fe20000100a00 */
[----:B0-----:R-:W-:Y:S01]  /*9cc0*/  IMAD.MOV.U32 R5, RZ, RZ, R8 ;  /* 0x000000ffff057224 */ /* 0x001fe200078e0008 */
[----:B------:R-:W-:Y:S02]  /*9cd0*/  MOV R4, R9 ;  /* 0x0000000900047202 */ /* 0x000fe40000000f00 */
[----:B--2---:R-:W-:Y:S04]  /*9ce0*/  STL.64 [R1+0x10b0], R12 ;  /* 0x0010b00c01007387 */ /* 0x004fe80000100a00 */
[----:B------:R-:W-:Y:S04]  /*9cf0*/  STL [R1+0x1040], R22 ;  /* 0x0010401601007387 */ /* 0x000fe80000100800 */
[----:B------:R-:W-:Y:S04]  /*9d00*/  STL [R1+0x103c], R23 ;  /* 0x00103c1701007387 */ /* 0x000fe80000100800 */
[----:B------:R-:W-:Y:S04]  /*9d10*/  STL.64 [R1+0xd8], R10 ;  /* 0x0000d80a01007387 */ /* 0x000fe80000100a00 */
[----:B------:R-:W0:Y:S04]  /*9d20*/  LDSM.16.M88.4 R8, [R2+UR5+0x13880] ;  /* 0x013880050208783b */ /* 0x000e280008000200 */
[----:B------:R-:W-:Y:S01]  /*9d30*/  LDSM.16.M88.4 R12, [R2+UR5+0x14880] ;  /* 0x01488005020c783b */ /* 0x000fe20008000200 */
[----:B0-----:R-:W-:Y:S01]  /*9d40*/  IMAD.MOV.U32 R21, RZ, RZ, R8 ;  /* 0x000000ffff157224 */ /* 0x001fe200078e0008 */
[----:B------:R-:W-:-:S02]  /*9d50*/  MOV R20, R9 ;  /* 0x0000000900147202 */ /* 0x000fc40000000f00 */
[----:B------:R-:W-:Y:S01]  /*9d60*/  STL [R1+0xc8], R10 ;  /* 0x0000c80a01007387 */ /* 0x000fe20000100800 */
[----:B------:R-:W-:-:S03]  /*9d70*/  IMAD.MOV.U32 R3, RZ, RZ, R11 ;  /* 0x000000ffff037224 */ /* 0x000fc600078e000b */
[----:B------:R-:W0:Y:S04]  /*9d80*/  LDSM.16.M88.4 R8, [R2+UR5+0x14080] ;  /* 0x014080050208783b */ /* 0x000e280008000200 */
[----:B------:R-:W-:Y:S01]  /*9d90*/  STL [R1+0x1020], R3 ;  /* 0x0010200301007387 */ /* 0x000fe20000100800 */
[----:B0-----:R-:W-:Y:S01]  /*9da0*/  IMAD.MOV.U32 R0, RZ, RZ, R11 ;  /* 0x000000ffff007224 */ /* 0x001fe200078e000b */
[----:B------:R-:W-:-:S04]  /*9db0*/  MOV R16, R10 ;  /* 0x0000000a00107202 */ /* 0x000fc80000000f00 */
[----:B------:R-:W-:Y:S04]  /*9dc0*/  STL [R1+0x1048], R0 ;  /* 0x0010480001007387 */ /* 0x000fe80000100800 */
[----:B------:R-:W-:Y:S04]  /*9dd0*/  STL [R1+0x1044], R16 ;  /* 0x0010441001007387 */ /* 0x000fe80000100800 */
[----:B------:R-:W-:Y:S04]  /*9de0*/  STL.64 [R1+0x10e0], R14 ;  /* 0x0010e00e01007387 */ /* 0x000fe80000100a00 */
[----:B------:R0:W-:Y:S04]  /*9df0*/  STL.64 [R1+0x10d8], R12 ;  /* 0x0010d80c01007387 */ /* 0x0001e80000100a00 */
[----:B0-----:R-:W2:Y:S04]  /*9e00*/  LDL.LU R12, [R1+0x1b0] ;  /* 0x0001b000010c7983 */ /* 0x001ea80000300800 */
[----:B------:R-:W2:Y:S04]  /*9e10*/  LDL.LU R13, [R1+0x1b4] ;  /* 0x0001b400010d7983 */ /* 0x000ea80000300800 */
[----:B------:R-:W2:Y:S04]  /*9e20*/  LDL.LU R14, [R1+0x1b8] ;  /* 0x0001b800010e7983 */ /* 0x000ea80000300800 */
[----:B------:R-:W2:Y:S01]  /*9e30*/  LDL.LU R15, [R1+0x1bc] ;  /* 0x0001bc00010f7983 */ /* 0x000ea20000300800 */
[----:B------:R-:W-:Y:S01]  /*9e40*/  MOV R16, R5 ;  /* 0x0000000500107202 */ /* 0x000fe20000000f00 */
[----:B------:R-:W-:Y:S01]  /*9e50*/  IMAD.MOV.U32 R17, RZ, RZ, R4 ;  /* 0x000000ffff117224 */ /* 0x000fe200078e0004 */
[----:B------:R-:W-:Y:S01]  /*9e60*/  MOV R22, R8 ;  /* 0x0000000800167202 */ /* 0x000fe20000000f00 */
[----:B------:R-:W-:Y:S01]  /*9e70*/  IMAD.MOV.U32 R3, RZ, RZ, R9 ;  /* 0x000000ffff037224 */ /* 0x000fe200078e0009 */
[----:B------:R-:W-:Y:S04]  /*9e80*/  LDSM.16.M88.4 R4, [R2+UR5+0x15880] ;  /* 0x015880050204783b */ /* 0x000fe80008000200 */
[----:B------:R-:W0:Y:S01]  /*9e90*/  LDSM.16.M88.4 R8, [R2+UR5+0x15080] ;  /* 0x015080050208783b */ /* 0x000e220008000200 */
[----:B--2---:R-:W-:-:S15]  /*9ea0*/  HMMA.16816.F32 R12, R24, R16, R12 ;  /* 0x00000010180c723c */ /* 0x004fde000000180c */
[----:B------:R-:W-:-:S04]  /*9eb0*/  NOP ;  /* 0x0000000000007918 */ /* 0x000fc80000000000 */
[----:B------:R-:W-:Y:S01]  /*9ec0*/  MOV R19, R14 ;  /* 0x0000000e00137202 */ /* 0x000fe20000000f00 */
[----:B------:R-:W-:Y:S01]  /*9ed0*/  IMAD.MOV.U32 R18, RZ, RZ, R15 ;  /* 0x000000ffff127224 */ /* 0x000fe200078e000f */
[----:B------:R-:W-:Y:S01]  /*9ee0*/  MOV R23, R12 ;  /* 0x0000000c00177202 */ /* 0x000fe20000000f00 */
[----:B------:R-:W-:Y:S01]  /*9ef0*/  IMAD.MOV.U32 R17, RZ, RZ, R13 ;  /* 0x000000ffff117224 */ /* 0x000fe200078e000d */
[----:B------:R-:W2:Y:S04]  /*9f00*/  LDL.LU.64 R14, [R1+0x10e0] ;  /* 0x0010e000010e7983 */ /* 0x000ea80000300a00 */
[----:B------:R-:W3:Y:S04]  /*9f10*/  LDL.LU.64 R12, [R1+0x10d8] ;  /* 0x0010d800010c7983 */ /* 0x000ee80000300a00 */
[----:B--2---:R-:W-:Y:S04]  /*9f20*/  STL.64 [R1+0xa8], R14 ;  /* 0x0000a80e01007387 */ /* 0x004fe80000100a00 */
[----:B---3--:R1:W-:Y:S02]  /*9f30*/  STL.64 [R1+0x10c0], R12 ;  /* 0x0010c00c01007387 */ /* 0x0083e40000100a00 */
[----:B-1----:R-:W-:Y:S01]  /*9f40*/  MOV R12, R22 ;  /* 0x00000016000c7202 */ /* 0x002fe20000000f00 */
[----:B------:R-:W-:-:S05]  /*9f50*/  IMAD.MOV.U32 R13, RZ, RZ, R3 ;  /* 0x000000ffff0d7224 */ /* 0x000fca00078e0003 */
[----:B------:R-:W-:Y:S04]  /*9f60*/  STL.64 [R1+0x10c8], R12 ;  /* 0x0010c80c01007387 */ /* 0x000fe80000100a00 */
[----:B0-----:R-:W-:Y:S04]  /*9f70*/  STL.64 [R1+0x98], R10 ;  /* 0x0000980a01007387 */ /* 0x001fe80000100a00 */
[----:B------:R0:W-:Y:S04]  /*9f80*/  STL.64 [R1+0x10d0], R8 ;  /* 0x0010d00801007387 */ /* 0x0001e80000100a00 */
[----:B0-----:R-:W2:Y:S04]  /*9f90*/  LDL.LU R8, [R1+0x1a0] ;  /* 0x0001a00001087983 */ /* 0x001ea80000300800 */
[----:B------:R-:W2:Y:S04]  /*9fa0*/  LDL.LU R9, [R1+0x1a4] ;  /* 0x0001a40001097983 */ /* 0x000ea80000300800 */
[----:B------:R-:W2:Y:S04]  /*9fb0*/  LDL.LU R10, [R1+0x1a8] ;  /* 0x0001a800010a7983 */ /* 0x000ea80000300800 */
[----:B------:R-:W2:Y:S01]  /*9fc0*/  LDL.LU R11, [R1+0x1ac] ;  /* 0x0001ac00010b7983 */ /* 0x000ea20000300800 */
[----:B------:R-:W-:Y:S01]  /*9fd0*/  MOV R12, R21 ;  /* 0x00000015000c7202 */ /* 0x000fe20000000f00 */
[----:B------:R-:W-:-:S02]  /*9fe0*/  IMAD.MOV.U32 R13, RZ, RZ, R20 ;  /* 0x000000ffff0d7224 */ /* 0x000fc400078e0014 */
[----:B------:R-:W-:Y:S04]  /*9ff0*/  STL.64 [R1+0x88], R6 ;  /* 0x0000880601007387 */ /* 0x000fe80000100a00 */
[----:B------:R-:W-:Y:S04]  /*a000*/  STL [R1+0x1058], R18 ;  /* 0x0010581201007387 */ /* 0x000fe80000100800 */
[----:B------:R-:W-:Y:S04]  /*a010*/  STL [R1+0x1054], R19 ;  /* 0x0010541301007387 */ /* 0x000fe80000100800 */
[----:B------:R0:W-:Y:S04]  /*a020*/  STL [R1+0x1050], R17 ;  /* 0x0010501101007387 */ /* 0x0001e80000100800 */
[----:B------:R-:W3:Y:S04]  /*a030*/  LDL.LU R16, [R1+0x180] ;  /* 0x0001800001107983 */ /* 0x000ee80000300800 */
[----:B0-----:R-:W3:Y:S04]  /*a040*/  LDL.LU R17, [R1+0x184] ;  /* 0x0001840001117983 */ /* 0x001ee80000300800 */
[----:B------:R-:W3:Y:S04]  /*a050*/  LDL.LU R18, [R1+0x188] ;  /* 0x0001880001127983 */ /* 0x000ee80000300800 */
[----:B------:R-:W3:Y:S04]  /*a060*/  LDL.LU R19, [R1+0x18c] ;  /* 0x00018c0001137983 */ /* 0x000ee80000300800 */
[----:B------:R0:W-:Y:S04]  /*a070*/  STL [R1+0x104c], R23 ;  /* 0x00104c1701007387 */ /* 0x0001e80000100800 */
[----:B------:R-:W4:Y:S04]  /*a080*/  LDL.LU R20, [R1+0x190] ;  /* 0x0001900001147983 */ /* 0x000f280000300800 */
[----:B------:R-:W4:Y:S04]  /*a090*/  LDL.LU R21, [R1+0x194] ;  /* 0x0001940001157983 */ /* 0x000f280000300800 */
[----:B------:R-:W4:Y:S04]  /*a0a0*/  LDL.LU R22, [R1+0x198] ;  /* 0x0001980001167983 */ /* 0x000f280000300800 */
[----:B0-----:R-:W4:Y:S01]  /*a0b0*/  LDL.LU R23, [R1+0x19c] ;  /* 0x00019c0001177983 */ /* 0x001f220000300800 */
[----:B--2---:R-:W-:Y:S03]  /*a0c0*/  HMMA.16816.F32 R12, R24, R12, R8 ;  /* 0x0000000c180c723c */ /* 0x004fe60000001808 */
[----:B------:R-:W2:-:S15]  /*a0d0*/  LDL.LU.64 R8, [R1+0x10d0] ;  /* 0x0010d00001087983 */ /* 0x000e9e0000300a00 */
[----:B------:R-:W-:Y:S01]  /*a0e0*/  NOP ;  /* 0x0000000000007918 */ /* 0x000fe20000000000 */
[----:B------:R0:W-:Y:S04]  /*a0f0*/  STL.64 [R1+0x40], R12 ;  /* 0x0000400c01007387 */ /* 0x0001e80000100a00 */
[----:B------:R4:W-:Y:S04]  /*a100*/  STL.64 [R1+0x48], R14 ;  /* 0x0000480e01007387 */ /* 0x0009e80000100a00 */
[----:B0-----:R-:W4:Y:S02]  /*a110*/  LDL.LU.64 R12, [R1+0x10c8] ;  /* 0x0010c800010c7983 */ /* 0x001f240000300a00 */
[----:B----4-:R-:W-:-:S15]  /*a120*/  HMMA.16816.F32 R12, R24, R12, R20 ;  /* 0x0000000c180c723c */ /* 0x010fde0000001814 */
[----:B------:R-:W-:-:S04]  /*a130*/  NOP ;  /* 0x0000000000007918 */ /* 0x000fc80000000000 */
[----:B------:R-:W-:Y:S01]  /*a140*/  MOV R3, R12 ;  /* 0x0000000c00037202 */ /* 0x000fe20000000f00 */
[----:B------:R0:W-:Y:S04]  /*a150*/  STL [R1+0x34], R13 ;  /* 0x0000340d01007387 */ /* 0x0001e80000100800 */
[----:B0-----:R-:W3:Y:S01]  /*a160*/  LDL.LU.64 R12, [R1+0x10c0] ;  /* 0x0010c000010c7983 */ /* 0x001ee20000300a00 */
[----:B------:R-:W-:Y:S01]  /*a170*/  IMAD.MOV.U32 R21, RZ, RZ, R14 ;  /* 0x000000ffff157224 */ /* 0x000fe200078e000e */
[----:B------:R-:W-:-:S05]  /*a180*/  MOV R20, R15 ;  /* 0x0000000f00147202 */ /* 0x000fca0000000f00 */
[----:B------:R-:W-:Y:S04]  /*a190*/  STL [R1+0x1064], R20 ;  /* 0x0010641401007387 */ /* 0x000fe80000100800 */
[----:B------:R-:W-:Y:S04]  /*a1a0*/  STL [R1+0x1060], R21 ;  /* 0x0010601501007387 */ /* 0x000fe80000100800 */
[----:B------:R-:W-:Y:S01]  /*a1b0*/  STL [R1+0x105c], R3 ;  /* 0x00105c0301007387 */ /* 0x000fe20000100800 */
[----:B---3--:R-:W-:-:S15]  /*a1c0*/  HMMA.16816.F32 R12, R24, R12, R16 ;  /* 0x0000000c180c723c */ /* 0x008fde0000001810 */
[----:B------:R-:W-:-:S04]  /*a1d0*/  NOP ;  /* 0x0000000000007918 */ /* 0x000fc80000000000 */
[----:B------:R-:W-:Y:S01]  /*a1e0*/  MOV R22, R15 ;  /* 0x0000000f00167202 */ /* 0x000fe20000000f00 */
[----:B------:R-:W-:Y:S01]  /*a1f0*/  IMAD.MOV.U32 R16, RZ, RZ, R14 ;  /* 0x000000ffff107224 */ /* 0x000fe200078e000e */
[----:B------:R-:W-:Y:S01]  /*a200*/  MOV R0, R13 ;  /* 0x0000000d00007202 */ /* 0x000fe20000000f00 */
[----:B------:R-:W-:Y:S01]  /*a210*/  IMAD.MOV.U32 R23, RZ, RZ, R12 ;  /* 0x000000ffff177224 */ /* 0x000fe200078e000c */
[----:B------:R-:W3:Y:S04]  /*a220*/  LDL.LU.64 R14, [R1+0x10b8] ;  /* 0x0010b800010e7983 */ /* 0x000ee80000300a00 */
[----:B------:R-:W3:Y:S04]  /*a230*/  LDL.LU.64 R12, [R1+0x10b0] ;  /* 0x0010b000010c7983 */ /* 0x000ee80000300a00 */
[----:B------:R-:W-:Y:S04]  /*a240*/  STL [R1+0x1074], R22 ;  /* 0x0010741601007387 */ /* 0x000fe80000100800 */
[----:B------:R0:W-:Y:S04]  /*a250*/  STL [R1+0x1070], R16 ;  /* 0x0010701001007387 */ /* 0x0001e80000100800 */
[----:B0-----:R-:W2:Y:S04]  /*a260*/  LDL.LU R16, [R1+0x160] ;  /* 0x0001600001107983 */ /* 0x001ea80000300800 */
[----:B------:R-:W2:Y:S04]  /*a270*/  LDL.LU R17, [R1+0x164] ;  /* 0x0001640001117983 */ /* 0x000ea80000300800 */
[----:B------:R-:W2:Y:S04]  /*a280*/  LDL.LU R18, [R1+0x168] ;  /* 0x0001680001127983 */ /* 0x000ea80000300800 */
[----:B------:R-:W2:Y:S04]  /*a290*/  LDL.LU R19, [R1+0x16c] ;  /* 0x00016c0001137983 */ /* 0x000ea80000300800 */
[----:B------:R0:W-:Y:S04]  /*a2a0*/  STL [R1+0x106c], R0 ;  /* 0x00106c0001007387 */ /* 0x0001e80000100800 */
[----:B------:R1:W-:Y:S01]  /*a2b0*/  STL [R1+0x1068], R23 ;  /* 0x0010681701007387 */ /* 0x0003e20000100800 */
[----:B--2---:R-:W-:-:S15]  /*a2c0*/  HMMA.16816.F32 R8, R24, R8, R16 ;  /* 0x000000081808723c */ /* 0x004fde0000001810 */
[----:B------:R-:W-:-:S04]  /*a2d0*/  NOP ;  /* 0x0000000000007918 */ /* 0x000fc80000000000 */
[----:B------:R-:W-:Y:S02]  /*a2e0*/  MOV R17, R11 ;  /* 0x0000000b00117202 */ /* 0x000fe40000000f00 */
[----:B------:R-:W2:Y:S01]  /*a2f0*/  LDL.LU R11, [R1+0x250] ;  /* 0x00025000010b7983 */ /* 0x000ea20000300800 */
[----:B---3--:R-:W-:Y:S01]  /*a300*/  HMMA.16816.F32 R4, R24, R4, R12 ;  /* 0x000000041804723c */ /* 0x008fe2000000180c */
[----:B------:R-:W-:Y:S01]  /*a310*/  MOV R18, R9 ;  /* 0x0000000900127202 */ /* 0x000fe20000000f00 */
[----:B------:R-:W-:Y:S01]  /*a320*/  IMAD.MOV.U32 R19, RZ, RZ, R10 ;  /* 0x000000ffff137224 */ /* 0x000fe200078e000a */
[----:B------:R-:W-:-:S15]  /*a330*/  LDSM.16.M88.4 R12, [R2+UR5+0x16880] ;  /* 0x01688005020c783b */ /* 0x000fde0008000200 */
[----:B------:R-:W-:Y:S01]  /*a340*/  NOP ;  /* 0x0000000000007918 */ /* 0x000fe20000000000 */
[----:B0-----:R-:W-:Y:S01]  /*a350*/  IMAD.MOV.U32 R0, RZ, RZ, R4 ;  /* 0x000000ffff007224 */ /* 0x001fe200078e0004 */
[----:B-1----:R-:W-:Y:S01]  /*a360*/  MOV R23, R5 ;  /* 0x0000000500177202 */ /* 0x002fe20000000f00 */
[----:B------:R-:W-:Y:S01]  /*a370*/  IMAD.MOV.U32 R20, RZ, RZ, R6 ;  /* 0x000000ffff147224 */ /* 0x000fe200078e0006 */
[----:B------:R-:W-:Y:S02]  /*a380*/  MOV R21, R7 ;  /* 0x0000000700157202 */ /* 0x000fe40000000f00 */
[----:B------:R-:W0:Y:S02]  /*a390*/  LDSM.16.M88.4 R4, [R2+UR5+0x16080] ;  /* 0x016080050204783b */ /* 0x000e240008000200 */
[----:B0-----:R-:W-:Y:S02]  /*a3a0*/  MOV R16, R7 ;  /* 0x0000000700107202 */ /* 0x001fe40000000f00 */
[----:B--2---:R-:W-:Y:S04]  /*a3b0*/  STL [R1+0x1088], R11 ;  /* 0x0010880b01007387 */ /* 0x004fe80000100800 */
[----:B------:R-:W-:Y:S04]  /*a3c0*/  STL.64 [R1+0x1098], R18 ;  /* 0x0010981201007387 */ /* 0x000fe80000100a00 */
[----:B------:R0:W-:Y:S04]  /*a3d0*/  STL.64 [R1+0x1090], R16 ;  /* 0x0010901001007387 */ /* 0x0001e80000100a00 */
[----:B0-----:R-:W2:Y:S04]  /*a3e0*/  LDL.LU R16, [R1+0x170] ;  /* 0x0001700001107983 */ /* 0x001ea80000300800 */
[----:B------:R-:W2:Y:S04]  /*a3f0*/  LDL.LU R17, [R1+0x174] ;  /* 0x0001740001117983 */ /* 0x000ea80000300800 */
[----:B------:R-:W3:Y:S04]  /*a400*/  LDL.LU R18, [R1+0x178] ;  /* 0x0001780001127983 */ /* 0x000ee80000300800 */
[----:B------:R-:W3:Y:S04]  /*a410*/  LDL.LU R19, [R1+0x17c] ;  /* 0x00017c0001137983 */ /* 0x000ee80000300800 */
[----:B---3--:R-:W-:Y:S04]  /*a420*/  STL.64 [R1+0x10a8], R18 ;  /* 0x0010a81201007387 */ /* 0x008fe80000100a00 */
[----:B--2---:R0:W-:Y:S04]  /*a430*/  STL.64 [R1+0x10a0], R16 ;  /* 0x0010a01001007387 */ /* 0x0041e80000100a00 */
[----:B0-----:R-:W2:Y:S04]  /*a440*/  LDL.LU R16, [R1+0x1c0] ;  /* 0x0001c00001107983 */ /* 0x001ea80000300800 */
[----:B------:R-:W2:Y:S04]  /*a450*/  LDL.LU R17, [R1+0x1c4] ;  /* 0x0001c40001117983 */ /* 0x000ea80000300800 */
[----:B------:R-:W2:Y:S04]  /*a460*/  LDL.LU R18, [R1+0x1c8] ;  /* 0x0001c80001127983 */ /* 0x000ea80000300800 */
[----:B------:R-:W2:Y:S01]  /*a470*/  LDL.LU R19, [R1+0x1cc] ;  /* 0x0001cc0001137983 */ /* 0x000ea20000300800 */
[----:B------:R-:W-:-:S05]  /*a480*/  IMAD.MOV.U32 R22, RZ, RZ, R6 ;  /* 0x000000ffff167224 */ /* 0x000fca00078e0006 */
[----:B------:R-:W-:Y:S04]  /*a490*/  STL.64 [R1+0x1080], R22 ;  /* 0x0010801601007387 */ /* 0x000fe80000100a00 */
[----:B------:R0:W-:Y:S04]  /*a4a0*/  STL.64 [R1+0x1078], R20 ;  /* 0x0010781401007387 */ /* 0x0001e80000100a00 */
[----:B0-----:R-:W3:Y:S04]  /*a4b0*/  LDL.LU R20, [R1+0x130] ;  /* 0x0001300001147983 */ /* 0x001ee80000300800 */
[----:B------:R-:W3:Y:S04]  /*a4c0*/  LDL.LU R21, [R1+0x134] ;  /* 0x0001340001157983 */ /* 0x000ee80000300800 */
[----:B------:R-:W-:Y:S01]  /*a4d0*/  STL.64 [R1+0x148], R14 ;  /* 0x0001480e01007387 */ /* 0x000fe20000100a00 */
[----:B--2---:R-:W-:Y:S03]  /*a4e0*/  HMMA.16816.F32 R4, R24, R4, R16 ;  /* 0x000000041804723c */ /* 0x004fe60000001810 */
[----:B------:R-:W2:Y:S04]  /*a4f0*/  LDL.LU.64 R18, [R1+0x10a8] ;  /* 0x0010a80001127983 */ /* 0x000ea80000300a00 */
[----:B------:R-:W2:-:S12]  /*a500*/  LDL.LU.64 R16, [R1+0x10a0] ;  /* 0x0010a00001107983 */ /* 0x000e980000300a00 */
[----:B------:R-:W-:Y:S04]  /*a510*/  STL.64 [R1+0xf48], R6 ;  /* 0x000f480601007387 */ /* 0x000fe80000100a00 */
[----:B------:R0:W-:Y:S04]  /*a520*/  STL.64 [R1+0xf40], R4 ;  /* 0x000f400401007387 */ /* 0x0001e80000100a00 */
[----:B0-----:R-:W4:Y:S04]  /*a530*/  LDL.LU R4, [R1+0x150] ;  /* 0x0001500001047983 */ /* 0x001f280000300800 */
[----:B------:R-:W4:Y:S04]  /*a540*/  LDL.LU R5, [R1+0x154] ;  /* 0x0001540001057983 */ /* 0x000f280000300800 */
[----:B------:R-:W4:Y:S04]  /*a550*/  LDL.LU R6, [R1+0x158] ;  /* 0x0001580001067983 */ /* 0x000f280000300800 */
[----:B------:R-:W4:Y:S01]  /*a560*/  LDL.LU R7, [R1+0x15c] ;  /* 0x00015c0001077983 */ /* 0x000f220000300800 */
[----:B------:R-:W-:-:S03]  /*a570*/  IMAD.MOV.U32 R3, RZ, RZ, R8 ;  /* 0x000000ffff037224 */ /* 0x000fc600078e0008 */
[----:B------:R-:W0:Y:S01]  /*a580*/  LDSM.16.M88.4 R8, [R2+UR5+0x17080] ;  /* 0x017080050208783b */ /* 0x000e220008000200 */
[----:B------:R-:W-:Y:S01]  /*a590*/  IMAD.MOV.U32 R22, RZ, RZ, R29 ;  /* 0x000000ffff167224 */ /* 0x000fe200078e001d */
[----:B------:R-:W-:Y:S01]  /*a5a0*/  MOV R23, R28 ;  /* 0x0000001c00177202 */ /* 0x000fe20000000f00 */
[----:B0-----:R-:W-:Y:S01]  /*a5b0*/  IMAD.MOV.U32 R29, RZ, RZ, R10 ;  /* 0x000000ffff1d7224 */ /* 0x001fe200078e000a */
[----:B------:R-:W-:Y:S01]  /*a5c0*/  MOV R28, R11 ;  /* 0x0000000b001c7202 */ /* 0x000fe20000000f00 */
[----:B--2---:R-:W-:Y:S01]  /*a5d0*/  HMMA.16816.F32 R12, R24, R12, R16 ;  /* 0x0000000c180c723c */ /* 0x004fe20000001810 */
[----:B------:R-:W2:Y:S04]  /*a5e0*/  LDL.LU.64 R18, [R1+0x1098] ;  /* 0x0010980001127983 */ /* 0x000ea80000300a00 */
[----:B------:R-:W5:-:S14]  /*a5f0*/  LDL.LU.64 R16, [R1+0x1090] ;  /* 0x0010900001107983 */ /* 0x000f5c0000300a00 */
[----:B------:R-:W-:Y:S04]  /*a600*/  STL [R1+0xf2c], R14 ;  /* 0x000f2c0e01007387 */ /* 0x000fe80000100800 */
[----:B------:R-:W-:Y:S01]  /*a610*/  STL [R1+0xf28], R15 ;  /* 0x000f280f01007387 */ /* 0x000fe20000100800 */
[----:B----4-:R-:W-:-:S15]  /*a620*/  HMMA.16816.F32 R8, R24, R8, R4 ;  /* 0x000000081808723c */ /* 0x010fde0000001804 */
[----:B------:R-:W-:-:S04]  /*a630*/  NOP ;  /* 0x0000000000007918 */ /* 0x000fc80000000000 */
[----:B------:R-:W-:Y:S01]  /*a640*/  IMAD.MOV.U32 R5, RZ, RZ, R10 ;  /* 0x000000ffff057224 */ /* 0x000fe200078e000a */
[----:B------:R-:W-:Y:S01]  /*a650*/  STL.64 [R1+0x150], R8 ;  /* 0x0001500801007387 */ /* 0x000fe20000100a00 */
[----:B------:R-:W-:-:S03]  /*a660*/  MOV R4, R11 ;  /* 0x0000000b00047202 */ /* 0x000fc60000000f00 */
[----:B------:R-:W0:Y:S02]  /*a670*/  LDSM.16.M88.4 R8, [R2+UR5+0x17880] ;  /* 0x017880050208783b */ /* 0x000e240008000200 */
[----:B0-----:R-:W-:Y:S01]  /*a680*/  IMAD.MOV.U32 R14, RZ, RZ, R10 ;  /* 0x000000ffff0e7224 */ /* 0x001fe200078e000a */
[----:B------:R-:W-:Y:S01]  /*a690*/  MOV R15, R11 ;  /* 0x0000000b000f7202 */ /* 0x000fe20000000f00 */
[----:B------:R-:W-:Y:S01]  /*a6a0*/  IMAD.MOV.U32 R6, RZ, RZ, R8 ;  /* 0x000000ffff067224 */ /* 0x000fe200078e0008 */
[----:B------:R-:W-:Y:S01]  /*a6b0*/  MOV R2, R9 ;  /* 0x0000000900027202 */ /* 0x000fe20000000f00 */
[----:B------:R-:W4:Y:S04]  /*a6c0*/  LDL.LU R11, [R1+0x1088] ;  /* 0x00108800010b7983 */ /* 0x000f280000300800 */
[----:B------:R-:W-:Y:S04]  /*a6d0*/  STL.64 [R1+0xf38], R14 ;  /* 0x000f380e01007387 */ /* 0x000fe80000100a00 */
[----:B------:R0:W-:Y:S02]  /*a6e0*/  STL.64 [R1+0xf30], R12 ;  /* 0x000f300c01007387 */ /* 0x0001e40000100a00 */
[----:B0-----:R-:W-:Y:S01]  /*a6f0*/  IMAD.MOV.U32 R12, RZ, RZ, R6 ;  /* 0x000000ffff0c7224 */ /* 0x001fe200078e0006 */
[----:B------:R-:W-:-:S07]  /*a700*/  MOV R13, R2 ;  /* 0x00000002000d7202 */ /* 0x000fce0000000f00 */
[----:B---3--:R-:W-:Y:S01]  /*a710*/  HMMA.16816.F32 R24, R24, R12, R20 ;  /* 0x0000000c1818723c */ /* 0x008fe20000001814 */
[----:B------:R-:W3:Y:S04]  /*a720*/  LDL.LU.64 R22, [R1+0x1080] ;  /* 0x0010800001167983 */ /* 0x000ee80000300a00 */
[----:B------:R-:W2:Y:S01]  /*a730*/  LDL.LU.64 R20, [R1+0x1078] ;  /* 0x0010780001147983 */ /* 0x000ea20000300a00 */
[----:B-----5:R-:W-:-:S03]  /*a740*/  MOV R15, R16 ;  /* 0x00000010000f7202 */ /* 0x020fc60000000f00 */
[----:B----4-:R-:W0:Y:S01]  /*a750*/  LDSM.16.MT88.4 R8, [R11+0xe000] ;  /* 0x00e000000b08783b */ /* 0x010e220000004200 */
[----:B---3--:R-:W-:-:S03]  /*a760*/  IMAD.MOV.U32 R14, RZ, RZ, R22 ;  /* 0x000000ffff0e7224 */ /* 0x008fc600078e0016 */
[----:B------:R-:W3:Y:S04]  /*a770*/  LDL.LU R22, [R1+0x1074] ;  /* 0x0010740001167983 */ /* 0x000ee80000300800 */
[----:B------:R-:W4:Y:S04]  /*a780*/  LDL.LU R16, [R1+0x1070] ;  /* 0x0010700001107983 */ /* 0x000f280000300800 */
[----:B------:R2:W-:Y:S04]  /*a790*/  STL.64 [R1+0xf50], R14 ;  /* 0x000f500e01007387 */ /* 0x0005e80000100a00 */
[----:B------:R-:W5:Y:S04]  /*a7a0*/  LDL.LU R6, [R1+0x88] ;  /* 0x0000880001067983 */ /* 0x000f680000300800 */
[----:B------:R-:W5:Y:S01]  /*a7b0*/  LDL.LU R7, [R1+0x8c] ;  /* 0x00008c0001077983 */ /* 0x000f620000300800 */
[----:B------:R-:W-:Y:S01]  /*a7c0*/  IMAD.MOV.U32 R12, RZ, RZ, R0 ;  /* 0x000000ffff0c7224 */ /* 0x000fe200078e0000 */
[----:B------:R-:W-:Y:S01]  /*a7d0*/  MOV R13, R23 ;  /* 0x00000017000d7202 */ /* 0x000fe20000000f00 */
[----:B--2---:R-:W-:Y:S01]  /*a7e0*/  IMAD.MOV.U32 R14, RZ, RZ, R20 ;  /* 0x000000ffff0e7224 */ /* 0x004fe200078e0014 */
[----:B------:R-:W-:Y:S01]  /*a7f0*/  MOV R15, R21 ;  /* 0x00000015000f7202 */ /* 0x000fe20000000f00 */
[----:B-----5:R1:W-:Y:S04]  /*a800*/  STL.64 [R1+0xf58], R6 ;  /* 0x000f580601007387 */ /* 0x0203e80000100a00 */
[----:B------:R-:W2:Y:S04]  /*a810*/  LDL.LU R0, [R1+0x106c] ;  /* 0x00106c0001007983 */ /* 0x000ea80000300800 */
[----:B------:R-:W5:Y:S04]  /*a820*/  LDL.LU R23, [R1+0x1068] ;  /* 0x0010680001177983 */ /* 0x000f680000300800 */
[----:B------:R-:W2:Y:S04]  /*a830*/  LDL.LU R20, [R1+0x1064] ;  /* 0x0010640001147983 */ /* 0x000ea80000300800 */
[----:B------:R-:W2:Y:S04]  /*a840*/  LDL.LU R21, [R1+0x1060] ;  /* 0x0010600001157983 */ /* 0x000ea80000300800 */
[----:B------:R0:W-:Y:S04]  /*a850*/  STL.64 [R1+0xf68], R14 ;  /* 0x000f680e01007387 */ /* 0x0001e80000100a00 */
[----:B------:R3:W-:Y:S04]  /*a860*/  STL.64 [R1+0xf60], R12 ;  /* 0x000f600c01007387 */ /* 0x0007e80000100a00 */
[----:B-1----:R-:W2:Y:S04]  /*a870*/  LDL.LU R6, [R1+0x98] ;  /* 0x0000980001067983 */ /* 0x002ea80000300800 */
[----:B------:R-:W2:Y:S01]  /*a880*/  LDL.LU R7, [R1+0x9c] ;  /* 0x00009c0001077983 */ /* 0x000ea20000300800 */
[----:B0-----:R-:W-:Y:S01]  /*a890*/  IMAD.MOV.U32 R14, RZ, RZ, R19 ;  /* 0x000000ffff0e7224 */ /* 0x001fe200078e0013 */
[----:B------:R-:W-:Y:S01]  /*a8a0*/  MOV R15, R17 ;  /* 0x00000011000f7202 */ /* 0x000fe20000000f00 */
[----:B---3--:R-:W-:Y:S01]  /*a8b0*/  IMAD.MOV.U32 R12, RZ, RZ, R3 ;  /* 0x000000ffff0c7224 */ /* 0x008fe200078e0003 */
[----:B------:R-:W-:Y:S01]  /*a8c0*/  MOV R13, R18 ;  /* 0x00000012000d7202 */ /* 0x000fe20000000f00 */
[----:B--2---:R0:W-:Y:S04]  /*a8d0*/  STL.64 [R1+0xf70], R6 ;  /* 0x000f700601007387 */ /* 0x0041e80000100a00 */
[----:B------:R-:W2:Y:S04]  /*a8e0*/  LDL.LU R3, [R1+0x105c] ;  /* 0x00105c0001037983 */ /* 0x000ea80000300800 */
[----:B------:R-:W3:Y:S04]  /*a8f0*/  LDL.LU R18, [R1+0x1058] ;  /* 0x0010580001127983 */ /* 0x000ee80000300800 */
[----:B------:R-:W2:Y:S04]  /*a900*/  LDL.LU R19, [R1+0x1054] ;  /* 0x0010540001137983 */ /* 0x000ea80000300800 */
[----:B------:R-:W2:Y:S04]  /*a910*/  LDL.LU R17, [R1+0x1050] ;  /* 0x0010500001117983 */ /* 0x000ea80000300800 */
[----:B------:R-:W-:Y:S04]  /*a920*/  STL.64 [R1+0xf80], R14 ;  /* 0x000f800e01007387 */ /* 0x000fe80000100a00 */
[----:B------:R-:W-:Y:S04]  /*a930*/  STL.64 [R1+0xf78], R12 ;  /* 0x000f780c01007387 */ /* 0x000fe80000100a00 */
[----:B0-----:R-:W2:Y:S04]  /*a940*/  LDL.LU R6, [R1+0xa8] ;  /* 0x0000a80001067983 */ /* 0x001ea80000300800 */
[----:B------:R-:W2:Y:S04]  /*a950*/  LDL.LU R7, [R1+0xac] ;  /* 0x0000ac0001077983 */ /* 0x000ea80000300800 */
[----:B--2---:R-:W-:Y:S04]  /*a960*/  STL.64 [R1+0xf90], R6 ;  /* 0x000f900601007387 */ /* 0x004fe80000100a00 */
[----:B------:R0:W-:Y:S04]  /*a970*/  STL.64 [R1+0xf88], R4 ;  /* 0x000f880401007387 */ /* 0x0001e80000100a00 */
[----:B0-----:R-:W2:Y:S04]  /*a980*/  LDL.LU R4, [R1+0x40] ;  /* 0x0000400001047983 */ /* 0x001ea80000300800 */
[----:B------:R-:W2:Y:S04]  /*a990*/  LDL.LU R5, [R1+0x44] ;  /* 0x0000440001057983 */ /* 0x000ea80000300800 */
[----:B------:R-:W2:Y:S04]  /*a9a0*/  LDL.LU R6, [R1+0x48] ;  /* 0x0000480001067983 */ /* 0x000ea80000300800 */
[----:B------:R-:W2:Y:S04]  /*a9b0*/  LDL.LU R7, [R1+0x4c] ;  /* 0x00004c0001077983 */ /* 0x000ea80000300800 */
[----:B--2---:R0:W-:Y:S04]  /*a9c0*/  STL.64 [R1+0xfa0], R6 ;  /* 0x000fa00601007387 */ /* 0x0041e80000100a00 */
[----:B------:R-:W-:Y:S04]  /*a9d0*/  STL.64 [R1+0xf98], R4 ;  /* 0x000f980401007387 */ /* 0x000fe80000100a00 */
[----:B0-----:R-:W2:Y:S04]  /*a9e0*/  LDL.LU R6, [R1+0xd8] ;  /* 0x0000d80001067983 */ /* 0x001ea80000300800 */
[----:B------:R-:W2:Y:S04]  /*a9f0*/  LDL.LU R7, [R1+0xdc] ;  /* 0x0000dc0001077983 */ /* 0x000ea80000300800 */
[----:B--2---:R0:W-:Y:S04]  /*aa00*/  STL.64 [R1+0xfb8], R6 ;  /* 0x000fb80601007387 */ /* 0x0041e80000100a00 */
[----:B0-----:R-:W2:Y:S04]  /*aa10*/  LDL.LU R6, [R1+0x228] ;  /* 0x0002280001067983 */ /* 0x001ea80000300800 */
[----:B------:R-:W2:Y:S01]  /*aa20*/  LDL.LU R7, [R1+0x22c] ;  /* 0x00022c0001077983 */ /* 0x000ea20000300800 */
[----:B-----5:R-:W-:Y:S01]  /*aa30*/  IMAD.MOV.U32 R12, RZ, RZ, R23 ;  /* 0x000000ffff0c7224 */ /* 0x020fe200078e0017 */
[----:B------:R-:W-:Y:S01]  /*aa40*/  MOV R13, R0 ;  /* 0x00000000000d7202 */ /* 0x000fe20000000f00 */
[----:B----4-:R-:W-:Y:S01]  /*aa50*/  IMAD.MOV.U32 R14, RZ, RZ, R16 ;  /* 0x000000ffff0e7224 */ /* 0x010fe200078e0010 */
[----:B------:R-:W-:Y:S01]  /*aa60*/  MOV R15, R22 ;  /* 0x00000016000f7202 */ /* 0x000fe20000000f00 */
[----:B--2---:R0:W-:Y:S04]  /*aa70*/  STL.64 [R1+0xfd0], R6 ;  /* 0x000fd00601007387 */ /* 0x0041e80000100a00 */
[----:B------:R-:W2:Y:S04]  /*aa80*/  LDL.LU R23, [R1+0x104c] ;  /* 0x00104c0001177983 */ /* 0x000ea80000300800 */
[----:B------:R-:W4:Y:S04]  /*aa90*/  LDL.LU R0, [R1+0x1048] ;  /* 0x0010480001007983 */ /* 0x000f280000300800 */
[----:B------:R-:W5:Y:S04]  /*aaa0*/  LDL.LU R16, [R1+0x1044] ;  /* 0x0010440001107983 */ /* 0x000f680000300800 */
[----:B------:R-:W2:Y:S04]  /*aab0*/  LDL.LU R22, [R1+0x1040] ;  /* 0x0010400001167983 */ /* 0x000ea80000300800 */
[----:B0-----:R-:W2:Y:S04]  /*aac0*/  LDL.LU R6, [R1+0x238] ;  /* 0x0002380001067983 */ /* 0x001ea80000300800 */
[----:B------:R-:W2:Y:S04]  /*aad0*/  LDL.LU R7, [R1+0x23c] ;  /* 0x00023c0001077983 */ /* 0x000ea80000300800 */
[----:B--2---:R-:W-:Y:S04]  /*aae0*/  STL.64 [R1+0xfe8], R6 ;  /* 0x000fe80601007387 */ /* 0x004fe80000100a00 */
[----:B------:R-:W-:Y:S04]  /*aaf0*/  STL.64 [R1+0xfb0], R14 ;  /* 0x000fb00e01007387 */ /* 0x000fe80000100a00 */
[----:B------:R0:W-:Y:S02]  /*ab00*/  STL.64 [R1+0xfa8], R12 ;  /* 0x000fa80c01007387 */ /* 0x0001e40000100a00 */
[----:B0-----:R-:W-:Y:S01]  /*ab10*/  IMAD.MOV.U32 R12, RZ, RZ, R23 ;  /* 0x000000ffff0c7224 */ /* 0x001fe200078e0017 */
[----:B------:R-:W-:Y:S01]  /*ab20*/  MOV R13, R17 ;  /* 0x00000011000d7202 */ /* 0x000fe20000000f00 */
[----:B------:R-:W2:Y:S04]  /*ab30*/  LDL.LU R23, [R1+0x103c] ;  /* 0x00103c0001177983 */ /* 0x000ea80000300800 */
[----:B------:R-:W2:Y:S04]  /*ab40*/  LDL.LU R17, [R1+0x1038] ;  /* 0x0010380001117983 */ /* 0x000ea80000300800 */
[----:B------:R-:W2:Y:S04]  /*ab50*/  LDL.LU R6, [R1+0x218] ;  /* 0x0002180001067983 */ /* 0x000ea80000300800 */
[----:B------:R-:W2:Y:S01]  /*ab60*/  LDL.LU R7, [R1+0x21c] ;  /* 0x00021c0001077983 */ /* 0x000ea20000300800 */
[----:B------:R-:W-:Y:S01]  /*ab70*/  IMAD.MOV.U32 R14, RZ, RZ, R19 ;  /* 0x000000ffff0e7224 */ /* 0x000fe200078e0013 */
[----:B---3--:R-:W-:-:S02]  /*ab80*/  MOV R15, R18 ;  /* 0x00000012000f7202 */ /* 0x008fc40000000f00 */
[----:B--2---:R0:W-:Y:S04]  /*ab90*/  STL.64 [R1+0x1000], R6 ;  /* 0x0010000601007387 */ /* 0x0041e80000100a00 */
[----:B0-----:R-:W2:Y:S04]  /*aba0*/  LDL.LU R6, [R1+0x208] ;  /* 0x0002080001067983 */ /* 0x001ea80000300800 */
[----:B------:R-:W2:Y:S04]  /*abb0*/  LDL.LU R7, [R1+0x20c] ;  /* 0x00020c0001077983 */ /* 0x000ea80000300800 */
[----:B------:R-:W3:Y:S04]  /*abc0*/  LDL.LU R18, [R1+0x1d8] ;  /* 0x0001d80001127983 */ /* 0x000ee80000300800 */
[----:B------:R-:W3:Y:S04]  /*abd0*/  LDL.LU R19, [R1+0x1dc] ;  /* 0x0001dc0001137983 */ /* 0x000ee80000300800 */
[----:B--2---:R-:W-:Y:S04]  /*abe0*/  STL.64 [R1+0x1018], R6 ;  /* 0x0010180601007387 */ /* 0x004fe80000100a00 */
[----:B------:R0:W-:Y:S04]  /*abf0*/  STL.64 [R1+0xfc8], R14 ;  /* 0x000fc80e01007387 */ /* 0x0001e80000100a00 */
[----:B------:R1:W-:Y:S01]  /*ac00*/  STL.64 [R1+0xfc0], R12 ;  /* 0x000fc00c01007387 */ /* 0x0003e20000100a00 */
[----:B0-----:R-:W-:Y:S01]  /*ac10*/  MOV R15, R22 ;  /* 0x00000016000f7202 */ /* 0x001fe20000000f00 */
[----:B------:R-:W-:-:S02]  /*ac20*/  IMAD.MOV.U32 R14, RZ, RZ, R23 ;  /* 0x000000ffff0e7224 */ /* 0x000fc400078e0017 */
[----:B-1----:R-:W2:Y:S04]  /*ac30*/  LDL.LU R12, [R1+0x60] ;  /* 0x00006000010c7983 */ /* 0x002ea80000300800 */
[----:B------:R-:W2:Y:S04]  /*ac40*/  LDL.LU R13, [R1+0x64] ;  /* 0x00006400010d7983 */ /* 0x000ea80000300800 */
[----:B------:R-:W2:Y:S04]  /*ac50*/  LDL.LU R22, [R1+0x1e8] ;  /* 0x0001e80001167983 */ /* 0x000ea80000300800 */
[----:B------:R-:W2:Y:S04]  /*ac60*/  LDL.LU R23, [R1+0x1ec] ;  /* 0x0001ec0001177983 */ /* 0x000ea80000300800 */
[----:B--2---:R-:W-:Y:S04]  /*ac70*/  STL.64 [R1+0x1030], R22 ;  /* 0x0010301601007387 */ /* 0x004fe80000100a00 */
[----:B------:R0:W-:Y:S04]  /*ac80*/  STL.64 [R1+0x1028], R20 ;  /* 0x0010281401007387 */ /* 0x0001e80000100a00 */
[----:B0-----:R-:W3:Y:S04]  /*ac90*/  LDL.LU R20, [R1+0x120] ;  /* 0x0001200001147983 */ /* 0x001ee80000300800 */
[----:B------:R-:W3:Y:S04]  /*aca0*/  LDL.LU R21, [R1+0x124] ;  /* 0x0001240001157983 */ /* 0x000ee80000300800 */
[----:B------:R-:W3:Y:S04]  /*acb0*/  LDL.LU R22, [R1+0x128] ;  /* 0x0001280001167983 */ /* 0x000ee80000300800 */
[----:B------:R-:W3:Y:S04]  /*acc0*/  LDL.LU R23, [R1+0x12c] ;  /* 0x00012c0001177983 */ /* 0x000ee80000300800 */
[----:B------:R-:W2:Y:S04]  /*acd0*/  LDL.LU R4, [R1+0x110] ;  /* 0x0001100001047983 */ /* 0x000ea80000300800 */
[----:B------:R-:W2:Y:S04]  /*ace0*/  LDL.LU R5, [R1+0x114] ;  /* 0x0001140001057983 */ /* 0x000ea80000300800 */
[----:B------:R-:W2:Y:S04]  /*acf0*/  LDL.LU R6, [R1+0x118] ;  /* 0x0001180001067983 */ /* 0x000ea80000300800 */
[----:B------:R-:W2:Y:S04]  /*ad00*/  LDL.LU R7, [R1+0x11c] ;  /* 0x00011c0001077983 */ /* 0x000ea80000300800 */
[----:B------:R-:W-:Y:S04]  /*ad10*/  STL.64 [R1+0xfe0], R14 ;  /* 0x000fe00e01007387 */ /* 0x000fe80000100a00 */
[----:B------:R0:W-:Y:S04]  /*ad20*/  STL.64 [R1+0xfd8], R12 ;  /* 0x000fd80c01007387 */ /* 0x0001e80000100a00 */
[----:B0-----:R-:W2:Y:S04]  /*ad30*/  LDL.LU R12, [R1+0xe0] ;  /* 0x0000e000010c7983 */ /* 0x001ea80000300800 */
[----:B------:R-:W2:Y:S04]  /*ad40*/  LDL.LU R13, [R1+0xe4] ;  /* 0x0000e400010d7983 */ /* 0x000ea80000300800 */
[----:B------:R-:W2:Y:S01]  /*ad50*/  LDL.LU R14, [R1+0xe8] ;  /* 0x0000e800010e7983 */ /* 0x000ea20000300800 */
[----:B------:R-:W-:-:S05]  /*ad60*/  IMAD.MOV.U32 R15, RZ, RZ, R17 ;  /* 0x000000ffff0f7224 */ /* 0x000fca00078e0011 */
[----:B--2---:R-:W-:Y:S04]  /*ad70*/  STL.64 [R1+0xff8], R14 ;  /* 0x000ff80e01007387 */ /* 0x004fe80000100a00 */
[----:B------:R0:W-:Y:S04]  /*ad80*/  STL.64 [R1+0xff0], R12 ;  /* 0x000ff00c01007387 */ /* 0x0001e80000100a00 */
        /* <DEDUP_REMOVED lines=9> */
[----:B------:R-:W2:Y:S04]  /*ae20*/  LDL.LU R15, [R1+0x10c] ;  /* 0x00010c00010f7983 */ /* 0x000ea80000300800 */
[----:B------:R5:W-:Y:S04]  /*ae30*/  STL.64 [R1+0xf00], R26 ;  /* 0x000f001a01007387 */ /* 0x000be80000100a00 */
[----:B------:R-:W-:Y:S01]  /*ae40*/  STL.64 [R1+0xef8], R24 ;  /* 0x000ef81801007387 */ /* 0x000fe20000100a00 */
[----:B-----5:R-:W-:Y:S01]  /*ae50*/  MOV R26, R16 ;  /* 0x00000010001a7202 */ /* 0x020fe20000000f00 */
[----:B----4-:R-:W-:Y:S01]  /*ae60*/  IMAD.MOV.U32 R27, RZ, RZ, R0 ;  /* 0x000000ffff1b7224 */ /* 0x010fe200078e0000 */
[----:B---3--:R-:W-:Y:S01]  /*ae70*/  HMMA.16816.F32 R16, R8, R18, R20 ;  /* 0x000000120810723c */ /* 0x008fe20000001814 */
[----:B------:R-:W3:Y:S04]  /*ae80*/  LDL R0, [R1+0x290] ;  /* 0x0002900001007983 */ /* 0x000ee80000100800 */
[----:B------:R-:W4:Y:S04]  /*ae90*/  LDL.LU.64 R22, [R1+0x1030] ;  /* 0x0010300001167983 */ /* 0x000f280000300a00 */
[----:B------:R-:W5:Y:S10]  /*aea0*/  LDL.LU.64 R20, [R1+0x1028] ;  /* 0x0010280001147983 */ /* 0x000f740000300a00 */
[----:B------:R-:W-:Y:S04]  /*aeb0*/  STL.64 [R1+0xef0], R18 ;  /* 0x000ef01201007387 */ /* 0x000fe80000100a00 */
[----:B------:R0:W-:Y:S02]  /*aec0*/  STL.64 [R1+0xee8], R16 ;  /* 0x000ee81001007387 */ /* 0x0001e40000100a00 */
[----:B0-----:R-:W-:-:S02]  /*aed0*/  MOV R16, R3 ;  /* 0x0000000300107202 */ /* 0x001fc40000000f00 */
[----:B------:R-:W2:Y:S04]  /*aee0*/  LDL.LU R3, [R1+0x1020] ;  /* 0x0010200001037983 */ /* 0x000ea80000300800 */
[----:B------:R-:W2:Y:S01]  /*aef0*/  LDL.LU R17, [R1+0x34] ;  /* 0x0000340001117983 */ /* 0x000ea20000300800 */
[----:B-----5:R-:W-:Y:S01]  /*af00*/  IMAD.MOV.U32 R18, RZ, RZ, R21 ;  /* 0x000000ffff127224 */ /* 0x020fe200078e0015 */
[----:B------:R-:W-:Y:S02]  /*af10*/  MOV R19, R20 ;  /* 0x0000001400137202 */ /* 0x000fe40000000f00 */
[----:B----4-:R-:W-:Y:S01]  /*af20*/  HMMA.16816.F32 R20, R8, R22, R4 ;  /* 0x000000160814723c */ /* 0x010fe20000001804 */
[----:B------:R-:W2:-:S15]  /*af30*/  LDL.LU.64 R6, [R1+0x1018] ;  /* 0x0010180001067983 */ /* 0x000e9e0000300a00 */
[----:B------:R-:W-:-:S03]  /*af40*/  NOP ;  /* 0x0000000000007918 */ /* 0x000fc60000000000 */
[----:B------:R0:W-:Y:S04]  /*af50*/  STL.64 [R1+0xf10], R22 ;  /* 0x000f101601007387 */ /* 0x0001e80000100a00 */
[----:B------:R-:W-:Y:S04]  /*af60*/  STL.64 [R1+0xf08], R20 ;  /* 0x000f081401007387 */ /* 0x000fe80000100a00 */
[----:B0-----:R-:W4:Y:S01]  /*af70*/  LDL.LU R22, [R1+0xc8] ;  /* 0x0000c80001167983 */ /* 0x001f220000300800 */
        /* <DEDUP_REMOVED lines=29> */
[----:B0-----:R-:W4:Y:S04]  /*b150*/  LDL.LU.64 R6, [R1+0xfa0] ;  /* 0x000fa00001067983 */ /* 0x001f280000300a00 */
[----:B------:R-:W4:Y:S01]  /*b160*/  LDL.LU.64 R4, [R1+0xf98] ;  /* 0x000f980001047983 */ /* 0x000f220000300a00 */
[----:B------:R-:W-:Y:S01]  /*b170*/  IMAD.MOV.U32 R23, RZ, RZ, R3 ;  /* 0x000000ffff177224 */ /* 0x000fe200078e0003 */
[----:B------:R-:W-:Y:S01]  /*b180*/  HMMA.16816.F32 R16, R8, R26, R16 ;  /* 0x0000001a0810723c */ /* 0x000fe20000001810 */
[----:B------:R-:W-:Y:S01]  /*b190*/  MOV R26, R29 ;  /* 0x0000001d001a7202 */ /* 0x000fe20000000f00 */
[----:B------:R-:W-:-:S06]  /*b1a0*/  IMAD.MOV.U32 R27, RZ, RZ, R28 ;  /* 0x000000ffff1b7224 */ /* 0x000fcc00078e001c */
[----:B----4-:R-:W-:Y:S01]  /*b1b0*/  HMMA.16816.F32 R20, R8, R22, R4 ;  /* 0x000000160814723c */ /* 0x010fe20000001804 */
[----:B------:R-:W2:Y:S04]  /*b1c0*/  LDL.LU.64 R6, [R1+0xf90] ;  /* 0x000f900001067983 */ /* 0x000ea80000300a00 */
[----:B------:R-:W4:Y:S04]  /*b1d0*/  LDL.LU.64 R4, [R1+0xf88] ;  /* 0x000f880001047983 */ /* 0x000f280000300a00 */
[----:B------:R-:W3:Y:S10]  /*b1e0*/  LDL.64 R2, [R1+0x5d0] ;  /* 0x0005d00001027983 */ /* 0x000ef40000100a00 */
[----:B------:R-:W-:Y:S04]  /*b1f0*/  STL.64 [R1+0x250], R20 ;  /* 0x0002501401007387 */ /* 0x000fe80000100a00 */
[----:B------:R-:W-:Y:S04]  /*b200*/  STL.64 [R1+0x258], R22 ;  /* 0x0002581601007387 */ /* 0x000fe80000100a00 */
[----:B------:R0:W-:Y:S04]  /*b210*/  STL.64 [R1+0x270], R16 ;  /* 0x0002701001007387 */ /* 0x0001e80000100a00 */
[----:B------:R-:W-:Y:S04]  /*b220*/  STL.64 [R1+0x278], R18 ;  /* 0x0002781201007387 */ /* 0x000fe80000100a00 */
[----:B------:R-:W5:Y:S04]  /*b230*/  LDL.64 R28, [R1+0x518] ;  /* 0x00051800011c7983 */ /* 0x000f680000100a00 */
[----:B0-----:R-:W3:Y:S04]  /*b240*/  LDL.64 R16, [R1+0x510] ;  /* 0x0005100001107983 */ /* 0x001ee80000100a00 */
[----:B------:R-:W3:Y:S04]  /*b250*/  LDL.LU R20, [R1+0x150] ;  /* 0x0001500001147983 */ /* 0x000ee80000300800 */
[----:B------:R-:W3:Y:S01]  /*b260*/  LDL.LU R21, [R1+0x154] ;  /* 0x0001540001157983 */ /* 0x000ee20000300800 */
[----:B----4-:R-:W-:Y:S01]  /*b270*/  MOV R22, R5 ;  /* 0x0000000500167202 */ /* 0x010fe20000000f00 */
[----:B------:R-:W-:-:S02]  /*b280*/  IMAD.MOV.U32 R23, RZ, RZ, R4 ;  /* 0x000000ffff177224 */ /* 0x000fc400078e0004 */
[C---:B--2---:R-:W-:Y:S03]  /*b290*/  HMMA.16816.F32 R4, R8.reuse, R6, R12 ;  /* 0x000000060804723c */ /* 0x044fe6000000180c */
[----:B------:R-:W-:Y:S04]  /*b2a0*/  STL.64 [R1+0xf20], R22 ;  /* 0x000f201601007387 */ /* 0x000fe80000100a00 */
[----:B---3--:R0:W-:Y:S04]  /*b2b0*/  STL.64 [R1+0xf18], R20 ;  /* 0x000f181401007387 */ /* 0x0081e80000100a00 */
[----:B0-----:R-:W2:Y:S04]  /*b2c0*/  LDL.64 R20, [R1+0x520] ;  /* 0x0005200001147983 */ /* 0x001ea80000100a00 */
[----:B------:R-:W3:Y:S04]  /*b2d0*/  LDL.LU R22, [R1+0x148] ;  /* 0x0001480001167983 */ /* 0x000ee80000300800 */
[----:B------:R-:W3:Y:S04]  /*b2e0*/  LDL.LU R23, [R1+0x14c] ;  /* 0x00014c0001177983 */ /* 0x000ee80000300800 */
[----:B------:R-:W4:Y:S04]  /*b2f0*/  LDL.LU.64 R14, [R1+0xf80] ;  /* 0x000f8000010e7983 */ /* 0x000f280000300a00 */
[----:B------:R-:W4:Y:S04]  /*b300*/  LDL.LU.64 R12, [R1+0xf78] ;  /* 0x000f7800010c7983 */ /* 0x000f280000300a00 */
[----:B------:R-:W-:Y:S04]  /*b310*/  STL.64 [R1+0x280], R4 ;  /* 0x0002800401007387 */ /* 0x000fe80000100a00 */
[----:B------:R0:W-:Y:S04]  /*b320*/  STL.64 [R1+0x288], R6 ;  /* 0x0002880601007387 */ /* 0x0001e80000100a00 */
[----:B0-----:R-:W4:Y:S02]  /*b330*/  LDL.LU.64 R6, [R1+0xf70] ;  /* 0x000f700001067983 */ /* 0x001f240000300a00 */
[----:B----4-:R-:W-:Y:S02]  /*b340*/  HMMA.16816.F32 R4, R8, R6, R12 ;  /* 0x000000060804723c */ /* 0x010fe4000000180c */
[----:B------:R-:W4:Y:S04]  /*b350*/  LDL.LU.64 R14, [R1+0xf68] ;  /* 0x000f6800010e7983 */ /* 0x000f280000300a00 */
[----:B------:R-:W4:-:S13]  /*b360*/  LDL.LU.64 R12, [R1+0xf60] ;  /* 0x000f6000010c7983 */ /* 0x000f1a0000300a00 */
[----:B------:R-:W-:Y:S04]  /*b370*/  STL.64 [R1+0x2b0], R4 ;  /* 0x0002b00401007387 */ /* 0x000fe80000100a00 */
[----:B------:R0:W-:Y:S04]  /*b380*/  STL.64 [R1+0x2b8], R6 ;  /* 0x0002b80601007387 */ /* 0x0001e80000100a00 */
[----:B0-----:R-:W4:Y:S02]  /*b390*/  LDL.LU.64 R6, [R1+0xf58] ;  /* 0x000f580001067983 */ /* 0x001f240000300a00 */
[----:B----4-:R-:W-:Y:S02]  /*b3a0*/  HMMA.16816.F32 R4, R8, R6, R12 ;  /* 0x000000060804723c */ /* 0x010fe4000000180c */
[----:B------:R-:W4:-:S15]  /*b3b0*/  LDL.LU.64 R14, [R1+0xf50] ;  /* 0x000f5000010e7983 */ /* 0x000f1e0000300a00 */
[----:B------:R-:W-:Y:S02]  /*b3c0*/  NOP ;  /* 0x0000000000007918 */ /* 0x000fe40000000000 */
[----:B------:R-:W-:Y:S04]  /*b3d0*/  STL.64 [R1+0x2a0], R4 ;  /* 0x0002a00401007387 */ /* 0x000fe80000100a00 */
[----:B------:R0:W-:Y:S04]  /*b3e0*/  STL.64 [R1+0x2a8], R6 ;  /* 0x0002a80601007387 */ /* 0x0001e80000100a00 */
[----:B0-----:R-:W4:Y:S04]  /*b3f0*/  LDL.LU.64 R6, [R1+0xf48] ;  /* 0x000f480001067983 */ /* 0x001f280000300a00 */
[----:B------:R-:W4:Y:S02]  /*b400*/  LDL.LU.64 R4, [R1+0xf40] ;  /* 0x000f400001047983 */ /* 0x000f240000300a00 */
[----:B----4-:R-:W-:Y:S02]  /*b410*/  HMMA.16816.F32 R4, R8, R14, R4 ;  /* 0x0000000e0804723c */ /* 0x010fe40000001804 */
[----:B------:R-:W4:Y:S04]  /*b420*/  LDL.LU.64 R14, [R1+0xf38] ;  /* 0x000f3800010e7983 */ /* 0x000f280000300a00 */
[----:B------:R-:W3:Y:S04]  /*b430*/  LDL.LU.64 R12, [R1+0xf30] ;  /* 0x000f3000010c7983 */ /* 0x000ee80000300a00 */
[----:B------:R-:W3:Y:S09]  /*b440*/  LDL.64 R24, [R1+0x4e8] ;  /* 0x0004e80001187983 */ /* 0x000ef20000100a00 */
[----:B------:R2:W-:Y:S04]  /*b450*/  STL.64 [R1+0x2d0], R4 ;  /* 0x0002d00401007387 */ /* 0x0005e80000100a00 */
[----:B------:R5:W-:Y:S01]  /*b460*/  STL.64 [R1+0x2d8], R6 ;  /* 0x0002d80601007387 */ /* 0x000be20000100a00 */
[----:B------:R-:W-:-:S04]  /*b470*/  IMAD.WIDE R2, R0, 0x2, R2 ;  /* 0x0000000200027825 */ /* 0x000fc800078e0202 */
[----:B--2---:R-:W-:-:S04]  /*b480*/  IMAD.WIDE R4, R0, 0x2, R20 ;  /* 0x0000000200047825 */ /* 0x004fc800078e0214 */
[----:B-----5:R-:W-:-:S04]  /*b490*/  IMAD.WIDE R6, R0, 0x2, R28 ;  /* 0x0000000200067825 */ /* 0x020fc800078e021c */
[----:B------:R-:W-:Y:S01]  /*b4a0*/  IMAD.WIDE R28, R0, 0x2, R16 ;  /* 0x00000002001c7825 */ /* 0x000fe200078e0210 */
[----:B------:R-:W2:Y:S04]  /*b4b0*/  LDG.E.U16 R20, desc[UR10][R6.64] ;  /* 0x0000000a06147981 */ /* 0x000ea8000c1e1500 */
[----:B------:R-:W5:Y:S04]  /*b4c0*/  LDG.E.U16 R17, desc[UR10][R4.64] ;  /* 0x0000000a04117981 */ /* 0x000f68000c1e1500 */
[----:B------:R-:W2:Y:S04]  /*b4d0*/  LDG.E.U16 R16, desc[UR10][R2.64] ;  /* 0x0000000a02107981 */ /* 0x000ea8000c1e1500 */
[----:B------:R-:W3:Y:S01]  /*b4e0*/  LDG.E.U16 R21, desc[UR10][R28.64] ;  /* 0x0000000a1c157981 */ /* 0x000ee2000c1e1500 */
[----:B----4-:R-:W-:Y:S01]  /*b4f0*/  MOV R18, R14 ;  /* 0x0000000e00127202 */ /* 0x010fe20000000f00 */
[----:B------:R-:W-:-:S02]  /*b500*/  IMAD.MOV.U32 R19, RZ, RZ, R15 ;  /* 0x000000ffff137224 */ /* 0x000fc400078e000f */
[----:B------:R-:W3:Y:S04]  /*b510*/  LDL.LU R14, [R1+0xf2c] ;  /* 0x000f2c00010e7983 */ /* 0x000ee80000300800 */
[----:B------:R-:W3:Y:S04]  /*b520*/  LDL.LU R15, [R1+0xf28] ;  /* 0x000f2800010f7983 */ /* 0x000ee80000300800 */
[----:B------:R-:W4:Y:S04]  /*b530*/  LDL.64 R2, [R1+0x508] ;  /* 0x0005080001027983 */ /* 0x000f280000100a00 */
[----:B------:R-:W4:Y:S04]  /*b540*/  LDL.64 R4, [R1+0x500] ;  /* 0x0005000001047983 */ /* 0x000f280000100a00 */
[----:B------:R-:W4:Y:S04]  /*b550*/  LDL.64 R6, [R1+0x4f8] ;  /* 0x0004f80001067983 */ /* 0x000f280000100a00 */
[----:B------:R-:W4:Y:S04]  /*b560*/  LDL.64 R28, [R1+0x4d0] ;  /* 0x0004d000011c7983 */ /* 0x000f280000100a00 */
[----:B-----5:R-:W-:Y:S04]  /*b570*/  STL [R1+0x48], R17 ;  /* 0x0000481101007387 */ /* 0x020fe80000100800 */
[----:B--2---:R0:W-:Y:S04]  /*b580*/  STL [R1+0x3c], R16 ;  /* 0x00003c1001007387 */ /* 0x0041e80000100800 */
[----:B0-----:R-:W2:Y:S01]  /*b590*/  LDL.64 R16, [R1+0x4c8] ;  /* 0x0004c80001107983 */ /* 0x001ea20000100a00 */
[----:B---3--:R-:W-:Y:S03]  /*b5a0*/  HMMA.16816.F32 R12, R8, R22, R12 ;  /* 0x00000016080c723c */ /* 0x008fe6000000180c */
[----:B------:R-:W3:Y:S04]  /*b5b0*/  LDL.LU.64 R22, [R1+0xf20] ;  /* 0x000f200001167983 */ /* 0x000ee80000300a00 */
[----:B------:R-:W-:Y:S04]  /*b5c0*/  STL [R1+0x44], R21 ;  /* 0x0000441501007387 */ /* 0x000fe80000100800 */
[----:B------:R0:W-:Y:S04]  /*b5d0*/  STL [R1+0x34], R20 ;  /* 0x0000341401007387 */ /* 0x0001e80000100800 */
[----:B0-----:R-:W3:Y:S04]  /*b5e0*/  LDL.LU.64 R20, [R1+0xf18] ;  /* 0x000f180001147983 */ /* 0x001ee80000300a00 */
[----:B------:R-:W-:Y:S04]  /*b5f0*/  STL.64 [R1+0x2c0], R12 ;  /* 0x0002c00c01007387 */ /* 0x000fe80000100a00 */
[----:B------:R0:W-:Y:S04]  /*b600*/  STL.64 [R1+0x2c8], R14 ;  /* 0x0002c80e01007387 */ /* 0x0001e80000100a00 */
[----:B0-----:R-:W5:Y:S01]  /*b610*/  LDL.64 R14, [R1+0x4f0] ;  /* 0x0004f000010e7983 */ /* 0x001f620000100a00 */
[----:B----4-:R-:W-:-:S04]  /*b620*/  IMAD.WIDE R4, R0, 0x2, R4 ;  /* 0x0000000200047825 */ /* 0x010fc800078e0204 */
[----:B------:R-:W-:-:S04]  /*b630*/  IMAD.WIDE R2, R0, 0x2, R2 ;  /* 0x0000000200027825 */ /* 0x000fc800078e0202 */
[----:B-----5:R-:W-:-:S04]  /*b640*/  IMAD.WIDE R12, R0, 0x2, R14 ;  /* 0x00000002000c7825 */ /* 0x020fc800078e020e */
[C---:B------:R-:W-:Y:S02]  /*b650*/  IMAD.WIDE R14, R0.reuse, 0x2, R24 ;  /* 0x00000002000e7825 */ /* 0x040fe400078e0218 */
[----:B------:R-:W4:Y:S04]  /*b660*/  LDG.E.U16 R25, desc[UR10][R4.64] ;  /* 0x0000000a04197981 */ /* 0x000f28000c1e1500 */
[----:B------:R-:W5:Y:S04]  /*b670*/  LDG.E.U16 R24, desc[UR10][R2.64] ;  /* 0x0000000a02187981 */ /* 0x000f68000c1e1500 */
[----:B------:R-:W2:Y:S04]  /*b680*/  LDG.E.U16 R12, desc[UR10][R12.64] ;  /* 0x0000000a0c0c7981 */ /* 0x000ea8000c1e1500 */
[----:B------:R-:W2:Y:S04]  /*b690*/  LDL.64 R4, [R1+0x4d8] ;  /* 0x0004d80001047983 */ /* 0x000ea80000100a00 */
[----:B------:R-:W2:Y:S04]  /*b6a0*/  LDL.64 R2, [R1+0x4e0] ;  /* 0x0004e00001027983 */ /* 0x000ea80000100a00 */
[----:B------:R-:W2:Y:S04]  /*b6b0*/  LDG.E.U16 R13, desc[UR10][R14.64] ;  /* 0x0000000a0e0d7981 */ /* 0x000ea8000c1e1500 */
[----:B------:R-:W2:Y:S01]  /*b6c0*/  LDL.64 R14, [R1+0x4c0] ;  /* 0x0004c000010e7983 */ /* 0x000ea20000100a00 */
[----:B------:R-:W-:-:S06]  /*b6d0*/  IMAD.WIDE R6, R0, 0x2, R6 ;  /* 0x0000000200067825 */ /* 0x000fcc00078e0206 */
[----:B------:R-:W2:Y:S04]  /*b6e0*/  LDG.E.U16 R7, desc[UR10][R6.64] ;  /* 0x0000000a06077981 */ /* 0x000ea8000c1e1500 */
[----:B----4-:R-:W-:Y:S04]  /*b6f0*/  STL [R1+0x40], R25 ;  /* 0x0000401901007387 */ /* 0x010fe80000100800 */
[----:B-----5:R3:W-:Y:S02]  /*b700*/  STL [R1+0x2c], R24 ;  /* 0x00002c1801007387 */ /* 0x0207e40000100800 */
[----:B---3--:R-:W-:Y:S02]  /*b710*/  HMMA.16816.F32 R24, R8, R26, R20 ;  /* 0x0000001a0818723c */ /* 0x008fe40000001814 */
[----:B------:R-:W3:Y:S04]  /*b720*/  LDL.LU.64 R22, [R1+0xf10] ;  /* 0x000f100001167983 */ /* 0x000ee80000300a00 */
[----:B------:R-:W4:-:S13]  /*b730*/  LDL.LU.64 R20, [R1+0xf08] ;  /* 0x000f080001147983 */ /* 0x000f1a0000300a00 */
[----:B------:R-:W-:Y:S04]  /*b740*/  STL.64 [R1+0x2f0], R24 ;  /* 0x0002f01801007387 */ /* 0x000fe80000100a00 */
[----:B------:R0:W-:Y:S04]  /*b750*/  STL.64 [R1+0x2f8], R26 ;  /* 0x0002f81a01007387 */ /* 0x0001e80000100a00 */
[----:B0-----:R-:W5:Y:S04]  /*b760*/  LDL.LU.64 R26, [R1+0xf00] ;  /* 0x000f0000011a7983 */ /* 0x001f680000300a00 */
[----:B------:R-:W5:Y:S01]  /*b770*/  LDL.LU.64 R24, [R1+0xef8] ;  /* 0x000ef80001187983 */ /* 0x000f620000300a00 */
[----:B--2---:R-:W-:-:S04]  /*b780*/  IMAD.WIDE R2, R0, 0x2, R2 ;  /* 0x0000000200027825 */ /* 0x004fc800078e0202 */
[C---:B------:R-:W-:Y:S01]  /*b790*/  IMAD.WIDE R4, R0.reuse, 0x2, R4 ;  /* 0x0000000200047825 */ /* 0x040fe200078e0204 */
[----:B------:R0:W-:Y:S04]  /*b7a0*/  STL [R1+0x24], R7 ;  /* 0x0000240701007387 */ /* 0x0001e80000100800 */
[----:B------:R-:W-:Y:S04]  /*b7b0*/  STL [R1+0x20], R13 ;  /* 0x0000200d01007387 */ /* 0x000fe80000100800 */
[----:B------:R-:W2:Y:S01]  /*b7c0*/  LDG.E.U16 R2, desc[UR10][R2.64] ;  /* 0x0000000a02027981 */ /* 0x000ea2000c1e1500 */
[----:B0-----:R-:W-:-:S03]  /*b7d0*/  IMAD.WIDE R6, R0, 0x2, R28 ;  /* 0x0000000200067825 */ /* 0x001fc600078e021c */
[----:B------:R0:W-:Y:S04]  /*b7e0*/  STL [R1+0x38], R12 ;  /* 0x0000380c01007387 */ /* 0x0001e80000100800 */
[----:B------:R-:W2:Y:S04]  /*b7f0*/  LDL R29, [R1+0x1d0] ;  /* 0x0001d000011d7983 */ /* 0x000ea80000100800 */
[----:B------:R-:W2:Y:S01]  /*b800*/  LDG.E.U16 R3, desc[UR10][R4.64] ;  /* 0x0000000a04037981 */ /* 0x000ea2000c1e1500 */
[----:B0-----:R-:W-:-:S03]  /*b810*/  IMAD.WIDE R12, R0, 0x2, R16 ;  /* 0x00000002000c7825 */ /* 0x001fc600078e0210 */
[----:B------:R-:W3:Y:S04]  /*b820*/  LDG.E.U16 R0, desc[UR10][R6.64] ;  /* 0x0000000a06007981 */ /* 0x000ee8000c1e1500 */
[----:B------:R-:W3:Y:S04]  /*b830*/  LDG.E.U16 R28, desc[UR10][R12.64] ;  /* 0x0000000a0c1c7981 */ /* 0x000ee8000c1e1500 */
[----:B------:R-:W3:Y:S01]  /*b840*/  LDL.64 R4, [R1+0x4b8] ;  /* 0x0004b80001047983 */ /* 0x000ee20000100a00 */
[----:B-----5:R-:W-:Y:S03]  /*b850*/  HMMA.16816.F32 R24, R8, R18, R24 ;  /* 0x000000120818723c */ /* 0x020fe60000001818 */
[----:B------:R-:W5:Y:S04]  /*b860*/  LDL.LU.64 R18, [R1+0xef0] ;  /* 0x000ef00001127983 */ /* 0x000f680000300a00 */
[----:B------:R-:W3:Y:S04]  /*b870*/  LDL.LU.64 R16, [R1+0xee8] ;  /* 0x000ee80001107983 */ /* 0x000ee80000300a00 */
[----:B------:R-:W3:Y:S04]  /*b880*/  LDL R11, [R1+0x290] ;  /* 0x00029000010b7983 */ /* 0x000ee80000100800 */
[----:B--2---:R-:W-:Y:S04]  /*b890*/  STL [R1+0x18], R3 ;  /* 0x0000180301007387 */ /* 0x004fe80000100800 */
[----:B------:R3:W-:Y:S04]  /*b8a0*/  STL [R1+0x30], R2 ;  /* 0x0000300201007387 */ /* 0x0007e80000100800 */
[----:B------:R-:W-:Y:S04]  /*b8b0*/  STL.64 [R1+0x2e0], R24 ;  /* 0x0002e01801007387 */ /* 0x000fe80000100a00 */
[----:B------:R-:W-:Y:S04]  /*b8c0*/  STL.64 [R1+0x2e8], R26 ;  /* 0x0002e81a01007387 */ /* 0x000fe80000100a00 */
[----:B------:R-:W2:Y:S01]  /*b8d0*/  LDL.64 R12, [R1+0x498] ;  /* 0x00049800010c7983 */ /* 0x000ea20000100a00 */
[----:B-----5:R-:W-:Y:S01]  /*b8e0*/  FMUL R10, R18, UR12 ;  /* 0x0000000c120a7c20 */ /* 0x020fe20008400000 */
[----:B---3--:R-:W-:-:S02]  /*b8f0*/  IMAD.WIDE R2, R11, 0x2, R14 ;  /* 0x000000020b027825 */ /* 0x008fc400078e020e */
[----:B------:R-:W3:Y:S02]  /*b900*/  LDL.64 R14, [R1+0x4a8] ;  /* 0x0004a800010e7983 */ /* 0x000ee40000100a00 */
[----:B------:R-:W-:Y:S02]  /*b910*/  IMAD.WIDE R4, R11, 0x2, R4 ;  /* 0x000000020b047825 */ /* 0x000fe400078e0204 */
[----:B------:R-:W-:Y:S04]  /*b920*/  STL [R1+0xecc], R16 ;  /* 0x000ecc1001007387 */ /* 0x000fe80000100800 */
[----:B------:R-:W-:Y:S04]  /*b930*/  STL [R1+0xed0], R17 ;  /* 0x000ed01101007387 */ /* 0x000fe80000100800 */
[----:B------:R-:W-:Y:S04]  /*b940*/  STL [R1+0x28], R0 ;  /* 0x0000280001007387 */ /* 0x000fe80000100800 */
[----:B----4-:R-:W-:Y:S04]  /*b950*/  STL [R1+0xec4], R20 ;  /* 0x000ec41401007387 */ /* 0x010fe80000100800 */
[----:B------:R0:W-:Y:S04]  /*b960*/  STL [R1+0xec8], R18 ;  /* 0x000ec81201007387 */ /* 0x0001e80000100800 */
[----:B0-----:R2:W4:Y:S01]  /*b970*/  LDG.E.U16 R18, desc[UR10][R4.64] ;  /* 0x0000000a04127981 */ /* 0x001522000c1e1500 */
[----:B------:R-:W-:-:S03]  /*b980*/  FMUL R8, R22, UR12 ;  /* 0x0000000c16087c20 */ /* 0x000fc60008400000 */
[----:B------:R-:W-:Y:S04]  /*b990*/  STL [R1+0xed4], R19 ;  /* 0x000ed41301007387 */ /* 0x000fe80000100800 */
[----:B------:R0:W-:Y:S01]  /*b9a0*/  STL [R1+0xec0], R22 ;  /* 0x000ec01601007387 */ /* 0x0001e20000100800 */
[----:B--2---:R-:W-:-:S03]  /*b9b0*/  IMAD.WIDE R4, R11, 0x2, R12 ;  /* 0x000000020b047825 */ /* 0x004fc600078e020c */
[----:B------:R-:W2:Y:S04]  /*b9c0*/  LDL.64 R26, [R1+0x478] ;  /* 0x00047800011a7983 */ /* 0x000ea80000100a00 */
[----:B0-----:R3:W5:Y:S02]  /*b9d0*/  LDG.E.U16 R22, desc[UR10][R2.64] ;  /* 0x0000000a02167981 */ /* 0x001764000c1e1500 */
[----:B---3--:R-:W-:Y:S02]  /*b9e0*/  IMAD.WIDE R2, R11, 0x2, R14 ;  /* 0x000000020b027825 */ /* 0x008fe400078e020e */
[----:B----4-:R-:W-:Y:S04]  /*b9f0*/  STL [R1+0xed8], R18 ;  /* 0x000ed81201007387 */ /* 0x010fe80000100800 */
[----:B------:R0:W-:Y:S04]  /*ba00*/  STL [R1+0x14], R28 ;  /* 0x0000141c01007387 */ /* 0x0001e80000100800 */
[----:B------:R-:W3:Y:S04]  /*ba10*/  LDL.64 R24, [R1+0x468] ;  /* 0x0004680001187983 */ /* 0x000ee80000100a00 */
[----:B------:R-:W4:Y:S04]  /*ba20*/  LDL.64 R12, [R1+0x458] ;  /* 0x00045800010c7983 */ /* 0x000f280000100a00 */
[----:B------:R-:W-:Y:S04]  /*ba30*/  STL [R1+0xedc], R21 ;  /* 0x000edc1501007387 */ /* 0x000fe80000100800 */
[----:B0-----:R-:W2:Y:S01]  /*ba40*/  LDG.E.U16 R28, desc[UR10][R2.64] ;  /* 0x0000000a021c7981 */ /* 0x001ea2000c1e1500 */
[----:B------:R-:W-:Y:S01]  /*ba50*/  FMUL R7, R16, UR12 ;  /* 0x0000000c10077c20 */ /* 0x000fe20008400000 */
[----:B------:R-:W-:Y:S01]  /*ba60*/  FMUL R6, R17, UR12 ;  /* 0x0000000c11067c20 */ /* 0x000fe20008400000 */
[----:B------:R-:W-:Y:S01]  /*ba70*/  FMUL R0, R20, UR12 ;  /* 0x0000000c14007c20 */ /* 0x000fe20008400000 */
[----:B------:R-:W-:Y:S01]  /*ba80*/  FMUL R9, R19, UR12 ;  /* 0x0000000c13097c20 */ /* 0x000fe20008400000 */
[----:B------:R-:W3:Y:S04]  /*ba90*/  LDL.64 R16, [R1+0x448] ;  /* 0x0004480001107983 */ /* 0x000ee80000100a00 */
[----:B------:R-:W3:Y:S04]  /*baa0*/  LDL.64 R14, [R1+0x438] ;  /* 0x00043800010e7983 */ /* 0x000ee80000100a00 */
[----:B------:R-:W3:Y:S01]  /*bab0*/  LDL.64 R2, [R1+0x4b0] ;  /* 0x0004b00001027983 */ /* 0x000ee20000100a00 */
[----:B------:R-:W-:Y:S01]  /*bac0*/  FMNMX3 R0, R7, R6, R0, !PT ;  /* 0x0000000607007276 */ /* 0x000fe20007800000 */
[----:B------:R-:W-:-:S02]  /*bad0*/  FMUL R6, R29, UR12 ;  /* 0x0000000c1d067c20 */ /* 0x000fc40008400000 */
[----:B------:R-:W4:Y:S01]  /*bae0*/  LDL.64 R18, [R1+0x490] ;  /* 0x0004900001127983 */ /* 0x000f220000100a00 */
[----:B------:R-:W-:-:S03]  /*baf0*/  FMNMX3 R8, R10, R9, R8, !PT ;  /* 0x000000090a087276 */ /* 0x000fc60007800008 */
[----:B------:R-:W4:Y:S04]  /*bb00*/  LDG.E.U16 R20, desc[UR10][R4.64] ;  /* 0x0000000a04147981 */ /* 0x000f28000c1e1500 */
[----:B--2---:R0:W-:Y:S04]  /*bb10*/  STL [R1+0xee0], R28 ;  /* 0x000ee01c01007387 */ /* 0x0041e80000100800 */
[----:B0-----:R-:W2:Y:S01]  /*bb20*/  LDL.64 R28, [R1+0x488] ;  /* 0x00048800011c7983 */ /* 0x001ea20000100a00 */
[----:B---3--:R-:W-:-:S05]  /*bb30*/  IMAD.WIDE R2, R11, 0x2, R2 ;  /* 0x000000020b027825 */ /* 0x008fca00078e0202 */
[----:B------:R-:W3:Y:S04]  /*bb40*/  LDG.E.U16 R10, desc[UR10][R2.64] ;  /* 0x0000000a020a7981 */ /* 0x000ee8000c1e1500 */
[----:B------:R-:W3:Y:S01]  /*bb50*/  LDL.64 R2, [R1+0x4a0] ;  /* 0x0004a00001027983 */ /* 0x000ee20000100a00 */
[----:B------:R-:W-:-:S05]  /*bb60*/  FMUL R7, R21, UR12 ;  /* 0x0000000c15077c20 */ /* 0x000fca0008400000 */
[----:B------:R-:W-:Y:S01]  /*bb70*/  FMNMX3 R0, R0, R7, R6, !PT ;  /* 0x0000000700007276 */ /* 0x000fe20007800006 */
[C---:B------:R-:W-:Y:S01]  /*bb80*/  IMAD.WIDE R6, R11.reuse, 0x2, R26 ;  /* 0x000000020b067825 */ /* 0x040fe200078e021a */
[----:B-----5:R0:W-:Y:S04]  /*bb90*/  STL [R1+0x1c], R22 ;  /* 0x00001c1601007387 */ /* 0x0201e80000100800 */
[----:B------:R4:W5:Y:S04]  /*bba0*/  LDG.E.U16 R27, desc[UR10][R6.64] ;  /* 0x0000000a061b7981 */ /* 0x000968000c1e1500 */
[----:B------:R-:W5:Y:S01]  /*bbb0*/  LDL R21, [R1+0x1c4] ;  /* 0x0001c40001157983 */ /* 0x000f620000100800 */
[----:B----4-:R-:W-:-:S03]  /*bbc0*/  IMAD.WIDE R6, R11, 0x2, R12 ;  /* 0x000000020b067825 */ /* 0x010fc600078e020c */
[----:B------:R-:W4:Y:S04]  /*bbd0*/  LDL.64 R12, [R1+0x460] ;  /* 0x00046000010c7983 */ /* 0x000f280000100a00 */
[----:B------:R1:W5:Y:S02]  /*bbe0*/  LDG.E.U16 R26, desc[UR10][R6.64] ;  /* 0x0000000a061a7981 */ /* 0x000364000c1e1500 */
[----:B-1----:R-:W-:-:S05]  /*bbf0*/  IMAD.WIDE R6, R11, 0x2, R14 ;  /* 0x000000020b067825 */ /* 0x002fca00078e020e */
[----:B------:R-:W5:Y:S01]  /*bc00*/  LDG.E.U16 R15, desc[UR10][R6.64] ;  /* 0x0000000a060f7981 */ /* 0x000f62000c1e1500 */
[----:B--2---:R-:W-:-:S03]  /*bc10*/  IMAD.WIDE R4, R11, 0x2, R28 ;  /* 0x000000020b047825 */ /* 0x004fc600078e021c */
[----:B------:R-:W2:Y:S04]  /*bc20*/  LDL R28, [R1+0x1c8] ;  /* 0x0001c800011c7983 */ /* 0x000ea80000100800 */
[----:B------:R1:W2:Y:S01]  /*bc30*/  LDG.E.U16 R29, desc[UR10][R4.64] ;  /* 0x0000000a041d7981 */ /* 0x0002a2000c1e1500 */
[----:B---3--:R-:W-:-:S04]  /*bc40*/  IMAD.WIDE R2, R11, 0x2, R2 ;  /* 0x000000020b027825 */ /* 0x008fc800078e0202 */
[C---:B-1----:R-:W-:Y:S01]  /*bc50*/  IMAD.WIDE R4, R11.reuse, 0x2, R24 ;  /* 0x000000020b047825 */ /* 0x042fe200078e0218 */
[----:B------:R1:W3:Y:S04]  /*bc60*/  LDG.E.U16 R9, desc[UR10][R2.64] ;  /* 0x0000000a02097981 */ /* 0x0002e8000c1e1500 */
[----:B------:R0:W2:Y:S01]  /*bc70*/  LDG.E.U16 R24, desc[UR10][R4.64] ;  /* 0x0000000a04187981 */ /* 0x0000a2000c1e1500 */
[----:B-1----:R-:W-:-:S03]  /*bc80*/  IMAD.WIDE R2, R11, 0x2, R18 ;  /* 0x000000020b027825 */ /* 0x002fc600078e0212 */
[----:B------:R-:W2:Y:S01]  /*bc90*/  LDL R18, [R1+0x1f0] ;  /* 0x0001f00001127983 */ /* 0x000ea20000100800 */
[----:B0-----:R-:W-:-:S03]  /*bca0*/  IMAD.WIDE R4, R11, 0x2, R16 ;  /* 0x000000020b047825 */ /* 0x001fc600078e0210 */
[----:B------:R0:W2:Y:S04]  /*bcb0*/  LDG.E.U16 R22, desc[UR10][R2.64] ;  /* 0x0000000a02167981 */ /* 0x0000a8000c1e1500 */
[----:B------:R1:W2:Y:S01]  /*bcc0*/  LDG.E.U16 R14, desc[UR10][R4.64] ;  /* 0x0000000a040e7981 */ /* 0x0002a2000c1e1500 */
[----:B----4-:R-:W-:-:S03]  /*bcd0*/  IMAD.WIDE R6, R11, 0x2, R12 ;  /* 0x000000020b067825 */ /* 0x010fc600078e020c */
[----:B------:R-:W4:Y:S04]  /*bce0*/  LDL.64 R16, [R1+0x430] ;  /* 0x0004300001107983 */ /* 0x000f280000100a00 */
[----:B------:R-:W0:Y:S04]  /*bcf0*/  LDL.64 R2, [R1+0x480] ;  /* 0x0004800001027983 */ /* 0x000e280000100a00 */
[----:B------:R-:W1:Y:S04]  /*bd00*/  LDL.64 R4, [R1+0x470] ;  /* 0x0004700001047983 */ /* 0x000e680000100a00 */
[----:B------:R4:W2:Y:S04]  /*bd10*/  LDG.E.U16 R12, desc[UR10][R6.64] ;  /* 0x0000000a060c7981 */ /* 0x0008a8000c1e1500 */
[----:B------:R-:W2:Y:S01]  /*bd20*/  LDL R19, [R1+0x1cc] ;  /* 0x0001cc0001137983 */ /* 0x000ea20000100800 */
[----:B0-----:R-:W-:-:S04]  /*bd30*/  IMAD.WIDE R2, R11, 0x2, R2 ;  /* 0x000000020b027825 */ /* 0x001fc800078e0202 */
[C---:B-1----:R-:W-:Y:S01]  /*bd40*/  IMAD.WIDE R4, R11.reuse, 0x2, R4 ;  /* 0x000000020b047825 */ /* 0x042fe200078e0204 */
[----:B------:R0:W2:Y:S04]  /*bd50*/  LDG.E.U16 R25, desc[UR10][R2.64] ;  /* 0x0000000a02197981 */ /* 0x0000a8000c1e1500 */
[----:B------:R1:W2:Y:S04]  /*bd60*/  LDG.E.U16 R13, desc[UR10][R4.64] ;  /* 0x0000000a040d7981 */ /* 0x0002a8000c1e1500 */
[----:B------:R-:W0:Y:S04]  /*bd70*/  LDL.64 R2, [R1+0x450] ;  /* 0x0004500001027983 */ /* 0x000e280000100a00 */
[----:B------:R-:W1:Y:S01]  /*bd80*/  LDL.64 R4, [R1+0x440] ;  /* 0x0004400001047983 */ /* 0x000e620000100a00 */
[----:B----4-:R-:W-:-:S03]  /*bd90*/  IMAD.WIDE R6, R11, 0x2, R16 ;  /* 0x000000020b067825 */ /* 0x010fc600078e0210 */
[----:B------:R4:W-:Y:S04]  /*bda0*/  STL [R1+0x10], R10 ;  /* 0x0000100a01007387 */ /* 0x0009e80000100800 */
[----:B------:R-:W2:Y:S04]  /*bdb0*/  LDL R17, [R1+0x260] ;  /* 0x0002600001117983 */ /* 0x000ea80000100800 */
[----:B------:R-:W2:Y:S01]  /*bdc0*/  LDL R16, [R1+0x1ec] ;  /* 0x0001ec0001107983 */ /* 0x000ea20000100800 */
[----:B0-----:R-:W-:-:S04]  /*bdd0*/  IMAD.WIDE R2, R11, 0x2, R2 ;  /* 0x000000020b027825 */ /* 0x001fc800078e0202 */
[----:B-1----:R-:W-:Y:S02]  /*bde0*/  IMAD.WIDE R4, R11, 0x2, R4 ;  /* 0x000000020b047825 */ /* 0x002fe400078e0204 */
[----:B------:R0:W2:Y:S04]  /*bdf0*/  LDG.E.U16 R11, desc[UR10][R2.64] ;  /* 0x0000000a020b7981 */ /* 0x0000a8000c1e1500 */
[----:B----4-:R1:W4:Y:S04]  /*be00*/  LDG.E.U16 R10, desc[UR10][R4.64] ;  /* 0x0000000a040a7981 */ /* 0x010328000c1e1500 */
[----:B------:R-:W2:Y:S04]  /*be10*/  LDL R3, [R1+0x1d8] ;  /* 0x0001d80001037983 */ /* 0x000ea80000100800 */
[----:B---3--:R3:W-:Y:S04]  /*be20*/  STL [R1+0x8], R9 ;  /* 0x0000080901007387 */ /* 0x0087e80000100800 */
[----:B------:R-:W1:Y:S04]  /*be30*/  LDL R4, [R1+0x1c0] ;  /* 0x0001c00001047983 */ /* 0x000e680000100800 */
[----:B------:R-:W4:Y:S04]  /*be40*/  LDL R5, [R1+0x1dc] ;  /* 0x0001dc0001057983 */ /* 0x000f280000100800 */
[----:B---3--:R3:W3:Y:S04]  /*be50*/  LDG.E.U16 R9, desc[UR10][R6.64] ;  /* 0x0000000a06097981 */ /* 0x0086e8000c1e1500 */
[----:B------:R-:W3:Y:S01]  /*be60*/  LDL R7, [R1+0x1d4] ;  /* 0x0001d40001077983 */ /* 0x000ee20000100800 */
[----:B0-----:R-:W-:-:S03]  /*be70*/  FMUL R2, R23, UR12 ;  /* 0x0000000c17027c20 */ /* 0x001fc60008400000 */
[----:B------:R-:W4:Y:S01]  /*be80*/  LDL R6, [R1+0x254] ;  /* 0x0002540001067983 */ /* 0x000f220000100800 */
[----:B------:R-:W0:Y:S01]  /*be90*/  S2UR UR8, SR_CgaCtaId ;  /* 0x00000000000879c3 */ /* 0x000e220000008800 */
[----:B------:R-:W-:Y:S01]  /*bea0*/  UMOV UR7, 0x400 ;  /* 0x0000040000077882 */ /* 0x000fe20000000000 */
[----:B--2---:R-:W-:-:S05]  /*beb0*/  FMUL R3, R3, UR12 ;  /* 0x0000000c03037c20 */ /* 0x004fca0008400000 */
[----:B------:R-:W-:Y:S02]  /*bec0*/  FMNMX3 R2, R8, R2, R3, !PT ;  /* 0x0000000208027276 */ /* 0x000fe40007800003 */
[----:B------:R-:W2:Y:S01]  /*bed0*/  LDL R8, [R1+0x258] ;  /* 0x0002580001087983 */ /* 0x000ea20000100800 */
[----:B-1----:R-:W-:Y:S01]  /*bee0*/  FMUL R4, R4, UR12 ;  /* 0x0000000c04047c20 */ /* 0x002fe20008400000 */
[----:B---3--:R-:W-:Y:S02]  /*bef0*/  FMUL R3, R7, UR12 ;  /* 0x0000000c07037c20 */ /* 0x008fe40008400000 */
[----:B------:R-:W3:Y:S03]  /*bf00*/  LDL R7, [R1+0x270] ;  /* 0x0002700001077983 */ /* 0x000ee60000100800 */
[----:B------:R-:W-:Y:S01]  /*bf10*/  FMNMX3 R0, R0, R3, R4, !PT ;  /* 0x0000000300007276 */ /* 0x000fe20007800004 */
[----:B----4-:R-:W-:Y:S01]  /*bf20*/  FMUL R3, R5, UR12 ;  /* 0x0000000c05037c20 */ /* 0x010fe20008400000 */
[----:B------:R-:W-:Y:S01]  /*bf30*/  FMUL R4, R28, UR12 ;  /* 0x0000000c1c047c20 */ /* 0x000fe20008400000 */
[----:B------:R-:W4:Y:S04]  /*bf40*/  LDL R5, [R1+0x25c] ;  /* 0x00025c0001057983 */ /* 0x000f280000100800 */
[----:B------:R-:W-:Y:S01]  /*bf50*/  FMNMX3 R2, R2, R3, R4, !PT ;  /* 0x0000000302027276 */ /* 0x000fe20007800004 */
[----:B-----5:R-:W-:Y:S01]  /*bf60*/  FMUL R3, R21, UR12 ;  /* 0x0000000c15037c20 */ /* 0x020fe20008400000 */
[----:B------:R-:W-:Y:S01]  /*bf70*/  FMUL R4, R18, UR12 ;  /* 0x0000000c12047c20 */ /* 0x000fe20008400000 */
[----:B------:R-:W5:Y:S04]  /*bf80*/  LDL R28, [R1+0x278] ;  /* 0x00027800011c7983 */ /* 0x000f680000100800 */
[----:B------:R-:W-:Y:S01]  /*bf90*/  FMNMX3 R0, R0, R3, R4, !PT ;  /* 0x0000000300007276 */ /* 0x000fe20007800004 */
[----:B------:R-:W2:Y:S04]  /*bfa0*/  LDL R21, [R1+0x274] ;  /* 0x0002740001157983 */ /* 0x000ea80000100800 */
[----:B------:R-:W2:Y:S01]  /*bfb0*/  LDL R4, [R1+0x1f8] ;  /* 0x0001f80001047983 */ /* 0x000ea20000100800 */
[----:B------:R-:W-:-:S03]  /*bfc0*/  FMUL R3, R19, UR12 ;  /* 0x0000000c13037c20 */ /* 0x000fc60008400000 */
[----:B------:R-:W3:Y:S04]  /*bfd0*/  LDL R18, [R1+0x280] ;  /* 0x0002800001127983 */ /* 0x000ee80000100800 */
[----:B------:R-:W3:Y:S01]  /*bfe0*/  LDL R19, [R1+0x27c] ;  /* 0x00027c0001137983 */ /* 0x000ee20000100800 */
[----:B------:R-:W-:Y:S01]  /*bff0*/  BAR.SYNC.DEFER_BLOCKING 0x0 ;  /* 0x0000000000007b1d */ /* 0x000fe20000010000 */
[----:B--2---:R-:W-:-:S05]  /*c000*/  FMUL R4, R4, UR12 ;  /* 0x0000000c04047c20 */ /* 0x004fca0008400000 */
[----:B------:R-:W-:Y:S02]  /*c010*/  FMNMX3 R2, R2, R3, R4, !PT ;  /* 0x0000000302027276 */ /* 0x000fe40007800004 */
[----:B------:R-:W2:Y:S04]  /*c020*/  LDL R3, [R1+0x1f4] ;  /* 0x0001f40001037983 */ /* 0x000ea80000100800 */
[----:B------:R-:W3:Y:S01]  /*c030*/  LDL R4, [R1+0x1e0] ;  /* 0x0001e00001047983 */ /* 0x000ee20000100800 */
[----:B--2---:R-:W-:Y:S01]  /*c040*/  FMUL R3, R3, UR12 ;  /* 0x0000000c03037c20 */ /* 0x004fe20008400000 */
[----:B---3--:R-:W-:-:S05]  /*c050*/  FMUL R4, R4, UR12 ;  /* 0x0000000c04047c20 */ /* 0x008fca0008400000 */
[----:B------:R-:W-:Y:S02]  /*c060*/  FMNMX3 R0, R0, R3, R4, !PT ;  /* 0x0000000300007276 */ /* 0x000fe40007800004 */
[----:B------:R-:W2:Y:S04]  /*c070*/  LDL R3, [R1+0x1fc] ;  /* 0x0001fc0001037983 */ /* 0x000ea80000100800 */
[----:B------:R-:W3:Y:S01]  /*c080*/  LDL R4, [R1+0x1e8] ;  /* 0x0001e80001047983 */ /* 0x000ee20000100800 */
[----:B--2---:R-:W-:Y:S01]  /*c090*/  FMUL R3, R3, UR12 ;  /* 0x0000000c03037c20 */ /* 0x004fe20008400000 */
[----:B---3--:R-:W-:-:S05]  /*c0a0*/  FMUL R4, R4, UR12 ;  /* 0x0000000c04047c20 */ /* 0x008fca0008400000 */
[----:B------:R-:W-:Y:S02]  /*c0b0*/  FMNMX3 R2, R2, R3, R4, !PT ;  /* 0x0000000302027276 */ /* 0x000fe40007800004 */
[----:B------:R-:W2:Y:S02]  /*c0c0*/  LDL R4, [R1+0x1e4] ;  /* 0x0001e40001047983 */ /* 0x000ea40000100800 */
[----:B--2---:R-:W-:Y:S01]  /*c0d0*/  FMUL R3, R4, UR12 ;  /* 0x0000000c04037c20 */ /* 0x004fe20008400000 */
[----:B------:R-:W-:Y:S02]  /*c0e0*/  FMUL R4, R17, UR12 ;  /* 0x0000000c11047c20 */ /* 0x000fe40008400000 */
[----:B------:R-:W2:Y:S03]  /*c0f0*/  LDL R17, [R1+0x2b0] ;  /* 0x0002b00001117983 */ /* 0x000ea60000100800 */
[----:B------:R-:W-:-:S02]  /*c100*/  FMNMX3 R0, R0, R3, R4, !PT ;  /* 0x0000000300007276 */ /* 0x000fc40007800004 */
[----:B------:R-:W3:Y:S01]  /*c110*/  LDL R4, [R1+0x268] ;  /* 0x0002680001047983 */ /* 0x000ee20000100800 */
[----:B------:R-:W-:-:S03]  /*c120*/  FMUL R3, R16, UR12 ;  /* 0x0000000c10037c20 */ /* 0x000fc60008400000 */
[----:B------:R-:W2:Y:S01]  /*c130*/  LDL R16, [R1+0x28c] ;  /* 0x00028c0001107983 */ /* 0x000ea20000100800 */
[----:B---3--:R-:W-:-:S05]  /*c140*/  FMUL R4, R4, UR12 ;  /* 0x0000000c04047c20 */ /* 0x008fca0008400000 */
[----:B------:R-:W-:Y:S02]  /*c150*/  FMNMX3 R2, R2, R3, R4, !PT ;  /* 0x0000000302027276 */ /* 0x000fe40007800004 */
[----:B------:R-:W3:Y:S04]  /*c160*/  LDL R3, [R1+0x264] ;  /* 0x0002640001037983 */ /* 0x000ee80000100800 */
[----:B------:R-:W2:Y:S01]  /*c170*/  LDL R4, [R1+0x250] ;  /* 0x0002500001047983 */ /* 0x000ea20000100800 */
[----:B---3--:R-:W-:Y:S01]  /*c180*/  FMUL R3, R3, UR12 ;  /* 0x0000000c03037c20 */ /* 0x008fe20008400000 */
[----:B--2---:R-:W-:-:S05]  /*c190*/  FMUL R4, R4, UR12 ;  /* 0x0000000c04047c20 */ /* 0x004fca0008400000 */
[----:B------:R-:W-:Y:S02]  /*c1a0*/  FMNMX3 R0, R0, R3, R4, !PT ;  /* 0x0000000300007276 */ /* 0x000fe40007800004 */
[----:B------:R-:W2:Y:S02]  /*c1b0*/  LDL R4, [R1+0x26c] ;  /* 0x00026c0001047983 */ /* 0x000ea40000100800 */
[----:B--2---:R-:W-:Y:S01]  /*c1c0*/  FMUL R3, R4, UR12 ;  /* 0x0000000c04037c20 */ /* 0x004fe20008400000 */
[----:B------:R-:W-:Y:S02]  /*c1d0*/  FMUL R4, R8, UR12 ;  /* 0x0000000c08047c20 */ /* 0x000fe40008400000 */
[----:B------:R-:W2:Y:S03]  /*c1e0*/  LDL R8, [R1+0x2dc] ;  /* 0x0002dc0001087983 */ /* 0x000ea60000100800 */
[----:B------:R-:W-:Y:S01]  /*c1f0*/  FMNMX3 R2, R2, R3, R4, !PT ;  /* 0x0000000302027276 */ /* 0x000fe20007800004 */
[----:B------:R-:W-:Y:S01]  /*c200*/  FMUL R3, R6, UR12 ;  /* 0x0000000c06037c20 */ /* 0x000fe20008400000 */
[----:B------:R-:W-:Y:S01]  /*c210*/  FMUL R4, R7, UR12 ;  /* 0x0000000c07047c20 */ /* 0x000fe20008400000 */
[----:B------:R-:W3:Y:S04]  /*c220*/  LDL R6, [R1+0x2d0] ;  /* 0x0002d00001067983 */ /* 0x000ee80000100800 */
[----:B------:R-:W-:Y:S01]  /*c230*/  FMNMX3 R0, R0, R3, R4, !PT ;  /* 0x0000000300007276 */ /* 0x000fe20007800004 */
[----:B----4-:R-:W-:Y:S01]  /*c240*/  FMUL R3, R5, UR12 ;  /* 0x0000000c05037c20 */ /* 0x010fe20008400000 */
[----:B-----5:R-:W-:Y:S01]  /*c250*/  FMUL R4, R28, UR12 ;  /* 0x0000000c1c047c20 */ /* 0x020fe20008400000 */
[----:B------:R-:W4:Y:S04]  /*c260*/  LDL R5, [R1+0x2ac] ;  /* 0x0002ac0001057983 */ /* 0x000f280000100800 */
[----:B------:R-:W-:Y:S01]  /*c270*/  FMNMX3 R2, R2, R3, R4, !PT ;  /* 0x0000000302027276 */ /* 0x000fe20007800004 */
[----:B------:R-:W-:Y:S01]  /*c280*/  FMUL R3, R21, UR12 ;  /* 0x0000000c15037c20 */ /* 0x000fe20008400000 */
[----:B------:R-:W-:Y:S01]  /*c290*/  FMUL R4, R18, UR12 ;  /* 0x0000000c12047c20 */ /* 0x000fe20008400000 */
[----:B------:R-:W5:Y:S04]  /*c2a0*/  LDL R7, [R1+0x2c8] ;  /* 0x0002c80001077983 */ /* 0x000f680000100800 */
[----:B------:R-:W-:Y:S01]  /*c2b0*/  FMNMX3 R0, R0, R3, R4, !PT ;  /* 0x0000000300007276 */ /* 0x000fe20007800004 */
[----:B------:R-:W2:Y:S04]  /*c2c0*/  LDL R28, [R1+0x2c4] ;  /* 0x0002c400011c7983 */ /* 0x000ea80000100800 */
[----:B------:R-:W2:Y:S01]  /*c2d0*/  LDL R4, [R1+0x288] ;  /* 0x0002880001047983 */ /* 0x000ea20000100800 */
[----:B------:R-:W-:-:S03]  /*c2e0*/  FMUL R3, R19, UR12 ;  /* 0x0000000c13037c20 */ /* 0x000fc60008400000 */
[----:B------:R-:W3:Y:S04]  /*c2f0*/  LDL R21, [R1+0x2f0] ;  /* 0x0002f00001157983 */ /* 0x000ee80000100800 */
[----:B------:R-:W3:Y:S04]  /*c300*/  LDL R18, [R1+0x2f4] ;  /* 0x0002f40001127983 */ /* 0x000ee80000100800 */
[----:B------:R-:W3:Y:S01]  /*c310*/  LDL R19, [R1+0x2e0] ;  /* 0x0002e00001137983 */ /* 0x000ee20000100800 */
[----:B--2---:R-:W-:-:S05]  /*c320*/  FMUL R4, R4, UR12 ;  /* 0x0000000c04047c20 */ /* 0x004fca0008400000 */
[----:B------:R-:W-:Y:S02]  /*c330*/  FMNMX3 R2, R2, R3, R4, !PT ;  /* 0x0000000302027276 */ /* 0x000fe40007800004 */
[----:B------:R-:W2:Y:S02]  /*c340*/  LDL R4, [R1+0x284] ;  /* 0x0002840001047983 */ /* 0x000ea40000100800 */
[----:B--2---:R-:W-:Y:S01]  /*c350*/  FMUL R3, R4, UR12 ;  /* 0x0000000c04037c20 */ /* 0x004fe20008400000 */
[----:B------:R-:W-:Y:S02]  /*c360*/  FMUL R4, R17, UR12 ;  /* 0x0000000c11047c20 */ /* 0x000fe40008400000 */
[----:B------:R-:W2:Y:S03]  /*c370*/  LDL R17, [R1+0x2e4] ;  /* 0x0002e40001117983 */ /* 0x000ea60000100800 */
[----:B------:R-:W-:-:S02]  /*c380*/  FMNMX3 R0, R0, R3, R4, !PT ;  /* 0x0000000300007276 */ /* 0x000fc40007800004 */
[----:B------:R-:W2:Y:S01]  /*c390*/  LDL R4, [R1+0x2b8] ;  /* 0x0002b80001047983 */ /* 0x000ea20000100800 */
[----:B------:R-:W-:-:S03]  /*c3a0*/  FMUL R3, R16, UR12 ;  /* 0x0000000c10037c20 */ /* 0x000fc60008400000 */
[----:B------:R-:W3:Y:S01]  /*c3b0*/  LDL R16, [R1+0x2cc] ;  /* 0x0002cc0001107983 */ /* 0x000ee20000100800 */
        /* <DEDUP_REMOVED lines=18> */
[----:B----4-:R-:W-:-:S03]  /*c4e0*/  FMUL R3, R5, UR12 ;  /* 0x0000000c05037c20 */ /* 0x010fc60008400000 */
[----:B------:R-:W4:Y:S01]  /*c4f0*/  LDL R5, [R1+0x2e8] ;  /* 0x0002e80001057983 */ /* 0x000f220000100800 */
[----:B---3--:R-:W-:-:S05]  /*c500*/  FMUL R4, R4, UR12 ;  /* 0x0000000c04047c20 */ /* 0x008fca0008400000 */
[----:B------:R-:W-:Y:S02]  /*c510*/  FMNMX3 R2, R2, R3, R4, !PT ;  /* 0x0000000302027276 */ /* 0x000fe40007800004 */
[----:B------:R-:W3:Y:S04]  /*c520*/  LDL R3, [R1+0x2d4] ;  /* 0x0002d40001037983 */ /* 0x000ee80000100800 */
[----:B------:R-:W2:Y:S01]  /*c530*/  LDL R4, [R1+0x2c0] ;  /* 0x0002c00001047983 */ /* 0x000ea20000100800 */
[----:B---3--:R-:W-:Y:S01]  /*c540*/  FMUL R3, R3, UR12 ;  /* 0x0000000c03037c20 */ /* 0x008fe20008400000 */
[----:B--2---:R-:W-:-:S05]  /*c550*/  FMUL R4, R4, UR12 ;  /* 0x0000000c04047c20 */ /* 0x004fca0008400000 */
[----:B------:R-:W-:Y:S01]  /*c560*/  FMNMX3 R0, R0, R3, R4, !PT ;  /* 0x0000000300007276 */ /* 0x000fe20007800004 */
[----:B------:R-:W-:Y:S01]  /*c570*/  FMUL R3, R8, UR12 ;  /* 0x0000000c08037c20 */ /* 0x000fe20008400000 */
[----:B-----5:R-:W-:-:S05]  /*c580*/  FMUL R4, R7, UR12 ;  /* 0x0000000c07047c20 */ /* 0x020fca0008400000 */
[----:B------:R-:W-:Y:S01]  /*c590*/  FMNMX3 R2, R2, R3, R4, !PT ;  /* 0x0000000302027276 */ /* 0x000fe20007800004 */
[----:B------:R-:W-:Y:S01]  /*c5a0*/  FMUL R3, R28, UR12 ;  /* 0x0000000c1c037c20 */ /* 0x000fe20008400000 */
[----:B------:R-:W-:-:S05]  /*c5b0*/  FMUL R4, R21, UR12 ;  /* 0x0000000c15047c20 */ /* 0x000fca0008400000 */
[----:B------:R-:W-:Y:S01]  /*c5c0*/  FMNMX3 R0, R0, R3, R4, !PT ;  /* 0x0000000300007276 */ /* 0x000fe20007800004 */
[----:B------:R-:W-:Y:S01]  /*c5d0*/  FMUL R3, R18, UR12 ;  /* 0x0000000c12037c20 */ /* 0x000fe20008400000 */
[----:B------:R-:W-:-:S05]  /*c5e0*/  FMUL R4, R19, UR12 ;  /* 0x0000000c13047c20 */ /* 0x000fca0008400000 */
[----:B------:R-:W-:Y:S01]  /*c5f0*/  FMNMX3 R0, R0, R3, R4, !PT ;  /* 0x0000000300007276 */ /* 0x000fe20007800004 */
[----:B------:R-:W-:-:S05]  /*c600*/  FMUL R3, R17, UR12 ;  /* 0x0000000c11037c20 */ /* 0x000fca0008400000 */
[----:B------:R-:W-:Y:S02]  /*c610*/  FMNMX R4, R3, R0, !PT ;  /* 0x0000000003047209 */ /* 0x000fe40007800000 */
[----:B------:R-:W2:Y:S01]  /*c620*/  LDL R3, [R1+0x2f8] ;  /* 0x0002f80001037983 */ /* 0x000ea20000100800 */
[----:B------:R-:W-:-:S03]  /*c630*/  FMUL R0, R16, UR12 ;  /* 0x0000000c10007c20 */ /* 0x000fc60008400000 */
[----:B------:R-:W3:Y:S04]  /*c640*/  LDL.LU R28, [R1+0x3c] ;  /* 0x00003c00011c7983 */ /* 0x000ee80000300800 */
[----:B------:R-:W5:Y:S04]  /*c650*/  LDL.LU R21, [R1+0x34] ;  /* 0x0000340001157983 */ /* 0x000f680000300800 */
[----:B------:R-:W3:Y:S04]  /*c660*/  LDL.LU R18, [R1+0x2c] ;  /* 0x00002c0001127983 */ /* 0x000ee80000300800 */
[----:B------:R-:W3:Y:S04]  /*c670*/  LDL.LU R19, [R1+0x24] ;  /* 0x0000240001137983 */ /* 0x000ee80000300800 */
[----:B------:R-:W3:Y:S04]  /*c680*/  LDL.LU R17, [R1+0x20] ;  /* 0x0000200001117983 */ /* 0x000ee80000300800 */
[----:B------:R-:W3:Y:S04]  /*c690*/  LDL.LU R16, [R1+0x18] ;  /* 0x0000180001107983 */ /* 0x000ee80000300800 */
[----:B------:R-:W3:Y:S01]  /*c6a0*/  LDL.LU R8, [R1+0x14] ;  /* 0x0000140001087983 */ /* 0x000ee20000300800 */
[----:B--2---:R-:W-:-:S05]  /*c6b0*/  FMUL R3, R3, UR12 ;  /* 0x0000000c03037c20 */ /* 0x004fca0008400000 */
[----:B------:R-:W-:Y:S02]  /*c6c0*/  FMNMX3 R2, R2, R0, R3, !PT ;  /* 0x0000000002027276 */ /* 0x000fe40007800003 */
[----:B------:R-:W2:Y:S01]  /*c6d0*/  LDL R3, [R1+0x2fc] ;  /* 0x0002fc0001037983 */ /* 0x000ea20000100800 */
[----:B------:R-:W1:Y:S03]  /*c6e0*/  S2R R7, SR_TID.X ;  /* 0x0000000000077919 */ /* 0x000e660000002100 */
[----:B------:R-:W3:Y:S01]  /*c6f0*/  SHFL.BFLY PT, R0, R4, 0x2, 0x1f ;  /* 0x0c401f0004007f89 */ /* 0x000ee200000e0000 */
[----:B----4-:R-:W-:Y:S01]  /*c700*/  FMUL R5, R5, UR12 ;  /* 0x0000000c05057c20 */ /* 0x010fe20008400000 */
[----:B0-----:R-:W-:Y:S01]  /*c710*/  ULEA UR7, UR8, UR7, 0x18 ;  /* 0x0000000708077291 */ /* 0x001fe2000f8ec0ff */
[----:B---3--:R-:W-:Y:S02]  /*c720*/  FMNMX R4, R4, R0, !PT ;  /* 0x0000000004047209 */ /* 0x008fe40007800000 */
[----:B-1----:R-:W-:-:S05]  /*c730*/  LOP3.LUT R0, R7, 0x7, RZ, 0xc0, !PT ;  /* 0x0000000707007812 */ /* 0x002fca00078ec0ff */
[----:B------:R-:W-:Y:S02]  /*c740*/  IMAD R0, R0, 0x110, RZ ;  /* 0x0000011000007824 */ /* 0x000fe400078e02ff */
[----:B--2---:R-:W-:-:S05]  /*c750*/  FMUL R3, R3, UR12 ;  /* 0x0000000c03037c20 */ /* 0x004fca0008400000 */
[----:B------:R-:W-:Y:S01]  /*c760*/  FMNMX3 R2, R2, R3, R5, !PT ;  /* 0x0000000302027276 */ /* 0x000fe20007800005 */
[----:B------:R-:W-:Y:S01]  /*c770*/  FMUL R3, R6, UR12 ;  /* 0x0000000c06037c20 */ /* 0x000fe20008400000 */
[----:B------:R-:W-:-:S04]  /*c780*/  LOP3.LUT R5, R7, 0x1ff, RZ, 0xc0, !PT ;  /* 0x000001ff07057812 */ /* 0x000fc800078ec0ff */
[----:B------:R-:W-:Y:S02]  /*c790*/  FMNMX R2, R3, R2, !PT ;  /* 0x0000000203027209 */ /* 0x000fe40007800000 */
[----:B------:R-:W-:Y:S02]  /*c7a0*/  LOP3.LUT R3, R7, 0x180, RZ, 0xc0, !PT ;  /* 0x0000018007037812 */ /* 0x000fe400078ec0ff */
[----:B------:R-:W-:Y:S02]  /*c7b0*/  SHF.L.U32 R5, R5, 0x1, RZ ;  /* 0x0000000105057819 */ /* 0x000fe400000006ff */
[----:B------:R-:W-:Y:S01]  /*c7c0*/  SHF.R.U32.HI R3, RZ, 0x3, R3 ;  /* 0x00000003ff037819 */ /* 0x000fe20000011603 */
[----:B------:R-:W-:-:S03]  /*c7d0*/  IMAD.SHL.U32 R7, R7, 0x2, RZ ;  /* 0x0000000207077824 */ /* 0x000fc600078e00ff */
[----:B------:R-:W-:Y:S02]  /*c7e0*/  LOP3.LUT R3, R5, R3, RZ, 0x3c, !PT ;  /* 0x0000000305037212 */ /* 0x000fe400078e3cff */
[----:B------:R-:W-:Y:S02]  /*c7f0*/  LOP3.LUT R0, R0, 0x30, R7, 0x78, !PT ;  /* 0x0000003000007812 */ /* 0x000fe400078e7807 */
[----:B------:R-:W2:Y:S04]  /*c800*/  LDL.LU R7, [R1+0x298] ;  /* 0x0002980001077983 */ /* 0x000ea80000300800 */
[----:B------:R0:W-:Y:S04]  /*c810*/  STS.U16 [R3+UR7+0x10000], R28 ;  /* 0x0100001c03007988 */ /* 0x0001e80008000407 */
[----:B-----5:R1:W-:Y:S04]  /*c820*/  STS.U16 [R3+UR7+0x10800], R21 ;  /* 0x0108001503007988 */ /* 0x0203e80008000407 */
[----:B------:R3:W-:Y:S04]  /*c830*/  STS.U16 [R3+UR7+0x11000], R18 ;  /* 0x0110001203007988 */ /* 0x0007e80008000407 */
[----:B0-----:R-:W4:Y:S04]  /*c840*/  LDL.LU R28, [R1+0xee0] ;  /* 0x000ee000011c7983 */ /* 0x001f280000300800 */
[----:B-1----:R-:W5:Y:S04]  /*c850*/  LDL.LU R21, [R1+0xedc] ;  /* 0x000edc0001157983 */ /* 0x002f680000300800 */
[----:B---3--:R-:W3:Y:S04]  /*c860*/  LDL.LU R18, [R1+0xed8] ;  /* 0x000ed80001127983 */ /* 0x008ee80000300800 */
[----:B------:R0:W-:Y:S04]  /*c870*/  STS.U16 [R3+UR7+0x11800], R19 ;  /* 0x0118001303007988 */ /* 0x0001e80008000407 */
[----:B------:R1:W-:Y:S04]  /*c880*/  STS.U16 [R3+UR7+0x12000], R17 ;  /* 0x0120001103007988 */ /* 0x0003e80008000407 */
[----:B------:R1:W-:Y:S04]  /*c890*/  STS.U16 [R3+UR7+0x12800], R16 ;  /* 0x0128001003007988 */ /* 0x0003e80008000407 */
[----:B0-----:R-:W2:Y:S04]  /*c8a0*/  LDL.LU R19, [R1+0xed4] ;  /* 0x000ed40001137983 */ /* 0x001ea80000300800 */
[----:B-1----:R-:W2:Y:S04]  /*c8b0*/  LDL.LU R17, [R1+0xed0] ;  /* 0x000ed00001117983 */ /* 0x002ea80000300800 */
[----:B------:R-:W2:Y:S04]  /*c8c0*/  LDL.LU R16, [R1+0xecc] ;  /* 0x000ecc0001107983 */ /* 0x000ea80000300800 */
[----:B------:R-:W-:Y:S04]  /*c8d0*/  STS.U16 [R3+UR7+0x13000], R8 ;  /* 0x0130000803007988 */ /* 0x000fe80008000407 */
[----:B------:R-:W-:Y:S04]  /*c8e0*/  STS.U16 [R3+UR7+0x14800], R20 ;  /* 0x0148001403007988 */ /* 0x000fe80008000407 */
[----:B------:R-:W-:Y:S04]  /*c8f0*/  SHFL.BFLY PT, R6, R4, 0x1, 0x1f ;  /* 0x0c201f0004067f89 */ /* 0x000fe800000e0000 */
[----:B------:R-:W0:Y:S04]  /*c900*/  SHFL.BFLY PT, R5, R2, 0x2, 0x1f ;  /* 0x0c401f0002057f89 */ /* 0x000e2800000e0000 */
[----:B---3--:R1:W-:Y:S04]  /*c910*/  STS.U16 [R3+UR7+0x13800], R18 ;  /* 0x0138001203007988 */ /* 0x0083e80008000407 */
[----:B-1----:R-:W3:Y:S04]  /*c920*/  LDL.LU R18, [R1+0xec8] ;  /* 0x000ec80001127983 */ /* 0x002ee80000300800 */
[----:B------:R-:W3:Y:S04]  /*c930*/  LDL.LU R8, [R1+0x400] ;  /* 0x0004000001087983 */ /* 0x000ee80000300800 */
[----:B------:R-:W3:Y:S04]  /*c940*/  LDL.LU R20, [R1+0xec4] ;  /* 0x000ec40001147983 */ /* 0x000ee80000300800 */
[----:B----4-:R2:W-:Y:S01]  /*c950*/  STS.U16 [R3+UR7+0x14000], R28 ;  /* 0x0140001c03007988 */ /* 0x0105e20008000407 */
[----:B0-----:R-:W-:-:S02]  /*c960*/  FMNMX R2, R2, R5, !PT ;  /* 0x0000000502027209 */ /* 0x001fc40007800000 */
[----:B--2---:R-:W-:-:S05]  /*c970*/  FMNMX3 R28, R4, R6, R7, !PT ;  /* 0x00000006041c7276 */ /* 0x004fca0007800007 */
[----:B------:R-:W-:-:S04]  /*c980*/  FFMA R5, R16, UR12, -R28 ;  /* 0x0000000c10057c23 */ /* 0x000fc8000800081c */
[----:B------:R-:W-:-:S06]  /*c990*/  FMUL R5, R5, 1.4426950216293334961 ;  /* 0x3fb8aa3b05057820 */ /* 0x000fcc0000400000 */
[----:B------:R-:W0:Y:S01]  /*c9a0*/  MUFU.EX2 R5, R5 ;  /* 0x0000000500057308 */ /* 0x000e220000000800 */
[----:B------:R-:W-:Y:S01]  /*c9b0*/  FFMA R6, R17, UR12, -R28 ;  /* 0x0000000c11067c23 */ /* 0x000fe2000800081c */
[----:B------:R-:W1:Y:S04]  /*c9c0*/  SHFL.BFLY PT, R4, R2, 0x1, 0x1f ;  /* 0x0c201f0002047f89 */ /* 0x000e6800000e0000 */
[----:B------:R-:W2:Y:S01]  /*c9d0*/  LDL.LU R17, [R1+0x10] ;  /* 0x0000100001117983 */ /* 0x000ea20000300800 */
[----:B------:R-:W-:-:S03]  /*c9e0*/  FMUL R6, R6, 1.4426950216293334961 ;  /* 0x3fb8aa3b06067820 */ /* 0x000fc60000400000 */
[----:B------:R-:W4:Y:S04]  /*c9f0*/  LDL.LU R16, [R1+0x8] ;  /* 0x0000080001107983 */ /* 0x000f280000300800 */
[----:B0-----:R-:W-:Y:S01]  /*ca00*/  STL [R1+0x40c], R5 ;  /* 0x00040c0501007387 */ /* 0x001fe20000100800 */
[----:B------:R-:W0:Y:S03]  /*ca10*/  MUFU.EX2 R6, R6 ;  /* 0x0000000600067308 */ /* 0x000e260000000800 */
[----:B------:R-:W-:Y:S04]  /*ca20*/  STS.U16 [R3+UR7+0x15000], R29 ;  /* 0x0150001d03007988 */ /* 0x000fe80008000407 */
[----:B------:R0:W-:Y:S04]  /*ca30*/  STS.U16 [R3+UR7+0x15800], R27 ;  /* 0x0158001b03007988 */ /* 0x0001e80008000407 */
[----:B------:R1:W-:Y:S04]  /*ca40*/  STS.U16 [R3+UR7+0x16000], R24 ;  /* 0x0160001803007988 */ /* 0x0003e80008000407 */
[----:B0-----:R-:W2:Y:S04]  /*ca50*/  LDL.LU R27, [R1+0x1c] ;  /* 0x00001c00011b7983 */ /* 0x001ea80000300800 */
[----:B------:R0:W-:Y:S01]  /*ca60*/  STS.U16 [R3+UR7+0x16800], R26 ;  /* 0x0168001a03007988 */ /* 0x0001e20008000407 */
[----:B------:R-:W-:-:S03]  /*ca70*/  FADD R7, -R28, R7 ;  /* 0x000000071c077221 */ /* 0x000fc60000000100 */
[----:B------:R-:W-:Y:S04]  /*ca80*/  STS.U16 [R3+UR7+0x17000], R14 ;  /* 0x0170000e03007988 */ /* 0x000fe80008000407 */
[----:B------:R-:W-:Y:S01]  /*ca90*/  STS.U16 [R3+UR7+0x17800], R15 ;  /* 0x0178000f03007988 */ /* 0x000fe20008000407 */
[----:B---3--:R-:W-:Y:S01]  /*caa0*/  FFMA R5, R20, UR12, -R28 ;  /* 0x0000000c14057c23 */ /* 0x008fe2000800081c */
[----:B-1----:R-:W-:Y:S02]  /*cab0*/  FMNMX3 R2, R2, R4, R8, !PT ;  /* 0x0000000402027276 */ /* 0x002fe40007800008 */
[----:B------:R-:W3:Y:S01]  /*cac0*/  LDL.LU R20, [R1+0x28] ;  /* 0x0000280001147983 */ /* 0x000ee20000300800 */
[----:B------:R-:W-:Y:S01]  /*cad0*/  FMUL R5, R5, 1.4426950216293334961 ;  /* 0x3fb8aa3b05057820 */ /* 0x000fe20000400000 */
[----:B-----5:R-:W-:-:S02]  /*cae0*/  FFMA R4, R21, UR12, -R28 ;  /* 0x0000000c15047c23 */ /* 0x020fc4000800081c */
[----:B------:R-:W5:Y:S01]  /*caf0*/  LDL.LU R24, [R1+0x30] ;  /* 0x0000300001187983 */ /* 0x000f620000300800 */
[----:B------:R-:W1:Y:S03]  /*cb00*/  MUFU.EX2 R29, R5 ;  /* 0x00000005001d7308 */ /* 0x000e660000000800 */
[----:B------:R0:W-:Y:S04]  /*cb10*/  STL [R1+0x408], R6 ;  /* 0x0004080601007387 */ /* 0x0001e80000100800 */
[----:B------:R-:W5:Y:S04]  /*cb20*/  LDL.LU R21, [R1+0x38] ;  /* 0x0000380001157983 */ /* 0x000f680000300800 */
[----:B0-----:R-:W5:Y:S01]  /*cb30*/  LDL.LU R26, [R1+0x40] ;  /* 0x00004000011a7983 */ /* 0x001f620000300800 */
[----:B------:R-:W-:-:S03]  /*cb40*/  FFMA R6, R18, UR12, -R2 ;  /* 0x0000000c12067c23 */ /* 0x000fc60008000802 */
[----:B-1----:R-:W-:Y:S04]  /*cb50*/  STL [R1+0x41c], R29 ;  /* 0x00041c1d01007387 */ /* 0x002fe80000100800 */
[----:B------:R-:W5:Y:S04]  /*cb60*/  LDL.LU R18, [R1+0x44] ;  /* 0x0000440001127983 */ /* 0x000f680000300800 */
[----:B------:R0:W-:Y:S04]  /*cb70*/  STL [R1+0xe80], R28 ;  /* 0x000e801c01007387 */ /* 0x0001e80000100800 */
[----:B0-----:R-:W5:Y:S01]  /*cb80*/  LDL.LU R28, [R1+0x48] ;  /* 0x00004800011c7983 */ /* 0x001f620000300800 */
[----:B------:R-:W-:Y:S01]  /*cb90*/  FMUL R5, R4, 1.4426950216293334961 ;  /* 0x3fb8aa3b04057820 */ /* 0x000fe20000400000 */
[----:B------:R-:W-:Y:S01]  /*cba0*/  LOP3.LUT R4, R3, 0x40, RZ, 0x3c, !PT ;  /* 0x0000004003047812 */ /* 0x000fe200078e3cff */
[----:B------:R-:W-:-:S02]  /*cbb0*/  FMUL R3, R7, 1.4426950216293334961 ;  /* 0x3fb8aa3b07037820 */ /* 0x000fc40000400000 */
[----:B------:R-:W0:Y:S08]  /*cbc0*/  MUFU.EX2 R14, R5 ;  /* 0x00000005000e7308 */ /* 0x000e300000000800 */
[----:B------:R-:W1:Y:S01]  /*cbd0*/  MUFU.EX2 R3, R3 ;  /* 0x0000000300037308 */ /* 0x000e620000000800 */
[----:B------:R1:W-:Y:S04]  /*cbe0*/  STS.U16 [R4+UR7+0x14c00], R22 ;  /* 0x014c001604007988 */ /* 0x0003e80008000407 */
[----:B0-----:R-:W-:Y:S04]  /*cbf0*/  STL [R1+0x420], R14 ;  /* 0x0004200e01007387 */ /* 0x001fe80000100800 */
[----:B-1----:R0:W-:Y:S04]  /*cc00*/  STL [R1+0x29c], R3 ;  /* 0x00029c0301007387 */ /* 0x0021e80000100800 */
[----:B------:R-:W5:Y:S04]  /*cc10*/  LDL.LU R22, [R1+0xec0] ;  /* 0x000ec00001167983 */ /* 0x000f680000300800 */
[----:B--2---:R1:W-:Y:S04]  /*cc20*/  STS.U16 [R4+UR7+0x13400], R27 ;  /* 0x0134001b04007988 */ /* 0x0043e80008000407 */
[----:B------:R-:W-:Y:S04]  /*cc30*/  STS.U16 [R4+UR7+0x13c00], R17 ;  /* 0x013c001104007988 */ /* 0x000fe80008000407 */
[----:B----4-:R-:W-:Y:S04]  /*cc40*/  STS.U16 [R4+UR7+0x14400], R16 ;  /* 0x0144001004007988 */ /* 0x010fe80008000407 */
[----:B------:R-:W-:Y:S04]  /*cc50*/  STS.U16 [R4+UR7+0x15400], R25 ;  /* 0x0154001904007988 */ /* 0x000fe80008000407 */
[----:B------:R-:W-:Y:S04]  /*cc60*/  STS.U16 [R4+UR7+0x15c00], R13 ;  /* 0x015c000d04007988 */ /* 0x000fe80008000407 */
[----:B------:R-:W-:Y:S04]  /*cc70*/  STS.U16 [R4+UR7+0x16400], R12 ;  /* 0x0164000c04007988 */ /* 0x000fe80008000407 */
[----:B------:R-:W-:Y:S04]  /*cc80*/  STS.U16 [R4+UR7+0x16c00], R11 ;  /* 0x016c000b04007988 */ /* 0x000fe80008000407 */
[----:B------:R-:W-:Y:S04]  /*cc90*/  STS.U16 [R4+UR7+0x17400], R10 ;  /* 0x0174000a04007988 */ /* 0x000fe80008000407 */
[----:B------:R-:W-:Y:S01]  /*cca0*/  STS.U16 [R4+UR7+0x17c00], R9 ;  /* 0x017c000904007988 */ /* 0x000fe20008000407 */
[----:B------:R-:W-:Y:S01]  /*ccb0*/  FFMA R5, R19, UR12, -R2 ;  /* 0x0000000c13057c23 */ /* 0x000fe20008000802 */
[----:B0-----:R-:W-:-:S02]  /*ccc0*/  FMUL R3, R6, 1.4426950216293334961 ;  /* 0x3fb8aa3b06037820 */ /* 0x001fc40000400000 */
[----:B-1----:R-:W2:Y:S01]  /*ccd0*/  LDL R27, [R1+0x40c] ;  /* 0x00040c00011b7983 */ /* 0x002ea20000100800 */
[----:B------:R-:W-:Y:S01]  /*cce0*/  FMUL R5, R5, 1.4426950216293334961 ;  /* 0x3fb8aa3b05057820 */ /* 0x000fe20000400000 */
[----:B------:R0:W1:Y:S08]  /*ccf0*/  MUFU.EX2 R6, R3 ;  /* 0x0000000300067308 */ /* 0x0000700000000800 */
[----:B------:R-:W4:Y:S01]  /*cd00*/  MUFU.EX2 R15, R5 ;  /* 0x00000005000f7308 */ /* 0x000f220000000800 */
[----:B---3--:R-:W-:Y:S04]  /*cd10*/  STS.U16 [R4+UR7+0x12c00], R20 ;  /* 0x012c001404007988 */ /* 0x008fe80008000407 */
[----:B-----5:R-:W-:Y:S04]  /*cd20*/  STS.U16 [R4+UR7+0x12400], R24 ;  /* 0x0124001804007988 */ /* 0x020fe80008000407 */
[----:B------:R-:W-:Y:S04]  /*cd30*/  STS.U16 [R4+UR7+0x11c00], R21 ;  /* 0x011c001504007988 */ /* 0x000fe80008000407 */
[----:B------:R3:W-:Y:S04]  /*cd40*/  STS.U16 [R4+UR7+0x11400], R26 ;  /* 0x0114001a04007988 */ /* 0x0007e80008000407 */
[----:B---3--:R-:W2:Y:S04]  /*cd50*/  LDL R26, [R1+0x408] ;  /* 0x00040800011a7983 */ /* 0x008ea80000100800 */
[----:B------:R-:W-:Y:S04]  /*cd60*/  STS.U16 [R4+UR7+0x10c00], R18 ;  /* 0x010c001204007988 */ /* 0x000fe80008000407 */
[----:B------:R3:W-:Y:S01]  /*cd70*/  STS.U16 [R4+UR7+0x10400], R28 ;  /* 0x0104001c04007988 */ /* 0x0007e20008000407 */
[----:B------:R-:W-:Y:S06]  /*cd80*/  BAR.SYNC.DEFER_BLOCKING 0x0 ;  /* 0x0000000000007b1d */ /* 0x000fec0000010000 */
[----:B------:R-:W5:Y:S01]  /*cd90*/  LDSM.16.M88.4 R16, [R0+UR5+0x10000] ;  /* 0x010000050010783b */ /* 0x000f620008000200 */
[----:B0-----:R-:W-:-:S04]  /*cda0*/  FFMA R3, R22, UR12, -R2 ;  /* 0x0000000c16037c23 */ /* 0x001fc80008000802 */
[----:B------:R-:W-:-:S04]  /*cdb0*/  FMUL R3, R3, 1.4426950216293334961 ;  /* 0x3fb8aa3b03037820 */ /* 0x000fc80000400000 */
[----:B------:R0:W4:Y:S01]  /*cdc0*/  MUFU.EX2 R7, R3 ;  /* 0x0000000300077308 */ /* 0x0001220000000800 */
[----:B-1----:R-:W-:Y:S01]  /*cdd0*/  STL [R1+0x418], R6 ;  /* 0x0004180601007387 */ /* 0x002fe20000100800 */
[----:B---3--:R-:W-:-:S03]  /*cde0*/  FADD R4, -R2, R8 ;  /* 0x0000000802047221 */ /* 0x008fc60000000100 */
[----:B------:R-:W1:Y:S01]  /*cdf0*/  LDSM.16.M88.4 R8, [R0+UR5+0x10800] ;  /* 0x010800050008783b */ /* 0x000e620008000200 */
[----:B0-----:R-:W-:-:S03]  /*ce00*/  FFMA R3, R23, UR12, -R2 ;  /* 0x0000000c17037c23 */ /* 0x001fc60008000802 */
[----:B-----5:R-:W-:Y:S04]  /*ce10*/  STL.64 [R1+0x78], R18 ;  /* 0x0000781201007387 */ /* 0x020fe80000100a00 */
[----:B----4-:R-:W-:Y:S04]  /*ce20*/  STL [R1+0x410], R15 ;  /* 0x0004100f01007387 */ /* 0x010fe80000100800 */
[----:B------:R-:W3:Y:S04]  /*ce30*/  LDL.LU R20, [R1+0x330] ;  /* 0x0003300001147983 */ /* 0x000ee80000300800 */
[----:B------:R-:W4:Y:S04]  /*ce40*/  LDL.LU R13, [R1+0x334] ;  /* 0x00033400010d7983 */ /* 0x000f280000300800 */
[----:B------:R-:W5:Y:S04]  /*ce50*/  LDL.LU R12, [R1+0x338] ;  /* 0x00033800010c7983 */ /* 0x000f680000300800 */
[----:B------:R-:W2:Y:S04]  /*ce60*/  LDL.LU R5, [R1+0x33c] ;  /* 0x00033c0001057983 */ /* 0x000ea80000300800 */
[----:B------:R0:W-:Y:S04]  /*ce70*/  STL [R1+0xe84], R2 ;  /* 0x000e840201007387 */ /* 0x0001e80000100800 */
[----:B------:R-:W-:Y:S04]  /*ce80*/  STL [R1+0x400], R7 ;  /* 0x0004000701007387 */ /* 0x000fe80000100800 */
[----:B0-----:R-:W3:Y:S01]  /*ce90*/  LDL R2, [R1+0x29c] ;  /* 0x00029c0001027983 */ /* 0x001ee20000100800 */
[----:B-1----:R-:W-:Y:S01]  /*cea0*/  IMAD.MOV.U32 R19, RZ, RZ, R8 ;  /* 0x000000ffff137224 */ /* 0x002fe200078e0008 */
[----:B------:R-:W-:-:S02]  /*ceb0*/  MOV R18, R9 ;  /* 0x0000000900127202 */ /* 0x000fc40000000f00 */
[----:B------:R-:W-:Y:S04]  /*cec0*/  STL.64 [R1+0x68], R10 ;  /* 0x0000680a01007387 */ /* 0x000fe80000100a00 */
[----:B------:R-:W0:Y:S01]  /*ced0*/  LDSM.16.M88.4 R8, [R0+UR5+0x11000] ;  /* 0x011000050008783b */ /* 0x000e220008000200 */
[----:B------:R-:W-:Y:S01]  /*cee0*/  FMUL R4, R4, 1.4426950216293334961 ;  /* 0x3fb8aa3b04047820 */ /* 0x000fe20000400000 */
[----:B------:R-:W-:Y:S01]  /*cef0*/  FMUL R3, R3, 1.4426950216293334961 ;  /* 0x3fb8aa3b03037820 */ /* 0x000fe20000400000 */
[----:B------:R-:W-:Y:S02]  /*cf00*/  MOV R24, R16 ;  /* 0x0000001000187202 */ /* 0x000fe40000000f00 */
[----:B------:R-:W1:Y:S08]  /*cf10*/  MUFU.EX2 R28, R4 ;  /* 0x00000004001c7308 */ /* 0x000e700000000800 */
[----:B------:R-:W0:Y:S01]  /*cf20*/  MUFU.EX2 R16, R3 ;  /* 0x0000000300107308 */ /* 0x000e220000000800 */
[----:B-1----:R-:W-:Y:S04]  /*cf30*/  STL [R1+0x298], R28 ;  /* 0x0002981c01007387 */ /* 0x002fe80000100800 */
[----:B0-----:R-:W-:Y:S04]  /*cf40*/  STL [R1+0xdfc], R10 ;  /* 0x000dfc0a01007387 */ /* 0x001fe80000100800 */
[----:B------:R-:W-:Y:S04]  /*cf50*/  STL [R1+0x414], R16 ;  /* 0x0004141001007387 */ /* 0x000fe80000100800 */
[----:B------:R-:W-:Y:S01]  /*cf60*/  STL [R1+0xdf8], R11 ;  /* 0x000df80b01007387 */ /* 0x000fe20000100800 */
[C---:B-----5:R-:W-:Y:S01]  /*cf70*/  FMUL R22, R28.reuse, R12 ;  /* 0x0000000c1c167220 */ /* 0x060fe20000400000 */
[----:B--2---:R-:W-:Y:S01]  /*cf80*/  FMUL R23, R28, R5 ;  /* 0x000000051c177220 */ /* 0x004fe20000400000 */
[----:B------:R-:W-:-:S04]  /*cf90*/  F2FP.F16.F32.PACK_AB R5, R15, R6 ;  /* 0x000000060f05723e */ /* 0x000fc800000000ff */
[----:B------:R-:W-:Y:S01]  /*cfa0*/  STL.64 [R1+0xeb8], R22 ;  /* 0x000eb81601007387 */ /* 0x000fe20000100a00 */
[----:B------:R-:W-:Y:S01]  /*cfb0*/  F2FP.F16.F32.PACK_AB R6, R14, R29 ;  /* 0x0000001d0e06723e */ /* 0x000fe200000000ff */
[C---:B---3--:R-:W-:Y:S01]  /*cfc0*/  FMUL R20, R2.reuse, R20 ;  /* 0x0000001402147220 */ /* 0x048fe20000400000 */
[----:B----4-:R-:W-:-:S05]  /*cfd0*/  FMUL R21, R2, R13 ;  /* 0x0000000d02157220 */ /* 0x010fca0000400000 */
[----:B------:R-:W-:Y:S04]  /*cfe0*/  STL.64 [R1+0xeb0], R20 ;  /* 0x000eb01401007387 */ /* 0x000fe80000100a00 */
[----:B------:R-:W2:Y:S04]  /*cff0*/  LDL.LU R12, [R1+0x360] ;  /* 0x00036000010c7983 */ /* 0x000ea80000300800 */
[----:B------:R-:W2:Y:S04]  /*d000*/  LDL.LU R13, [R1+0x364] ;  /* 0x00036400010d7983 */ /* 0x000ea80000300800 */
[----:B------:R-:W3:Y:S04]  /*d010*/  LDL.LU R14, [R1+0x368] ;  /* 0x00036800010e7983 */ /* 0x000ee80000300800 */
[----:B------:R-:W3:Y:S04]  /*d020*/  LDL.LU R15, [R1+0x36c] ;  /* 0x00036c00010f7983 */ /* 0x000ee80000300800 */
[----:B------:R-:W0:Y:S01]  /*d030*/  LDSM.16.M88.4 R20, [R0+UR5+0x11800] ;  /* 0x011800050014783b */ /* 0x000e220008000200 */
[----:B------:R-:W-:-:S02]  /*d040*/  F2FP.F16.F32.PACK_AB R7, R16, R7 ;  /* 0x000000071007723e */ /* 0x000fc400000000ff */
[----:B0-----:R-:W-:Y:S01]  /*d050*/  MOV R3, R21 ;  /* 0x0000001500037202 */ /* 0x001fe20000000f00 */
[----:B---3--:R-:W-:Y:S04]  /*d060*/  STL.64 [R1+0xea8], R14 ;  /* 0x000ea80e01007387 */ /* 0x008fe80000100a00 */
[----:B--2---:R0:W-:Y:S04]  /*d070*/  STL.64 [R1+0xea0], R12 ;  /* 0x000ea00c01007387 */ /* 0x0041e80000100a00 */
[----:B------:R-:W2:Y:S01]  /*d080*/  LDL.LU R16, [R1+0x300] ;  /* 0x0003000001107983 */ /* 0x000ea20000300800 */
[----:B0-----:R-:W-:-:S03]  /*d090*/  MOV R13, R17 ;  /* 0x00000011000d7202 */ /* 0x001fc60000000f00 */
[----:B------:R-:W3:Y:S01]  /*d0a0*/  LDL.LU R17, [R1+0x304] ;  /* 0x0003040001117983 */ /* 0x000ee20000300800 */
[----:B------:R-:W-:-:S03]  /*d0b0*/  IMAD.MOV.U32 R12, RZ, RZ, R24 ;  /* 0x000000ffff0c7224 */ /* 0x000fc600078e0018 */
[----:B------:R-:W4:Y:S01]  /*d0c0*/  LDL.LU R11, [R1+0x308] ;  /* 0x00030800010b7983 */ /* 0x000f220000300800 */
[----:B------:R-:W-:-:S03]  /*d0d0*/  IMAD.MOV.U32 R24, RZ, RZ, R20 ;  /* 0x000000ffff187224 */ /* 0x000fc600078e0014 */
[----:B------:R-:W5:Y:S04]  /*d0e0*/  LDL.LU R10, [R1+0x30c] ;  /* 0x00030c00010a7983 */ /* 0x000f680000300800 */
[----:B------:R0:W-:Y:S04]  /*d0f0*/  STL.64 [R1+0x1b8], R22 ;  /* 0x0001b81601007387 */ /* 0x0001e80000100a00 */
[----:B0-----:R-:W2:Y:S04]  /*d100*/  LDL.LU.64 R22, [R1+0xeb8] ;  /* 0x000eb80001167983 */ /* 0x001ea80000300a00 */
[----:B------:R-:W2:Y:S01]  /*d110*/  LDL.LU.64 R20, [R1+0xeb0] ;  /* 0x000eb00001147983 */ /* 0x000ea20000300a00 */
[----:B------:R-:W-:-:S03]  /*d120*/  F2FP.F16.F32.PACK_AB R4, R26, R27 ;  /* 0x0000001b1a04723e */ /* 0x000fc600000000ff */
[----:B------:R-:W3:Y:S04]  /*d130*/  LDL.LU.64 R14, [R1+0xea8] ;  /* 0x000ea800010e7983 */ /* 0x000ee80000300a00 */
[----:B--2---:R-:W-:Y:S01]  /*d140*/  HMMA.16816.F32 R20, R4, R12, R20 ;  /* 0x0000000c0414723c */ /* 0x004fe20000001814 */
[----:B------:R-:W2:Y:S01]  /*d150*/  LDL.LU.64 R12, [R1+0xea0] ;  /* 0x000ea000010c7983 */ /* 0x000ea20000300a00 */
[C---:B---3--:R-:W-:Y:S01]  /*d160*/  FMUL R14, R28.reuse, R14 ;  /* 0x0000000e1c0e7220 */ /* 0x048fe20000400000 */
[----:B------:R-:W-:-:S15]  /*d170*/  FMUL R15, R28, R15 ;  /* 0x0000000f1c0f7220 */ /* 0x000fde0000400000 */
[----:B------:R-:W-:Y:S01]  /*d180*/  NOP ;  /* 0x0000000000007918 */ /* 0x000fe20000000000 */
[----:B------:R-:W-:Y:S04]  /*d190*/  STL.64 [R1+0xe78], R22 ;  /* 0x000e781601007387 */ /* 0x000fe80000100a00 */
[----:B------:R0:W-:Y:S02]  /*d1a0*/  STL.64 [R1+0xe70], R20 ;  /* 0x000e701401007387 */ /* 0x0001e40000100a00 */
[----:B0-----:R-:W-:Y:S01]  /*d1b0*/  IMAD.MOV.U32 R20, RZ, RZ, R19 ;  /* 0x000000ffff147224 */ /* 0x001fe200078e0013 */
[----:B------:R-:W-:Y:S01]  /*d1c0*/  MOV R21, R18 ;  /* 0x0000001200157202 */ /* 0x000fe20000000f00 */
[C---:B----4-:R-:W-:Y:S01]  /*d1d0*/  FMUL R18, R28.reuse, R11 ;  /* 0x0000000b1c127220 */ /* 0x050fe20000400000 */
[----:B-----5:R-:W-:Y:S01]  /*d1e0*/  FMUL R19, R28, R10 ;  /* 0x0000000a1c137220 */ /* 0x020fe20000400000 */
[C---:B--2---:R-:W-:Y:S01]  /*d1f0*/  FMUL R12, R2.reuse, R12 ;  /* 0x0000000c020c7220 */ /* 0x044fe20000400000 */
[----:B------:R-:W-:-:S07]  /*d200*/  FMUL R13, R2, R13 ;  /* 0x0000000d020d7220 */ /* 0x000fce0000400000 */
[----:B------:R-:W-:-:S15]  /*d210*/  HMMA.16816.F32 R12, R4, R20, R12 ;  /* 0x00000014040c723c */ /* 0x000fde000000180c */
[----:B------:R-:W-:-:S04]  /*d220*/  NOP ;  /* 0x0000000000007918 */ /* 0x000fc80000000000 */
[----:B------:R0:W-:Y:S04]  /*d230*/  STL [R1+0xe44], R12 ;  /* 0x000e440c01007387 */ /* 0x0001e80000100800 */
[----:B------:R-:W-:Y:S04]  /*d240*/  STL [R1+0xe40], R13 ;  /* 0x000e400d01007387 */ /* 0x000fe80000100800 */
[----:B------:R-:W-:Y:S04]  /*d250*/  STL [R1+0xe3c], R14 ;  /* 0x000e3c0e01007387 */ /* 0x000fe80000100800 */
[----:B------:R-:W-:Y:S04]  /*d260*/  STL [R1+0xe38], R15 ;  /* 0x000e380f01007387 */ /* 0x000fe80000100800 */
[----:B------:R-:W2:Y:S04]  /*d270*/  LDL.LU R23, [R1+0x310] ;  /* 0x0003100001177983 */ /* 0x000ea80000300800 */
[----:B------:R-:W3:Y:S04]  /*d280*/  LDL.LU R22, [R1+0x314] ;  /* 0x0003140001167983 */ /* 0x000ee80000300800 */
[----:B------:R-:W4:Y:S04]  /*d290*/  LDL.LU R11, [R1+0x318] ;  /* 0x00031800010b7983 */ /* 0x000f280000300800 */
[----:B------:R-:W5:Y:S04]  /*d2a0*/  LDL.LU R10, [R1+0x31c] ;  /* 0x00031c00010a7983 */ /* 0x000f680000300800 */
[----:B------:R-:W2:Y:S04]  /*d2b0*/  LDL.LU R21, [R1+0x320] ;  /* 0x0003200001157983 */ /* 0x000ea80000300800 */
[----:B------:R-:W2:Y:S01]  /*d2c0*/  LDL.LU R20, [R1+0x324] ;  /* 0x0003240001147983 */ /* 0x000ea20000300800 */
[C---:B------:R-:W-:Y:S01]  /*d2d0*/  FMUL R16, R2.reuse, R16 ;  /* 0x0000001002107220 */ /* 0x040fe20000400000 */
[----:B------:R-:W-:-:S07]  /*d2e0*/  FMUL R17, R2, R17 ;  /* 0x0000001102117220 */ /* 0x000fce0000400000 */
[----:B------:R-:W-:Y:S01]  /*d2f0*/  HMMA.16816.F32 R16, R4, R8, R16 ;  /* 0x000000080410723c */ /* 0x000fe20000001810 */
[----:B--2---:R1:W-:Y:S04]  /*d300*/  STL.64 [R1+0xe98], R20 ;  /* 0x000e981401007387 */ /* 0x0043e80000100a00 */
[----:B0-----:R-:W2:Y:S01]  /*d310*/  LDL.LU R12, [R1+0x328] ;  /* 0x00032800010c7983 */ /* 0x001ea20000300800 */
[----:B-1----:R-:W-:-:S03]  /*d320*/  IMAD.MOV.U32 R20, RZ, RZ, R24 ;  /* 0x000000ffff147224 */ /* 0x002fc600078e0018 */
[----:B------:R-:W0:Y:S01]  /*d330*/  LDSM.16.M88.4 R24, [R0+UR5+0x12000] ;  /* 0x012000050018783b */ /* 0x000e220008000200 */
[----:B------:R-:W-:-:S03]  /*d340*/  MOV R21, R3 ;  /* 0x0000000300157202 */ /* 0x000fc60000000f00 */
[----:B------:R-:W2:Y:S01]  /*d350*/  LDL.LU R3, [R1+0x32c] ;  /* 0x00032c0001037983 */ /* 0x000ea20000300800 */
[----:B0-----:R-:W-:-:S03]  /*d360*/  IMAD.MOV.U32 R15, RZ, RZ, R26 ;  /* 0x000000ffff0f7224 */ /* 0x001fc600078e001a */
[----:B------:R5:W-:Y:S04]  /*d370*/  STL [R1+0x1ac], R27 ;  /* 0x0001ac1b01007387 */ /* 0x000be80000100800 */
[----:B------:R0:W-:Y:S04]  /*d380*/  STL [R1+0xe48], R15 ;  /* 0x000e480f01007387 */ /* 0x0001e80000100800 */
[----:B------:R-:W-:Y:S04]  /*d390*/  STL [R1+0xe0c], R16 ;  /* 0x000e0c1001007387 */ /* 0x000fe80000100800 */
[----:B------:R-:W-:Y:S01]  /*d3a0*/  STL [R1+0xe08], R17 ;  /* 0x000e081101007387 */ /* 0x000fe20000100800 */
[----:B----4-:R-:W-:-:S03]  /*d3b0*/  FMUL R26, R28, R11 ;  /* 0x0000000b1c1a7220 */ /* 0x010fc60000400000 */
[----:B------:R-:W-:Y:S01]  /*d3c0*/  STL [R1+0xe04], R18 ;  /* 0x000e041201007387 */ /* 0x000fe20000100800 */
[----:B-----5:R-:W-:-:S03]  /*d3d0*/  FMUL R27, R28, R10 ;  /* 0x0000000a1c1b7220 */ /* 0x020fc60000400000 */
[----:B------:R-:W-:Y:S04]  /*d3e0*/  STL [R1+0xe00], R19 ;  /* 0x000e001301007387 */ /* 0x000fe80000100800 */
[----:B------:R-:W4:Y:S04]  /*d3f0*/  LDL.LU R29, [R1+0x350] ;  /* 0x00035000011d7983 */ /* 0x000f280000300800 */
[----:B0-----:R-:W5:Y:S04]  /*d400*/  LDL.LU R15, [R1+0x354] ;  /* 0x00035400010f7983 */ /* 0x001f680000300800 */
[----:B------:R-:W2:Y:S04]  /*d410*/  LDL.LU R11, [R1+0x358] ;  /* 0x00035800010b7983 */ /* 0x000ea80000300800 */
[----:B------:R-:W2:Y:S04]  /*d420*/  LDL.LU R10, [R1+0x35c] ;  /* 0x00035c00010a7983 */ /* 0x000ea80000300800 */
[----:B------:R-:W0:Y:S01]  /*d430*/  LDSM.16.M88.4 R16, [R0+UR5+0x12800] ;  /* 0x012800050010783b */ /* 0x000e220008000200 */
[----:B------:R-:W-:Y:S01]  /*d440*/  IMAD.MOV.U32 R14, RZ, RZ, R24 ;  /* 0x000000ffff0e7224 */ /* 0x000fe200078e0018 */
[----:B------:R-:W-:Y:S01]  /*d450*/  MOV R13, R25 ;  /* 0x00000019000d7202 */ /* 0x000fe20000000f00 */
[C---:B------:R-:W-:Y:S01]  /*d460*/  FMUL R24, R2.reuse, R23 ;  /* 0x0000001702187220 */ /* 0x040fe20000400000 */
[----:B---3--:R-:W-:-:S02]  /*d470*/  FMUL R25, R2, R22 ;  /* 0x0000001602197220 */ /* 0x008fc40000400000 */
[----:B------:R-:W-:-:S05]  /*d480*/  MOV R8, R14 ;  /* 0x0000000e00087202 */ /* 0x000fca0000000f00 */
[----:B------:R-:W-:Y:S01]  /*d490*/  HMMA.16816.F32 R24, R4, R20, R24 ;  /* 0x000000140418723c */ /* 0x000fe20000001818 */
[----:B0-----:R-:W-:Y:S01]  /*d4a0*/  IMAD.MOV.U32 R14, RZ, RZ, R19 ;  /* 0x000000ffff0e7224 */ /* 0x001fe200078e0013 */
[----:B--2---:R0:W-:Y:S04]  /*d4b0*/  STL.64 [R1+0xe90], R10 ;  /* 0x000e900a01007387 */ /* 0x0041e80000100a00 */
[----:B------:R1:W-:Y:S04]  /*d4c0*/  STL [R1+0xe4c], R14 ;  /* 0x000e4c0e01007387 */ /* 0x0003e80000100800 */
[----:B------:R-:W2:Y:S09]  /*d4d0*/  LDL.LU.64 R20, [R1+0xe98] ;  /* 0x000e980001147983 */ /* 0x000eb20000300a00 */
[----:B------:R-:W-:Y:S04]  /*d4e0*/  STL.64 [R1+0x50], R24 ;  /* 0x0000501801007387 */ /* 0x000fe80000100a00 */
[----:B------:R3:W-:Y:S04]  /*d4f0*/  STL.64 [R1+0x58], R26 ;  /* 0x0000581a01007387 */ /* 0x0007e80000100a00 */
[----:B0-----:R-:W4:Y:S01]  /*d500*/  LDL.LU.64 R10, [R1+0xe90] ;  /* 0x000e9000010a7983 */ /* 0x001f220000300a00 */
[----:B------:R-:W-:-:S03]  /*d510*/  IMAD.MOV.U32 R9, RZ, RZ, R13 ;  /* 0x000000ffff097224 */ /* 0x000fc600078e000d */
[----:B-1----:R-:W4:Y:S01]  /*d520*/  LDL.LU R14, [R1+0x340] ;  /* 0x00034000010e7983 */ /* 0x002f220000300800 */
[C---:B---3--:R-:W-:Y:S01]  /*d530*/  FMUL R26, R28.reuse, R12 ;  /* 0x0000000c1c1a7220 */ /* 0x048fe20000400000 */
[----:B------:R-:W-:Y:S01]  /*d540*/  FMUL R27, R28, R3 ;  /* 0x000000031c1b7220 */ /* 0x000fe20000400000 */
[C---:B--2---:R-:W-:Y:S01]  /*d550*/  FMUL R24, R2.reuse, R21 ;  /* 0x0000001502187220 */ /* 0x044fe20000400000 */
[----:B------:R-:W-:Y:S02]  /*d560*/  FMUL R25, R2, R20 ;  /* 0x0000001402197220 */ /* 0x000fe40000400000 */
[----:B------:R-:W0:Y:S05]  /*d570*/  LDSM.16.M88.4 R20, [R0+UR5+0x13000] ;  /* 0x013000050014783b */ /* 0x000e2a0008000200 */
[----:B------:R-:W-:Y:S01]  /*d580*/  HMMA.16816.F32 R24, R4, R8, R24 ;  /* 0x000000080418723c */ /* 0x000fe20000001818 */
[----:B------:R-:W2:-:S15]  /*d590*/  LDL.LU R9, [R1+0x344] ;  /* 0x0003440001097983 */ /* 0x000e9e0000300800 */
[----:B------:R-:W-:-:S03]  /*d5a0*/  NOP ;  /* 0x0000000000007918 */ /* 0x000fc60000000000 */
[----:B------:R4:W-:Y:S04]  /*d5b0*/  STL.64 [R1+0x40], R24 ;  /* 0x0000401801007387 */ /* 0x0009e80000100a00 */
[----:B------:R1:W-:Y:S04]  /*d5c0*/  STL.64 [R1+0x48], R26 ;  /* 0x0000481a01007387 */ /* 0x0003e80000100a00 */
[----:B------:R-:W3:Y:S04]  /*d5d0*/  LDL.LU R8, [R1+0x348] ;  /* 0x0003480001087983 */ /* 0x000ee80000300800 */
[----:B------:R-:W3:Y:S01]  /*d5e0*/  LDL.LU R3, [R1+0x34c] ;  /* 0x00034c0001037983 */ /* 0x000ee20000300800 */
[C---:B----4-:R-:W-:Y:S01]  /*d5f0*/  FMUL R24, R2.reuse, R29 ;  /* 0x0000001d02187220 */ /* 0x050fe20000400000 */
[----:B-----5:R-:W-:Y:S01]  /*d600*/  FMUL R25, R2, R15 ;  /* 0x0000000f02197220 */ /* 0x020fe20000400000 */
[C---:B-1----:R-:W-:Y:S01]  /*d610*/  FMUL R26, R28.reuse, R11 ;  /* 0x0000000b1c1a7220 */ /* 0x042fe20000400000 */
[----:B------:R-:W-:-:S07]  /*d620*/  FMUL R27, R28, R10 ;  /* 0x0000000a1c1b7220 */ /* 0x000fce0000400000 */
[----:B------:R-:W-:Y:S01]  /*d630*/  HMMA.16816.F32 R24, R4, R16, R24 ;  /* 0x000000100418723c */ /* 0x000fe20000001818 */
[----:B------:R-:W-:Y:S01]  /*d640*/  MOV R13, R18 ;  /* 0x00000012000d7202 */ /* 0x000fe20000000f00 */
[----:B0-----:R-:W-:-:S15]  /*d650*/  STL [R1+0x188], R22 ;  /* 0x0001881601007387 */ /* 0x001fde0000100800 */
[----:B------:R-:W-:Y:S02]  /*d660*/  NOP ;  /* 0x0000000000007918 */ /* 0x000fe40000000000 */
[----:B------:R-:W-:Y:S01]  /*d670*/  MOV R11, R27 ;  /* 0x0000001b000b7202 */ /* 0x000fe20000000f00 */
[----:B------:R-:W-:Y:S01]  /*d680*/  IMAD.MOV.U32 R18, RZ, RZ, R24 ;  /* 0x000000ffff127224 */ /* 0x000fe200078e0018 */
[----:B------:R-:W-:-:S03]  /*d690*/  MOV R19, R25 ;  /* 0x0000001900137202 */ /* 0x000fc60000000f00 */
[----:B------:R-:W-:Y:S04]  /*d6a0*/  STL [R1+0xe1c], R11 ;  /* 0x000e1c0b01007387 */ /* 0x000fe80000100800 */
[----:B------:R-:W-:Y:S04]  /*d6b0*/  STL [R1+0xe18], R18 ;  /* 0x000e181201007387 */ /* 0x000fe80000100800 */
[----:B------:R-:W-:Y:S04]  /*d6c0*/  STL [R1+0xe14], R19 ;  /* 0x000e141301007387 */ /* 0x000fe80000100800 */
[----:B------:R-:W0:Y:S01]  /*d6d0*/  LDSM.16.M88.4 R16, [R0+UR5+0x13800] ;  /* 0x013800050010783b */ /* 0x000e220008000200 */
[----:B------:R-:W-:-:S02]  /*d6e0*/  IMAD.MOV.U32 R10, RZ, RZ, R26 ;  /* 0x000000ffff0a7224 */ /* 0x000fc400078e001a */
[----:B------:R-:W-:Y:S01]  /*d6f0*/  FMUL R24, R2, R14 ;  /* 0x0000000e02187220 */ /* 0x000fe20000400000 */
[----:B------:R-:W-:Y:S02]  /*d700*/  MOV R12, R23 ;  /* 0x00000017000c7202 */ /* 0x000fe40000000f00 */
[----:B------:R1:W-:Y:S01]  /*d710*/  STL [R1+0xe10], R10 ;  /* 0x000e100a01007387 */ /* 0x0003e20000100800 */
[----:B0-----:R-:W-:Y:S01]  /*d720*/  IMAD.MOV.U32 R14, RZ, RZ, R18 ;  /* 0x000000ffff0e7224 */ /* 0x001fe200078e0012 */
[----:B------:R-:W-:-:S05]  /*d730*/  MOV R15, R19 ;  /* 0x00000013000f7202 */ /* 0x000fca0000000f00 */
[----:B------:R-:W-:Y:S04]  /*d740*/  STL.64 [R1+0xe58], R14 ;  /* 0x000e580e01007387 */ /* 0x000fe80000100a00 */
[----:B------:R-:W-:Y:S04]  /*d750*/  STL.64 [R1+0xe50], R12 ;  /* 0x000e500c01007387 */ /* 0x000fe80000100a00 */
[----:B------:R-:W0:Y:S01]  /*d760*/  LDSM.16.M88.4 R12, [R0+UR5+0x14000] ;  /* 0x01400005000c783b */ /* 0x000e220008000200 */
[----:B--2---:R-:W-:Y:S01]  /*d770*/  FMUL R25, R2, R9 ;  /* 0x0000000902197220 */ /* 0x004fe20000400000 */
[C---:B---3--:R-:W-:Y:S01]  /*d780*/  FMUL R26, R28.reuse, R8 ;  /* 0x000000081c1a7220 */ /* 0x048fe20000400000 */
[----:B------:R-:W-:-:S07]  /*d790*/  FMUL R27, R28, R3 ;  /* 0x000000031c1b7220 */ /* 0x000fce0000400000 */
[----:B------:R-:W-:-:S15]  /*d7a0*/  HMMA.16816.F32 R20, R4, R20, R24 ;  /* 0x000000140414723c */ /* 0x000fde0000001818 */
[----:B------:R-:W-:-:S04]  /*d7b0*/  NOP ;  /* 0x0000000000007918 */ /* 0x000fc80000000000 */
[----:B------:R-:W-:Y:S02]  /*d7c0*/  IMAD.MOV.U32 R19, RZ, RZ, R20 ;  /* 0x000000ffff137224 */ /* 0x000fe400078e0014 */
[----:B------:R-:W2:Y:S04]  /*d7d0*/  LDL.LU R20, [R1+0x390] ;  /* 0x0003900001147983 */ /* 0x000ea80000300800 */
[----:B------:R-:W3:Y:S04]  /*d7e0*/  LDL.LU R18, [R1+0x394] ;  /* 0x0003940001127983 */ /* 0x000ee80000300800 */
[----:B------:R-:W4:Y:S04]  /*d7f0*/  LDL.LU R11, [R1+0x398] ;  /* 0x00039800010b7983 */ /* 0x000f280000300800 */
[----:B------:R-:W5:Y:S01]  /*d800*/  LDL.LU R3, [R1+0x39c] ;  /* 0x00039c0001037983 */ /* 0x000f620000300800 */
[----:B------:R-:W-:Y:S01]  /*d810*/  IMAD.MOV.U32 R8, RZ, RZ, R16 ;  /* 0x000000ffff087224 */ /* 0x000fe200078e0010 */
[----:B-1----:R-:W-:Y:S01]  /*d820*/  MOV R10, R21 ;  /* 0x00000015000a7202 */ /* 0x002fe20000000f00 */
[----:B------:R-:W-:Y:S01]  /*d830*/  IMAD.MOV.U32 R16, RZ, RZ, R22 ;  /* 0x000000ffff107224 */ /* 0x000fe200078e0016 */
[----:B------:R-:W-:-:S02]  /*d840*/  MOV R9, R17 ;  /* 0x0000001100097202 */ /* 0x000fc40000000f00 */
[----:B------:R-:W-:Y:S01]  /*d850*/  MOV R17, R23 ;  /* 0x0000001700117202 */ /* 0x000fe20000000f00 */
[----:B------:R1:W-:Y:S01]  /*d860*/  STL [R1+0xe24], R10 ;  /* 0x000e240a01007387 */ /* 0x0003e20000100800 */
[----:B0-----:R-:W-:-:S03]  /*d870*/  MOV R23, R13 ;  /* 0x0000000d00177202 */ /* 0x001fc60000000f00 */
[----:B------:R-:W-:Y:S04]  /*d880*/  STL [R1+0xe20], R16 ;  /* 0x000e201001007387 */ /* 0x000fe80000100800 */
[----:B------:R-:W-:Y:S01]  /*d890*/  STL.64 [R1+0x148], R14 ;  /* 0x0001480e01007387 */ /* 0x000fe20000100a00 */
[----:B-1----:R-:W-:-:S03]  /*d8a0*/  IMAD.MOV.U32 R10, RZ, RZ, R12 ;  /* 0x000000ffff0a7224 */ /* 0x002fc600078e000c */
[----:B------:R-:W0:Y:S02]  /*d8b0*/  LDSM.16.M88.4 R12, [R0+UR5+0x14800] ;  /* 0x01480005000c783b */ /* 0x000e240008000200 */
[----:B0-----:R-:W-:-:S05]  /*d8c0*/  IMAD.MOV.U32 R29, RZ, RZ, R15 ;  /* 0x000000ffff1d7224 */ /* 0x001fca00078e000f */
[----:B------:R0:W-:Y:S04]  /*d8d0*/  STL [R1+0xe60], R29 ;  /* 0x000e601d01007387 */ /* 0x0001e80000100800 */
[----:B------:R1:W-:Y:S04]  /*d8e0*/  STL [R1+0x178], R14 ;  /* 0x0001780e01007387 */ /* 0x0003e80000100800 */
[----:B------:R-:W5:Y:S04]  /*d8f0*/  LDL.LU R22, [R1+0x380] ;  /* 0x0003800001167983 */ /* 0x000f680000300800 */
[----:B------:R-:W5:Y:S01]  /*d900*/  LDL.LU R21, [R1+0x384] ;  /* 0x0003840001157983 */ /* 0x000f620000300800 */
[C---:B--2---:R-:W-:Y:S01]  /*d910*/  FMUL R24, R2.reuse, R20 ;  /* 0x0000001402187220 */ /* 0x044fe20000400000 */
[----:B---3--:R-:W-:Y:S01]  /*d920*/  FMUL R25, R2, R18 ;  /* 0x0000001202197220 */ /* 0x008fe20000400000 */
[C---:B----4-:R-:W-:Y:S01]  /*d930*/  FMUL R26, R28.reuse, R11 ;  /* 0x0000000b1c1a7220 */ /* 0x050fe20000400000 */
[----:B-----5:R-:W-:-:S07]  /*d940*/  FMUL R27, R28, R3 ;  /* 0x000000031c1b7220 */ /* 0x020fce0000400000 */
[----:B------:R-:W-:Y:S01]  /*d950*/  HMMA.16816.F32 R24, R4, R8, R24 ;  /* 0x000000080418723c */ /* 0x000fe20000001818 */
[----:B------:R-:W2:Y:S04]  /*d960*/  LDL.LU R9, [R1+0x388] ;  /* 0x0003880001097983 */ /* 0x000ea80000300800 */
[----:B------:R-:W3:Y:S04]  /*d970*/  LDL.LU R3, [R1+0x38c] ;  /* 0x00038c0001037983 */ /* 0x000ee80000300800 */
[----:B------:R-:W4:Y:S01]  /*d980*/  LDL.LU R20, [R1+0x370] ;  /* 0x0003700001147983 */ /* 0x000f220000300800 */
[----:B0-----:R-:W-:-:S03]  /*d990*/  MOV R29, R10 ;  /* 0x0000000a001d7202 */ /* 0x001fc60000000f00 */
[----:B------:R-:W5:Y:S04]  /*d9a0*/  LDL.LU R15, [R1+0x374] ;  /* 0x00037400010f7983 */ /* 0x000f680000300800 */
[----:B-1----:R-:W5:Y:S02]  /*d9b0*/  LDL.LU R14, [R1+0x378] ;  /* 0x00037800010e7983 */ /* 0x002f640000300800 */
[----:B------:R-:W-:Y:S01]  /*d9c0*/  IMAD.MOV.U32 R11, RZ, RZ, R26 ;  /* 0x000000ffff0b7224 */ /* 0x000fe200078e001a */
[----:B------:R-:W-:Y:S01]  /*d9d0*/  MOV R18, R27 ;  /* 0x0000001b00127202 */ /* 0x000fe20000000f00 */
[----:B------:R-:W-:Y:S01]  /*d9e0*/  IMAD.MOV.U32 R10, RZ, RZ, R24 ;  /* 0x000000ffff0a7224 */ /* 0x000fe200078e0018 */
[----:B------:R-:W-:Y:S01]  /*d9f0*/  MOV R16, R25 ;  /* 0x0000001900107202 */ /* 0x000fe20000000f00 */
[----:B------:R-:W5:Y:S04]  /*da00*/  LDL.LU R8, [R1+0x37c] ;  /* 0x00037c0001087983 */ /* 0x000f680000300800 */
[----:B------:R-:W-:Y:S04]  /*da10*/  STL [R1+0xe68], R11 ;  /* 0x000e680b01007387 */ /* 0x000fe80000100800 */
[----:B------:R-:W-:Y:S04]  /*da20*/  STL [R1+0xe64], R10 ;  /* 0x000e640a01007387 */ /* 0x000fe80000100800 */
[----:B------:R-:W-:Y:S04]  /*da30*/  STL.64 [R1+0xe30], R18 ;  /* 0x000e301201007387 */ /* 0x000fe80000100a00 */
[----:B------:R0:W-:Y:S02]  /*da40*/  STL.64 [R1+0xe28], R16 ;  /* 0x000e281001007387 */ /* 0x0001e40000100a00 */
[----:B0-----:R-:W-:Y:S01]  /*da50*/  IMAD.MOV.U32 R16, RZ, RZ, R29 ;  /* 0x000000ffff107224 */ /* 0x001fe200078e001d */
[----:B------:R-:W-:Y:S01]  /*da60*/  MOV R17, R23 ;  /* 0x0000001700117202 */ /* 0x000fe20000000f00 */
[C---:B------:R-:W-:Y:S01]  /*da70*/  FMUL R24, R2.reuse, R22 ;  /* 0x0000001602187220 */ /* 0x040fe20000400000 */
[----:B------:R-:W-:Y:S01]  /*da80*/  FMUL R25, R2, R21 ;  /* 0x0000001502197220 */ /* 0x000fe20000400000 */
[C---:B--2---:R-:W-:Y:S01]  /*da90*/  FMUL R26, R28.reuse, R9 ;  /* 0x000000091c1a7220 */ /* 0x044fe20000400000 */
[----:B---3--:R-:W-:-:S07]  /*daa0*/  FMUL R27, R28, R3 ;  /* 0x000000031c1b7220 */ /* 0x008fce0000400000 */
[----:B------:R-:W-:Y:S01]  /*dab0*/  HMMA.16816.F32 R16, R4, R16, R24 ;  /* 0x000000100410723c */ /* 0x000fe20000001818 */
[----:B----4-:R-:W-:-:S15]  /*dac0*/  FMUL R24, R2, R20 ;  /* 0x0000001402187220 */ /* 0x010fde0000400000 */
[----:B------:R-:W-:-:S03]  /*dad0*/  NOP ;  /* 0x0000000000007918 */ /* 0x000fc60000000000 */
[----:B------:R0:W-:Y:S01]  /*dae0*/  STL [R1+0xe0], R16 ;  /* 0x0000e01001007387 */ /* 0x0001e20000100800 */
[----:B------:R-:W-:-:S03]  /*daf0*/  IMAD.MOV.U32 R9, RZ, RZ, R17 ;  /* 0x000000ffff097224 */ /* 0x000fc600078e0011 */
[----:B------:R-:W-:Y:S04]  /*db00*/  STL.64 [R1+0xe8], R18 ;  /* 0x0000e81201007387 */ /* 0x000fe80000100a00 */
[----:B------:R-:W2:Y:S04]  /*db10*/  LDL.LU R29, [R1+0x3c0] ;  /* 0x0003c000011d7983 */ /* 0x000ea80000300800 */
[----:B------:R-:W3:Y:S04]  /*db20*/  LDL.LU R17, [R1+0x3c4] ;  /* 0x0003c40001117983 */ /* 0x000ee80000300800 */
[----:B0-----:R-:W4:Y:S04]  /*db30*/  LDL.LU R16, [R1+0x3c8] ;  /* 0x0003c80001107983 */ /* 0x001f280000300800 */
[----:B------:R-:W2:Y:S04]  /*db40*/  LDL.LU R3, [R1+0x3cc] ;  /* 0x0003cc0001037983 */ /* 0x000ea80000300800 */
[----:B------:R0:W-:Y:S04]  /*db50*/  STL [R1+0xe6c], R9 ;  /* 0x000e6c0901007387 */ /* 0x0001e80000100800 */
[----:B------:R-:W2:Y:S04]  /*db60*/  LDL.LU R21, [R1+0x3b0] ;  /* 0x0003b00001157983 */ /* 0x000ea80000300800 */
[----:B------:R-:W2:Y:S01]  /*db70*/  LDL.LU R20, [R1+0x3b4] ;  /* 0x0003b40001147983 */ /* 0x000ea20000300800 */
[----:B-----5:R-:W-:Y:S01]  /*db80*/  FMUL R25, R2, R15 ;  /* 0x0000000f02197220 */ /* 0x020fe20000400000 */
[C---:B------:R-:W-:Y:S01]  /*db90*/  FMUL R26, R28.reuse, R14 ;  /* 0x0000000e1c1a7220 */ /* 0x040fe20000400000 */
[----:B------:R-:W-:-:S07]  /*dba0*/  FMUL R27, R28, R8 ;  /* 0x000000081c1b7220 */ /* 0x000fce0000400000 */
[----:B0-----:R-:W-:Y:S01]  /*dbb0*/  HMMA.16816.F32 R8, R4, R12, R24 ;  /* 0x0000000c0408723c */ /* 0x001fe20000001818 */
[----:B------:R-:W-:-:S15]  /*dbc0*/  LDSM.16.M88.4 R12, [R0+UR5+0x15800] ;  /* 0x01580005000c783b */ /* 0x000fde0008000200 */
[----:B------:R-:W-:-:S03]  /*dbd0*/  NOP ;  /* 0x0000000000007918 */ /* 0x000fc60000000000 */
[----:B------:R-:W-:Y:S04]  /*dbe0*/  STL.64 [R1+0xd0], R8 ;  /* 0x0000d00801007387 */ /* 0x000fe80000100a00 */
[----:B------:R-:W-:Y:S04]  /*dbf0*/  STL.64 [R1+0xd8], R10 ;  /* 0x0000d80a01007387 */ /* 0x000fe80000100a00 */
[----:B------:R-:W-:Y:S04]  /*dc00*/  LDSM.16.M88.4 R8, [R0+UR5+0x16000] ;  /* 0x016000050008783b */ /* 0x000fe80008000200 */
[----:B--2---:R-:W-:Y:S04]  /*dc10*/  STL.64 [R1+0xe88], R20 ;  /* 0x000e881401007387 */ /* 0x004fe80000100a00 */
[----:B------:R-:W0:Y:S01]  /*dc20*/  LDSM.16.M88.4 R20, [R0+UR5+0x15000] ;  /* 0x015000050014783b */ /* 0x000e220008000200 */
[C---:B------:R-:W-:Y:S01]  /*dc30*/  FMUL R24, R2.reuse, R29 ;  /* 0x0000001d02187220 */ /* 0x040fe20000400000 */
[----:B---3--:R-:W-:Y:S01]  /*dc40*/  FMUL R25, R2, R17 ;  /* 0x0000001102197220 */ /* 0x008fe20000400000 */
[C---:B----4-:R-:W-:Y:S01]  /*dc50*/  FMUL R26, R28.reuse, R16 ;  /* 0x000000101c1a7220 */ /* 0x050fe20000400000 */
[C---:B------:R-:W-:Y:S01]  /*dc60*/  FMUL R27, R28.reuse, R3 ;  /* 0x000000031c1b7220 */ /* 0x040fe20000400000 */
[----:B------:R-:W2:Y:S04]  /*dc70*/  LDL.LU R19, [R1+0x3b8] ;  /* 0x0003b80001137983 */ /* 0x000ea80000300800 */
[----:B------:R-:W3:Y:S04]  /*dc80*/  LDL.LU R18, [R1+0x3bc] ;  /* 0x0003bc0001127983 */ /* 0x000ee80000300800 */
[----:B0-----:R-:W-:Y:S01]  /*dc90*/  STL.64 [R1+0x118], R22 ;  /* 0x0001181601007387 */ /* 0x001fe20000100a00 */
[----:B------:R-:W-:Y:S03]  /*dca0*/  HMMA.16816.F32 R24, R4, R20, R24 ;  /* 0x000000140418723c */ /* 0x000fe60000001818 */
[----:B------:R-:W-:Y:S04]  /*dcb0*/  STL.64 [R1+0x138], R14 ;  /* 0x0001380e01007387 */ /* 0x000fe80000100a00 */
[----:B------:R0:W-:Y:S04]  /*dcc0*/  STL.64 [R1+0x168], R10 ;  /* 0x0001680a01007387 */ /* 0x0001e80000100a00 */
[----:B------:R-:W4:Y:S04]  /*dcd0*/  LDL.LU.64 R20, [R1+0xe88] ;  /* 0x000e880001147983 */ /* 0x000f280000300a00 */
[----:B------:R-:W5:Y:S04]  /*dce0*/  LDL.LU R17, [R1+0x3a0] ;  /* 0x0003a00001117983 */ /* 0x000f680000300800 */
[----:B------:R-:W5:Y:S04]  /*dcf0*/  LDL.LU R16, [R1+0x3a4] ;  /* 0x0003a40001107983 */ /* 0x000f680000300800 */
[----:B------:R-:W-:Y:S04]  /*dd00*/  STL.64 [R1+0xc0], R24 ;  /* 0x0000c01801007387 */ /* 0x000fe80000100a00 */
[----:B------:R2:W-:Y:S04]  /*dd10*/  STL.64 [R1+0xc8], R26 ;  /* 0x0000c81a01007387 */ /* 0x0005e80000100a00 */
[----:B0-----:R-:W5:Y:S04]  /*dd20*/  LDL.LU R11, [R1+0x3a8] ;  /* 0x0003a800010b7983 */ /* 0x001f680000300800 */
[----:B------:R-:W5:Y:S04]  /*dd30*/  LDL.LU R10, [R1+0x3ac] ;  /* 0x0003ac00010a7983 */ /* 0x000f680000300800 */
[----:B------:R-:W5:Y:S01]  /*dd40*/  LDL.LU R3, [R1+0x1d0] ;  /* 0x0001d00001037983 */ /* 0x000f620000300800 */
[C---:B--2---:R-:W-:Y:S01]  /*dd50*/  FMUL R26, R28.reuse, R19 ;  /* 0x000000131c1a7220 */ /* 0x044fe20000400000 */
[----:B---3--:R-:W-:Y:S01]  /*dd60*/  FMUL R27, R28, R18 ;  /* 0x000000121c1b7220 */ /* 0x008fe20000400000 */
[C---:B----4-:R-:W-:Y:S01]  /*dd70*/  FMUL R24, R2.reuse, R21 ;  /* 0x0000001502187220 */ /* 0x050fe20000400000 */
[----:B------:R-:W-:-:S02]  /*dd80*/  FMUL R25, R2, R20 ;  /* 0x0000001402197220 */ /* 0x000fc40000400000 */
[----:B------:R-:W2:Y:S04]  /*dd90*/  LDL.LU R20, [R1+0x1d4] ;  /* 0x0001d40001147983 */ /* 0x000ea80000300800 */
[----:B------:R-:W3:Y:S01]  /*dda0*/  LDL.LU R29, [R1+0x3ec] ;  /* 0x0003ec00011d7983 */ /* 0x000ee20000300800 */
[----:B------:R-:W-:Y:S03]  /*ddb0*/  HMMA.16816.F32 R24, R4, R12, R24 ;  /* 0x0000000c0418723c */ /* 0x000fe60000001818 */
[----:B------:R-:W4:-:S15]  /*ddc0*/  LDL.LU R15, [R1+0x3d0] ;  /* 0x0003d000010f7983 */ /* 0x000f1e0000300800 */
[----:B------:R-:W-:Y:S01]  /*ddd0*/  NOP ;  /* 0x0000000000007918 */ /* 0x000fe20000000000 */
[----:B------:R5:W-:Y:S04]  /*dde0*/  STL.64 [R1+0xb0], R24 ;  /* 0x0000b01801007387 */ /* 0x000be80000100a00 */
[----:B------:R0:W-:Y:S04]  /*ddf0*/  STL.64 [R1+0xb8], R26 ;  /* 0x0000b81a01007387 */ /* 0x0001e80000100a00 */
[----:B------:R-:W2:Y:S01]  /*de00*/  LDL.LU R14, [R1+0x3d4] ;  /* 0x0003d400010e7983 */ /* 0x000ea20000300800 */
[C---:B-----5:R-:W-:Y:S01]  /*de10*/  FMUL R24, R2.reuse, R17 ;  /* 0x0000001102187220 */ /* 0x060fe20000400000 */
[----:B------:R-:W-:-:S02]  /*de20*/  FMUL R25, R2, R16 ;  /* 0x0000001002197220 */ /* 0x000fc40000400000 */
[----:B------:R-:W5:Y:S01]  /*de30*/  LDL.LU R13, [R1+0x3d8] ;  /* 0x0003d800010d7983 */ /* 0x000f620000300800 */
[C---:B0-----:R-:W-:Y:S01]  /*de40*/  FMUL R26, R28.reuse, R11 ;  /* 0x0000000b1c1a7220 */ /* 0x041fe20000400000 */
[----:B------:R-:W-:Y:S02]  /*de50*/  FMUL R27, R28, R10 ;  /* 0x0000000a1c1b7220 */ /* 0x000fe40000400000 */
[----:B------:R-:W2:Y:S04]  /*de60*/  LDL.LU R12, [R1+0x3dc] ;  /* 0x0003dc00010c7983 */ /* 0x000ea80000300800 */
[----:B------:R-:W2:Y:S01]  /*de70*/  LDL.LU R21, [R1+0x1c0] ;  /* 0x0001c00001157983 */ /* 0x000ea20000300800 */
[----:B------:R-:W-:Y:S03]  /*de80*/  HMMA.16816.F32 R8, R4, R8, R24 ;  /* 0x000000080408723c */ /* 0x000fe60000001818 */
[----:B------:R-:W2:Y:S04]  /*de90*/  LDL.LU R22, [R1+0x1c4] ;  /* 0x0001c40001167983 */ /* 0x000ea80000300800 */
[----:B------:R-:W2:Y:S04]  /*dea0*/  LDL.LU R25, [R1+0x3e0] ;  /* 0x0003e00001197983 */ /* 0x000ea80000300800 */
[----:B------:R-:W3:Y:S04]  /*deb0*/  LDL.LU R26, [R1+0x3e4] ;  /* 0x0003e400011a7983 */ /* 0x000ee80000300800 */
[----:B------:R-:W0:Y:S04]  /*dec0*/  LDSM.16.M88.4 R16, [R0+UR5+0x16800] ;  /* 0x016800050010783b */ /* 0x000e280008000200 */
[----:B------:R-:W-:Y:S04]  /*ded0*/  STL.64 [R1+0xa0], R8 ;  /* 0x0000a00801007387 */ /* 0x000fe80000100a00 */
[----:B------:R-:W-:Y:S04]  /*dee0*/  STL.64 [R1+0xa8], R10 ;  /* 0x0000a80a01007387 */ /* 0x000fe80000100a00 */
[----:B------:R-:W4:Y:S04]  /*def0*/  LDL.LU R27, [R1+0x3e8] ;  /* 0x0003e800011b7983 */ /* 0x000f280000300800 */
[----:B------:R-:W1:Y:S04]  /*df00*/  LDSM.16.M88.4 R8, [R0+UR5+0x17000] ;  /* 0x017000050008783b */ /* 0x000e680008000200 */
[----:B------:R-:W5:Y:S04]  /*df10*/  LDL.LU R23, [R1+0x1d8] ;  /* 0x0001d80001177983 */ /* 0x000f680000300800 */
[----:B0-----:R0:W-:Y:S04]  /*df20*/  STL.64 [R1+0x108], R18 ;  /* 0x0001081201007387 */ /* 0x0011e80000100a00 */
[----:B-1----:R1:W-:Y:S01]  /*df30*/  STL.64 [R1+0x128], R10 ;  /* 0x0001280a01007387 */ /* 0x0023e20000100a00 */
[C---:B--2---:R-:W-:Y:S01]  /*df40*/  FMUL R24, R2.reuse, R25 ;  /* 0x0000001902187220 */ /* 0x044fe20000400000 */
[----:B---3--:R-:W-:Y:S01]  /*df50*/  FMUL R25, R2, R26 ;  /* 0x0000001a02197220 */ /* 0x008fe20000400000 */
[C---:B----4-:R-:W-:Y:S01]  /*df60*/  FMUL R26, R28.reuse, R27 ;  /* 0x0000001b1c1a7220 */ /* 0x050fe20000400000 */
[----:B------:R-:W-:-:S02]  /*df70*/  FMUL R27, R28, R29 ;  /* 0x0000001d1c1b7220 */ /* 0x000fc40000400000 */
[----:B------:R-:W2:Y:S05]  /*df80*/  LDL.LU R29, [R1+0x1dc] ;  /* 0x0001dc00011d7983 */ /* 0x000eaa0000300800 */
[----:B0-----:R-:W-:Y:S01]  /*df90*/  HMMA.16816.F32 R16, R4, R16, R24 ;  /* 0x000000100410723c */ /* 0x001fe20000001818 */
[C---:B------:R-:W-:Y:S01]  /*dfa0*/  FMUL R24, R2.reuse, R15 ;  /* 0x0000000f02187220 */ /* 0x040fe20000400000 */
[----:B------:R-:W-:Y:S01]  /*dfb0*/  FMUL R25, R2, R14 ;  /* 0x0000000e02197220 */ /* 0x000fe20000400000 */
[C---:B-----5:R-:W-:Y:S01]  /*dfc0*/  FMUL R26, R28.reuse, R13 ;  /* 0x0000000d1c1a7220 */ /* 0x060fe20000400000 */
[----:B------:R-:W-:-:S15]  /*dfd0*/  FMUL R27, R28, R12 ;  /* 0x0000000c1c1b7220 */ /* 0x000fde0000400000 */
[----:B------:R-:W-:Y:S04]  /*dfe0*/  STL.64 [R1+0x80], R16 ;  /* 0x0000801001007387 */ /* 0x000fe80000100a00 */
[----:B------:R-:W-:Y:S04]  /*dff0*/  STL.64 [R1+0x88], R18 ;  /* 0x0000881201007387 */ /* 0x000fe80000100a00 */
[----:B------:R-:W3:Y:S04]  /*e000*/  LDL.LU R2, [R1+0xe84] ;  /* 0x000e840001027983 */ /* 0x000ee80000300800 */
[----:B------:R-:W4:Y:S01]  /*e010*/  LDL.LU R28, [R1+0xe80] ;  /* 0x000e8000011c7983 */ /* 0x000f220000300800 */
[----:B-1----:R-:W-:Y:S03]  /*e020*/  HMMA.16816.F32 R8, R4, R8, R24 ;  /* 0x000000080408723c */ /* 0x002fe60000001818 */
[----:B------:R-:W5:-:S15]  /*e030*/  LDL.LU R14, [R1+0x78] ;  /* 0x00007800010e7983 */ /* 0x000f5e0000300800 */
[----:B------:R-:W-:Y:S01]  /*e040*/  NOP ;  /* 0x0000000000007918 */ /* 0x000fe20000000000 */
[----:B------:R0:W-:Y:S04]  /*e050*/  STL.64 [R1+0x90], R8 ;  /* 0x0000900801007387 */ /* 0x0001e80000100a00 */
[----:B------:R1:W-:Y:S04]  /*e060*/  STL.64 [R1+0x98], R10 ;  /* 0x0000980a01007387 */ /* 0x0003e80000100a00 */
[----:B------:R-:W5:Y:S04]  /*e070*/  LDL.LU R15, [R1+0x7c] ;  /* 0x00007c00010f7983 */ /* 0x000f680000300800 */
[----:B------:R-:W2:Y:S04]  /*e080*/  LDL.LU R12, [R1+0x1c8] ;  /* 0x0001c800010c7983 */ /* 0x000ea80000300800 */
[----:B------:R-:W2:Y:S04]  /*e090*/  LDL.LU R13, [R1+0x1cc] ;  /* 0x0001cc00010d7983 */ /* 0x000ea80000300800 */
[----:B------:R-:W2:Y:S04]  /*e0a0*/  LDL R25, [R1+0x29c] ;  /* 0x00029c0001197983 */ /* 0x000ea80000100800 */
[----:B------:R-:W2:Y:S01]  /*e0b0*/  LDL R27, [R1+0x298] ;  /* 0x00029800011b7983 */ /* 0x000ea20000100800 */
[----:B----4-:R-:W-:-:S04]  /*e0c0*/  FFMA R3, R3, UR12, -R28 ;  /* 0x0000000c03037c23 */ /* 0x010fc8000800081c */
[----:B0-----:R-:W-:Y:S01]  /*e0d0*/  FMUL R8, R3, 1.4426950216293334961 ;  /* 0x3fb8aa3b03087820 */ /* 0x001fe20000400000 */
[----:B------:R-:W-:-:S03]  /*e0e0*/  FFMA R3, R20, UR12, -R28 ;  /* 0x0000000c14037c23 */ /* 0x000fc6000800081c */
[----:B-1----:R0:W1:Y:S02]  /*e0f0*/  MUFU.EX2 R11, R8 ;  /* 0x00000008000b7308 */ /* 0x0020640000000800 */
[----:B0-----:R-:W-:Y:S01]  /*e100*/  FMUL R8, R3, 1.4426950216293334961 ;  /* 0x3fb8aa3b03087820 */ /* 0x001fe20000400000 */
[----:B------:R-:W-:-:S05]  /*e110*/  FFMA R3, R21, UR12, -R28 ;  /* 0x0000000c15037c23 */ /* 0x000fca000800081c */
[----:B------:R0:W4:Y:S02]  /*e120*/  MUFU.EX2 R9, R8 ;  /* 0x0000000800097308 */ /* 0x0001240000000800 */
[----:B0-----:R-:W-:Y:S01]  /*e130*/  FMUL R8, R3, 1.4426950216293334961 ;  /* 0x3fb8aa3b03087820 */ /* 0x001fe20000400000 */
[----:B------:R-:W-:-:S05]  /*e140*/  FFMA R3, R22, UR12, -R28 ;  /* 0x0000000c16037c23 */ /* 0x000fca000800081c */
[----:B------:R0:W2:Y:S02]  /*e150*/  MUFU.EX2 R16, R8 ;  /* 0x0000000800107308 */ /* 0x0000a40000000800 */
[----:B0-----:R-:W-:Y:S01]  /*e160*/  FMUL R8, R3, 1.4426950216293334961 ;  /* 0x3fb8aa3b03087820 */ /* 0x001fe20000400000 */
[--C-:B---3--:R-:W-:Y:S02]  /*e170*/  FFMA R3, R23, UR12, -R2.reuse ;  /* 0x0000000c17037c23 */ /* 0x108fe40008000802 */
[----:B------:R-:W0:Y:S03]  /*e180*/  LDSM.16.M88.4 R20, [R0+UR5+0x17800] ;  /* 0x017800050014783b */ /* 0x000e260008000200 */
[----:B------:R-:W3:Y:S01]  /*e190*/  MUFU.EX2 R17, R8 ;  /* 0x0000000800117308 */ /* 0x000ee20000000800 */
[----:B-1----:R-:W-:Y:S04]  /*e1a0*/  STL [R1+0x358], R11 ;  /* 0x0003580b01007387 */ /* 0x002fe80000100800 */
[----:B----4-:R-:W-:Y:S04]  /*e1b0*/  STL [R1+0x360], R9 ;  /* 0x0003600901007387 */ /* 0x010fe80000100800 */
[----:B--2---:R-:W-:Y:S04]  /*e1c0*/  STL [R1+0x368], R16 ;  /* 0x0003681001007387 */ /* 0x004fe80000100800 */
[----:B---3--:R-:W-:Y:S04]  /*e1d0*/  STL [R1+0x36c], R17 ;  /* 0x00036c1101007387 */ /* 0x008fe80000100800 */
[----:B------:R-:W2:Y:S04]  /*e1e0*/  LDL.LU R24, [R1+0x3f0] ;  /* 0x0003f00001187983 */ /* 0x000ea80000300800 */
[----:B------:R-:W3:Y:S04]  /*e1f0*/  LDL.LU R26, [R1+0x3f8] ;  /* 0x0003f800011a7983 */ /* 0x000ee80000300800 */
[----:B0-----:R0:W-:Y:S04]  /*e200*/  STL.64 [R1+0xf8], R22 ;  /* 0x0000f81601007387 */ /* 0x0011e80000100a00 */
[----:B0-----:R-:W4:Y:S04]  /*e210*/  LDL.LU R22, [R1+0x3f4] ;  /* 0x0003f40001167983 */ /* 0x001f280000300800 */
[----:B------:R-:W5:Y:S01]  /*e220*/  LDL.LU R23, [R1+0x3fc] ;  /* 0x0003fc0001177983 */ /* 0x000f620000300800 */
[----:B------:R-:W-:Y:S01]  /*e230*/  FMUL R8, R3, 1.4426950216293334961 ;  /* 0x3fb8aa3b03087820 */ /* 0x000fe20000400000 */
[----:B------:R-:W-:-:S03]  /*e240*/  FFMA R3, R29, UR12, -R2 ;  /* 0x0000000c1d037c23 */ /* 0x000fc60008000802 */
[----:B------:R0:W1:Y:S02]  /*e250*/  MUFU.EX2 R29, R8 ;  /* 0x00000008001d7308 */ /* 0x0000640000000800 */
[----:B0-----:R-:W-:Y:S01]  /*e260*/  FMUL R8, R3, 1.4426950216293334961 ;  /* 0x3fb8aa3b03087820 */ /* 0x001fe20000400000 */
[----:B------:R-:W-:-:S05]  /*e270*/  FFMA R3, R12, UR12, -R2 ;  /* 0x0000000c0c037c23 */ /* 0x000fca0008000802 */
[----:B------:R0:W1:Y:S02]  /*e280*/  MUFU.EX2 R10, R8 ;  /* 0x00000008000a7308 */ /* 0x0000640000000800 */
[----:B0-----:R-:W-:Y:S01]  /*e290*/  FMUL R8, R3, 1.4426950216293334961 ;  /* 0x3fb8aa3b03087820 */ /* 0x001fe20000400000 */
[----:B------:R-:W-:-:S04]  /*e2a0*/  FFMA R3, R13, UR12, -R2 ;  /* 0x0000000c0d037c23 */ /* 0x000fc80008000802 */
[----:B------:R-:W-:Y:S01]  /*e2b0*/  FMUL R3, R3, 1.4426950216293334961 ;  /* 0x3fb8aa3b03037820 */ /* 0x000fe20000400000 */
[----:B------:R0:W0:Y:S08]  /*e2c0*/  MUFU.EX2 R12, R8 ;  /* 0x00000008000c7308 */ /* 0x0000300000000800 */
[----:B------:R-:W0:Y:S01]  /*e2d0*/  MUFU.EX2 R13, R3 ;  /* 0x00000003000d7308 */ /* 0x000e220000000800 */
[----:B-1----:R-:W-:Y:S04]  /*e2e0*/  STL [R1+0x350], R29 ;  /* 0x0003501d01007387 */ /* 0x002fe80000100800 */
[----:B------:R-:W-:Y:S04]  /*e2f0*/  STL [R1+0x354], R10 ;  /* 0x0003540a01007387 */ /* 0x000fe80000100800 */
[----:B------:R-:W5:Y:S04]  /*e300*/  LDL.LU R18, [R1+0x68] ;  /* 0x0000680001127983 */ /* 0x000f680000300800 */
[----:B------:R-:W5:Y:S04]  /*e310*/  LDL.LU R19, [R1+0x6c] ;  /* 0x00006c0001137983 */ /* 0x000f680000300800 */
[----:B0-----:R-:W5:Y:S04]  /*e320*/  LDL.LU R8, [R1+0x1f0] ;  /* 0x0001f00001087983 */ /* 0x001f680000300800 */
[----:B------:R-:W-:Y:S04]  /*e330*/  STL [R1+0x35c], R12 ;  /* 0x00035c0c01007387 */ /* 0x000fe80000100800 */
[----:B------:R-:W-:Y:S01]  /*e340*/  STL [R1+0x364], R13 ;  /* 0x0003640d01007387 */ /* 0x000fe20000100800 */
[----:B--2---:R-:W-:Y:S01]  /*e350*/  FMUL R24, R25, R24 ;  /* 0x0000001819187220 */ /* 0x004fe20000400000 */
[----:B---3--:R-:W-:Y:S01]  /*e360*/  FMUL R26, R27, R26 ;  /* 0x0000001a1b1a7220 */ /* 0x008fe20000400000 */
[----:B----4-:R-:W-:Y:S01]  /*e370*/  FMUL R25, R25, R22 ;  /* 0x0000001619197220 */ /* 0x010fe20000400000 */
[----:B-----5:R-:W-:-:S02]  /*e380*/  FMUL R27, R27, R23 ;  /* 0x000000171b1b7220 */ /* 0x020fc40000400000 */
[----:B------:R-:W2:Y:S05]  /*e390*/  LDL.LU.64 R22, [R1+0xe78] ;  /* 0x000e780001167983 */ /* 0x000eaa0000300a00 */
[----:B------:R-:W-:Y:S01]  /*e3a0*/  HMMA.16816.F32 R4, R4, R20, R24 ;  /* 0x000000140404723c */ /* 0x000fe20000001818 */
[----:B------:R-:W2:Y:S04]  /*e3b0*/  LDL.LU.64 R20, [R1+0xe70] ;  /* 0x000e700001147983 */ /* 0x000ea80000300a00 */
[----:B------:R-:W3:Y:S04]  /*e3c0*/  LDL.LU R24, [R1+0x1f4] ;  /* 0x0001f40001187983 */ /* 0x000ee80000300800 */
[----:B------:R-:W4:Y:S10]  /*e3d0*/  LDL.LU R25, [R1+0x1e0] ;  /* 0x0001e00001197983 */ /* 0x000f340000300800 */
[----:B------:R0:W-:Y:S04]  /*e3e0*/  STL.64 [R1], R4 ;  /* 0x0000000401007387 */ /* 0x0001e80000100a00 */
[----:B------:R1:W-:Y:S01]  /*e3f0*/  STL.64 [R1+0x8], R6 ;  /* 0x0000080601007387 */ /* 0x0003e20000100a00 */
[----:B0-----:R-:W-:-:S02]  /*e400*/  F2FP.F16.F32.PACK_AB R4, R9, R11 ;  /* 0x0000000b0904723e */ /* 0x001fc400000000ff */
[----:B------:R-:W-:Y:S01]  /*e410*/  F2FP.F16.F32.PACK_AB R5, R10, R29 ;  /* 0x0000001d0a05723e */ /* 0x000fe200000000ff */
[----:B------:R-:W5:Y:S01]  /*e420*/  LDL.LU R9, [R1+0xe6c] ;  /* 0x000e6c0001097983 */ /* 0x000f620000300800 */
[----:B-1----:R-:W-:Y:S02]  /*e430*/  F2FP.F16.F32.PACK_AB R6, R17, R16 ;  /* 0x000000101106723e */ /* 0x002fe400000000ff */
[----:B------:R-:W-:Y:S01]  /*e440*/  F2FP.F16.F32.PACK_AB R7, R13, R12 ;  /* 0x0000000c0d07723e */ /* 0x000fe200000000ff */
[----:B------:R-:W3:Y:S04]  /*e450*/  LDL.LU R11, [R1+0xe68] ;  /* 0x000e6800010b7983 */ /* 0x000ee80000300800 */
[----:B------:R-:W3:Y:S04]  /*e460*/  LDL.LU R10, [R1+0xe64] ;  /* 0x000e6400010a7983 */ /* 0x000ee80000300800 */
[----:B------:R-:W3:Y:S04]  /*e470*/  LDL.LU R29, [R1+0xe60] ;  /* 0x000e6000011d7983 */ /* 0x000ee80000300800 */
[----:B------:R-:W3:Y:S01]  /*e480*/  LDL.LU R26, [R1+0x1e4] ;  /* 0x0001e400011a7983 */ /* 0x000ee20000300800 */
[----:B--2---:R-:W-:Y:S03]  /*e490*/  HMMA.16816.F32 R20, R4, R14, R20 ;  /* 0x0000000e0414723c */ /* 0x004fe60000001814 */
[----:B------:R-:W2:Y:S04]  /*e4a0*/  LDL.LU.64 R14, [R1+0xe58] ;  /* 0x000e5800010e7983 */ /* 0x000ea80000300a00 */
[----:B------:R-:W3:-:S12]  /*e4b0*/  LDL.LU.64 R12, [R1+0xe50] ;  /* 0x000e5000010c7983 */ /* 0x000ed80000300a00 */
[----:B------:R-:W-:Y:S04]  /*e4c0*/  STL.64 [R1+0x70], R20 ;  /* 0x0000701401007387 */ /* 0x000fe80000100a00 */
[----:B------:R2:W-:Y:S02]  /*e4d0*/  STL.64 [R1+0x78], R22 ;  /* 0x0000781601007387 */ /* 0x0005e40000100a00 */
[----:B--2---:R-:W-:Y:S01]  /*e4e0*/  MOV R22, R14 ;  /* 0x0000000e00167202 */ /* 0x004fe20000000f00 */
[----:B------:R-:W-:Y:S01]  /*e4f0*/  IMAD.MOV.U32 R23, RZ, RZ, R15 ;  /* 0x000000ffff177224 */ /* 0x000fe200078e000f */
[----:B------:R-:W2:Y:S04]  /*e500*/  LDL.LU R14, [R1+0xe4c] ;  /* 0x000e4c00010e7983 */ /* 0x000ea80000300800 */
[----:B------:R-:W2:Y:S04]  /*e510*/  LDL.LU R15, [R1+0xe48] ;  /* 0x000e4800010f7983 */ /* 0x000ea80000300800 */
[----:B------:R0:W-:Y:S04]  /*e520*/  STL.64 [R1+0xda8], R22 ;  /* 0x000da81601007387 */ /* 0x0001e80000100a00 */
[----:B0-----:R-:W2:Y:S01]  /*e530*/  LDL.LU R22, [R1+0x188] ;  /* 0x0001880001167983 */ /* 0x001ea20000300800 */
[----:B---3--:R-:W-:-:S03]  /*e540*/  MOV R23, R12 ;  /* 0x0000000c00177202 */ /* 0x008fc60000000f00 */
[----:B------:R-:W3:Y:S04]  /*e550*/  LDL.LU R12, [R1+0xe44] ;  /* 0x000e4400010c7983 */ /* 0x000ee80000300800 */
[----:B--2---:R0:W-:Y:S02]  /*e560*/  STL.64 [R1+0xdc0], R22 ;  /* 0x000dc01601007387 */ /* 0x0041e40000100a00 */
[----:B0-----:R-:W-:Y:S01]  /*e570*/  IMAD.MOV.U32 R22, RZ, RZ, R13 ;  /* 0x000000ffff167224 */ /* 0x001fe200078e000d */
[----:B------:R-:W-:Y:S01]  /*e580*/  MOV R23, R14 ;  /* 0x0000000e00177202 */ /* 0x000fe20000000f00 */
[----:B------:R-:W3:Y:S04]  /*e590*/  LDL.LU R13, [R1+0xe40] ;  /* 0x000e4000010d7983 */ /* 0x000ee80000300800 */
[----:B------:R-:W3:Y:S04]  /*e5a0*/  LDL.LU R14, [R1+0xe3c] ;  /* 0x000e3c00010e7983 */ /* 0x000ee80000300800 */
[----:B------:R0:W-:Y:S02]  /*e5b0*/  STL.64 [R1+0xdd8], R22 ;  /* 0x000dd81601007387 */ /* 0x0001e40000100a00 */
[----:B0-----:R-:W-:-:S02]  /*e5c0*/  IMAD.MOV.U32 R22, RZ, RZ, R15 ;  /* 0x000000ffff167224 */ /* 0x001fc400078e000f */
[----:B------:R-:W3:Y:S04]  /*e5d0*/  LDL.LU R15, [R1+0xe38] ;  /* 0x000e3800010f7983 */ /* 0x000ee80000300800 */
[----:B------:R-:W2:Y:S01]  /*e5e0*/  LDL.LU R23, [R1+0x1ac] ;  /* 0x0001ac0001177983 */ /* 0x000ea20000300800 */
[----:B---3--:R-:W-:Y:S03]  /*e5f0*/  HMMA.16816.F32 R12, R4, R18, R12 ;  /* 0x00000012040c723c */ /* 0x008fe6000000180c */
[----:B--2---:R0:W-:Y:S04]  /*e600*/  STL.64 [R1+0xdf0], R22 ;  /* 0x000df01601007387 */ /* 0x0041e80000100a00 */
[----:B------:R-:W2:Y:S04]  /*e610*/  LDL.LU R20, [R1+0x50] ;  /* 0x0000500001147983 */ /* 0x000ea80000300800 */
[----:B------:R-:W2:Y:S04]  /*e620*/  LDL.LU R21, [R1+0x54] ;  /* 0x0000540001157983 */ /* 0x000ea80000300800 */
[----:B0-----:R-:W2:Y:S04]  /*e630*/  LDL.LU R22, [R1+0x58] ;  /* 0x0000580001167983 */ /* 0x001ea80000300800 */
[----:B------:R-:W2:Y:S04]  /*e640*/  LDL.LU R23, [R1+0x5c] ;  /* 0x00005c0001177983 */ /* 0x000ea80000300800 */
[----:B------:R-:W3:Y:S04]  /*e650*/  LDL.LU.64 R18, [R1+0xe30] ;  /* 0x000e300001127983 */ /* 0x000ee80000300a00 */
[----:B------:R-:W2:Y:S04]  /*e660*/  LDL.LU.64 R16, [R1+0xe28] ;  /* 0x000e280001107983 */ /* 0x000ea80000300a00 */
[----:B------:R-:W-:Y:S04]  /*e670*/  STL.64 [R1+0x1d0], R12 ;  /* 0x0001d00c01007387 */ /* 0x000fe80000100a00 */
[----:B------:R0:W-:Y:S04]  /*e680*/  STL.64 [R1+0x1d8], R14 ;  /* 0x0001d80e01007387 */ /* 0x0001e80000100a00 */
[----:B0-----:R-:W2:Y:S04]  /*e690*/  LDL.LU R14, [R1+0x148] ;  /* 0x00014800010e7983 */ /* 0x001ea80000300800 */
[----:B------:R-:W2:Y:S01]  /*e6a0*/  LDL.LU R15, [R1+0x14c] ;  /* 0x00014c00010f7983 */ /* 0x000ea20000300800 */
[----:B------:R-:W-:-:S03]  /*e6b0*/  MOV R12, R10 ;  /* 0x0000000a000c7202 */ /* 0x000fc60000000f00 */
[----:B--2---:R0:W-:Y:S04]  /*e6c0*/  STL.64 [R1+0xda0], R14 ;  /* 0x000da00e01007387 */ /* 0x0041e80000100a00 */
[----:B------:R-:W2:Y:S01]  /*e6d0*/  LDL.LU R10, [R1+0xe24] ;  /* 0x000e2400010a7983 */ /* 0x000ea20000300800 */
[----:B------:R-:W-:-:S03]  /*e6e0*/  IMAD.MOV.U32 R13, RZ, RZ, R16 ;  /* 0x000000ffff0d7224 */ /* 0x000fc600078e0010 */
[----:B------:R-:W4:Y:S01]  /*e6f0*/  LDL.LU R16, [R1+0xe20] ;  /* 0x000e200001107983 */ /* 0x000f220000300800 */
[----:B0-----:R-:W-:Y:S01]  /*e700*/  MOV R14, R11 ;  /* 0x0000000b000e7202 */ /* 0x001fe20000000f00 */
[----:B---3--:R-:W-:Y:S02]  /*e710*/  IMAD.MOV.U32 R15, RZ, RZ, R18 ;  /* 0x000000ffff0f7224 */ /* 0x008fe400078e0012 */
[----:B------:R-:W3:Y:S04]  /*e720*/  LDL.LU R11, [R1+0xe1c] ;  /* 0x000e1c00010b7983 */ /* 0x000ee80000300800 */
[----:B------:R-:W3:Y:S04]  /*e730*/  LDL.LU R18, [R1+0xe18] ;  /* 0x000e180001127983 */ /* 0x000ee80000300800 */
[----:B------:R-:W-:Y:S04]  /*e740*/  STL.64 [R1+0xdb8], R14 ;  /* 0x000db80e01007387 */ /* 0x000fe80000100a00 */
[----:B------:R0:W-:Y:S02]  /*e750*/  STL.64 [R1+0xdb0], R12 ;  /* 0x000db00c01007387 */ /* 0x0001e40000100a00 */
[----:B0-----:R-:W-:-:S02]  /*e760*/  MOV R12, R19 ;  /* 0x00000013000c7202 */ /* 0x001fc40000000f00 */
[----:B------:R-:W5:Y:S01]  /*e770*/  LDL.LU R19, [R1+0xe14] ;  /* 0x000e140001137983 */ /* 0x000f620000300800 */
[----:B--2---:R-:W-:-:S03]  /*e780*/  IMAD.MOV.U32 R13, RZ, RZ, R10 ;  /* 0x000000ffff0d7224 */ /* 0x004fc600078e000a */
[----:B------:R-:W2:Y:S01]  /*e790*/  LDL.LU R10, [R1+0xe10] ;  /* 0x000e1000010a7983 */ /* 0x000ea20000300800 */
[----:B------:R-:W-:Y:S01]  /*e7a0*/  IMAD.MOV.U32 R15, RZ, RZ, R17 ;  /* 0x000000ffff0f7224 */ /* 0x000fe200078e0011 */
[----:B----4-:R-:W-:Y:S02]  /*e7b0*/  MOV R14, R16 ;  /* 0x00000010000e7202 */ /* 0x010fe40000000f00 */
[----:B------:R-:W4:Y:S04]  /*e7c0*/  LDL.LU R16, [R1+0xe0c] ;  /* 0x000e0c0001107983 */ /* 0x000f280000300800 */
[----:B------:R-:W4:Y:S04]  /*e7d0*/  LDL.LU R17, [R1+0xe08] ;  /* 0x000e080001117983 */ /* 0x000f280000300800 */
[----:B------:R3:W-:Y:S04]  /*e7e0*/  STL.64 [R1+0xdd0], R14 ;  /* 0x000dd00e01007387 */ /* 0x0007e80000100a00 */
[----:B------:R0:W-:Y:S01]  /*e7f0*/  STL.64 [R1+0xdc8], R12 ;  /* 0x000dc80c01007387 */ /* 0x0001e20000100a00 */
[----:B---3--:R-:W-:Y:S01]  /*e800*/  IMAD.MOV.U32 R15, RZ, RZ, R11 ;  /* 0x000000ffff0f7224 */ /* 0x008fe200078e000b */
[----:B0-----:R-:W-:-:S02]  /*e810*/  MOV R12, R18 ;  /* 0x00000012000c7202 */ /* 0x001fc40000000f00 */
[----:B------:R-:W4:Y:S01]  /*e820*/  LDL.LU R18, [R1+0xe04] ;  /* 0x000e040001127983 */ /* 0x000f220000300800 */
[----:B-----5:R-:W-:-:S03]  /*e830*/  IMAD.MOV.U32 R13, RZ, RZ, R19 ;  /* 0x000000ffff0d7224 */ /* 0x020fc600078e0013 */
[----:B------:R-:W4:Y:S01]  /*e840*/  LDL.LU R19, [R1+0xe00] ;  /* 0x000e000001137983 */ /* 0x000f220000300800 */
[----:B--2---:R-:W-:-:S03]  /*e850*/  MOV R14, R10 ;  /* 0x0000000a000e7202 */ /* 0x004fc60000000f00 */
[----:B------:R-:W4:Y:S04]  /*e860*/  LDL.LU R10, [R1+0xdfc] ;  /* 0x000dfc00010a7983 */ /* 0x000f280000300800 */
[----:B------:R-:W4:Y:S04]  /*e870*/  LDL.LU R11, [R1+0xdf8] ;  /* 0x000df800010b7983 */ /* 0x000f280000300800 */
[----:B------:R-:W-:Y:S04]  /*e880*/  STL.64 [R1+0xde8], R14 ;  /* 0x000de80e01007387 */ /* 0x000fe80000100a00 */
[----:B------:R0:W-:Y:S04]  /*e890*/  STL.64 [R1+0xde0], R12 ;  /* 0x000de00c01007387 */ /* 0x0001e80000100a00 */
[----:B0-----:R-:W2:Y:S04]  /*e8a0*/  LDL.LU R12, [R1+0x40] ;  /* 0x00004000010c7983 */ /* 0x001ea80000300800 */
[----:B------:R-:W2:Y:S04]  /*e8b0*/  LDL.LU R13, [R1+0x44] ;  /* 0x00004400010d7983 */ /* 0x000ea80000300800 */
[----:B------:R-:W2:Y:S04]  /*e8c0*/  LDL.LU R14, [R1+0x48] ;  /* 0x00004800010e7983 */ /* 0x000ea80000300800 */
[----:B------:R-:W2:Y:S04]  /*e8d0*/  LDL.LU R15, [R1+0x4c] ;  /* 0x00004c00010f7983 */ /* 0x000ea80000300800 */
[----:B------:R-:W3:Y:S01]  /*e8e0*/  LDL.LU R27, [R1+0x1f8] ;  /* 0x0001f800011b7983 */ /* 0x000ee20000300800 */
[----:B----4-:R-:W-:-:S15]  /*e8f0*/  HMMA.16816.F32 R16, R4, R10, R16 ;  /* 0x0000000a0410723c */ /* 0x010fde0000001810 */
[----:B------:R-:W-:-:S04]  /*e900*/  NOP ;  /* 0x0000000000007918 */ /* 0x000fc80000000000 */
[----:B------:R-:W-:Y:S04]  /*e910*/  STL.64 [R1+0x60], R16 ;  /* 0x0000601001007387 */ /* 0x000fe80000100a00 */
[----:B------:R0:W-:Y:S04]  /*e920*/  STL.64 [R1+0x68], R18 ;  /* 0x0000681201007387 */ /* 0x0001e80000100a00 */
[----:B0-----:R-:W4:Y:S04]  /*e930*/  LDL.LU R18, [R1+0x1b8] ;  /* 0x0001b80001127983 */ /* 0x001f280000300800 */
[----:B------:R-:W4:Y:S02]  /*e940*/  LDL.LU R19, [R1+0x1bc] ;  /* 0x0001bc0001137983 */ /* 0x000f240000300800 */
[----:B----4-:R-:W-:Y:S02]  /*e950*/  HMMA.16816.F32 R16, R4, R18, R20 ;  /* 0x000000120410723c */ /* 0x010fe40000001814 */
[----:B------:R-:W2:-:S15]  /*e960*/  LDL.LU.64 R22, [R1+0xdf0] ;  /* 0x000df00001167983 */ /* 0x000e9e0000300a00 */
[----:B------:R-:W-:Y:S02]  /*e970*/  NOP ;  /* 0x0000000000007918 */ /* 0x000fe40000000000 */
[----:B------:R-:W-:Y:S04]  /*e980*/  STL.64 [R1+0x50], R16 ;  /* 0x0000501001007387 */ /* 0x000fe80000100a00 */
[----:B------:R0:W-:Y:S04]  /*e990*/  STL.64 [R1+0x58], R18 ;  /* 0x0000581201007387 */ /* 0x0001e80000100a00 */
[----:B0-----:R-:W4:Y:S01]  /*e9a0*/  LDL.LU R18, [R1+0x178] ;  /* 0x0001780001127983 */ /* 0x001f220000300800 */
[----:B------:R-:W-:Y:S01]  /*e9b0*/  MOV R19, R29 ;  /* 0x0000001d00137202 */ /* 0x000fe20000000f00 */
[----:B--2---:R-:W-:Y:S02]  /*e9c0*/  HMMA.16816.F32 R20, R4, R22, R12 ;  /* 0x000000160414723c */ /* 0x004fe4000000180c */
[----:B------:R-:W2:Y:S04]  /*e9d0*/  LDL.LU.64 R14, [R1+0xde8] ;  /* 0x000de800010e7983 */ /* 0x000ea80000300a00 */
[----:B------:R-:W2:-:S13]  /*e9e0*/  LDL.LU.64 R12, [R1+0xde0] ;  /* 0x000de000010c7983 */ /* 0x000e9a0000300a00 */
[----:B------:R-:W-:Y:S01]  /*e9f0*/  STL.64 [R1+0x40], R20 ;  /* 0x0000401401007387 */ /* 0x000fe20000100a00 */
[----:B------:R-:W-:-:S03]  /*ea00*/  IMAD.MOV.U32 R29, RZ, RZ, R23 ;  /* 0x000000ffff1d7224 */ /* 0x000fc600078e0017 */
[----:B------:R0:W-:Y:S04]  /*ea10*/  STL [R1+0x48], R22 ;  /* 0x0000481601007387 */ /* 0x0001e80000100800 */
[----:B0-----:R-:W2:Y:S04]  /*ea20*/  LDL.LU.64 R22, [R1+0xdd8] ;  /* 0x000dd80001167983 */ /* 0x001ea80000300a00 */
        /* <DEDUP_REMOVED lines=13> */
[----:B------:R-:W-:-:S04]  /*eb00*/  FFMA R3, R8, UR12, -R28 ;  /* 0x0000000c08037c23 */ /* 0x000fc8000800081c */
[----:B------:R-:W-:-:S04]  /*eb10*/  FMUL R8, R3, 1.4426950216293334961 ;  /* 0x3fb8aa3b03087820 */ /* 0x000fc80000400000 */
[----:B------:R0:W1:Y:S01]  /*eb20*/  MUFU.EX2 R10, R8 ;  /* 0x00000008000a7308 */ /* 0x0000620000000800 */
[----:B------:R-:W-:-:S04]  /*eb30*/  FFMA R3, R24, UR12, -R28 ;  /* 0x0000000c18037c23 */ /* 0x000fc8000800081c */
[----:B0-----:R-:W-:Y:S01]  /*eb40*/  FMUL R8, R3, 1.4426950216293334961 ;  /* 0x3fb8aa3b03087820 */ /* 0x001fe20000400000 */
[----:B--2---:R-:W-:Y:S01]  /*eb50*/  HMMA.16816.F32 R20, R4, R22, R12 ;  /* 0x000000160414723c */ /* 0x004fe2000000180c */
[----:B------:R-:W2:-:S15]  /*eb60*/  LDL.LU.64 R14, [R1+0xda0] ;  /* 0x000da000010e7983 */ /* 0x000e9e0000300a00 */
[----:B------:R-:W-:-:S03]  /*eb70*/  NOP ;  /* 0x0000000000007918 */ /* 0x000fc60000000000 */
[----:B------:R-:W-:Y:S04]  /*eb80*/  STL.64 [R1+0x10], R20 ;  /* 0x0000101401007387 */ /* 0x000fe80000100a00 */
[----:B------:R0:W-:Y:S04]  /*eb90*/  STL.64 [R1+0x18], R22 ;  /* 0x0000181601007387 */ /* 0x0001e80000100a00 */
[----:B0-----:R-:W5:Y:S04]  /*eba0*/  LDL.LU R23, [R1+0x1fc] ;  /* 0x0001fc0001177983 */ /* 0x001f680000300800 */
[----:B-1----:R0:W-:Y:S02]  /*ebb0*/  STL [R1+0x340], R10 ;  /* 0x0003400a01007387 */ /* 0x0021e40000100800 */
[----:B0-----:R0:W1:Y:S02]  /*ebc0*/  MUFU.EX2 R10, R8 ;  /* 0x00000008000a7308 */ /* 0x0010640000000800 */
[----:B0-----:R-:W2:Y:S04]  /*ebd0*/  LDL.LU R8, [R1+0xe0] ;  /* 0x0000e00001087983 */ /* 0x001ea80000300800 */
[----:B-1----:R0:W-:Y:S04]  /*ebe0*/  STL [R1+0x34c], R10 ;  /* 0x00034c0a01007387 */ /* 0x0021e80000100800 */
[----:B0-----:R-:W2:Y:S04]  /*ebf0*/  LDL.LU R10, [R1+0xe8] ;  /* 0x0000e800010a7983 */ /* 0x001ea80000300800 */
[----:B------:R-:W2:Y:S01]  /*ec00*/  LDL.LU R11, [R1+0xec] ;  /* 0x0000ec00010b7983 */ /* 0x000ea20000300800 */
[----:B------:R-:W-:-:S03]  /*ec10*/  FFMA R3, R25, UR12, -R28 ;  /* 0x0000000c19037c23 */ /* 0x000fc6000800081c */
[----:B------:R-:W3:Y:S01]  /*ec20*/  LDL.LU R24, [R1+0x1e8] ;  /* 0x0001e80001187983 */ /* 0x000ee20000300800 */
[----:B------:R-:W-:Y:S01]  /*ec30*/  FMUL R12, R3, 1.4426950216293334961 ;  /* 0x3fb8aa3b030c7820 */ /* 0x000fe20000400000 */
[----:B------:R-:W-:Y:S02]  /*ec40*/  FFMA R3, R26, UR12, -R28 ;  /* 0x0000000c1a037c23 */ /* 0x000fe4000800081c */
[----:B------:R-:W3:Y:S01]  /*ec50*/  LDL.LU R25, [R1+0x1ec] ;  /* 0x0001ec0001197983 */ /* 0x000ee20000300800 */
[----:B------:R0:W-:Y:S02]  /*ec60*/  MUFU.EX2 R29, R12 ;  /* 0x0000000c001d7308 */ /* 0x0001e40000000800 */
[----:B0-----:R-:W-:Y:S01]  /*ec70*/  FMUL R12, R3, 1.4426950216293334961 ;  /* 0x3fb8aa3b030c7820 */ /* 0x001fe20000400000 */
[----:B--2---:R-:W-:-:S15]  /*ec80*/  HMMA.16816.F32 R8, R4, R14, R8 ;  /* 0x0000000e0408723c */ /* 0x004fde0000001808 */
[----:B------:R-:W-:-:S04]  /*ec90*/  NOP ;  /* 0x0000000000007918 */ /* 0x000fc80000000000 */
[----:B------:R0:W-:Y:S04]  /*eca0*/  STL.64 [R1+0xcc8], R10 ;  /* 0x000cc80a01007387 */ /* 0x0001e80000100a00 */
[----:B------:R1:W-:Y:S04]  /*ecb0*/  STL.64 [R1+0xcc0], R8 ;  /* 0x000cc00801007387 */ /* 0x0003e80000100a00 */
[----:B0-----:R-:W2:Y:S01]  /*ecc0*/  LDL.LU R10, [R1+0x118] ;  /* 0x00011800010a7983 */ /* 0x001ea20000300800 */
[----:B-1----:R0:W1:Y:S03]  /*ecd0*/  MUFU.EX2 R8, R12 ;  /* 0x0000000c00087308 */ /* 0x0020660000000800 */
[----:B------:R-:W2:Y:S04]  /*ece0*/  LDL.LU R11, [R1+0x11c] ;  /* 0x00011c00010b7983 */ /* 0x000ea80000300800 */
[----:B------:R-:W-:Y:S04]  /*ecf0*/  STL [R1+0xc6c], R28 ;  /* 0x000c6c1c01007387 */ /* 0x000fe80000100800 */
[----:B0-----:R-:W4:Y:S04]  /*ed00*/  LDL.LU R12, [R1+0xd0] ;  /* 0x0000d000010c7983 */ /* 0x001f280000300800 */
[----:B-1----:R-:W-:Y:S04]  /*ed10*/  STL [R1+0x348], R8 ;  /* 0x0003480801007387 */ /* 0x002fe80000100800 */
[----:B------:R-:W4:Y:S04]  /*ed20*/  LDL.LU R13, [R1+0xd4] ;  /* 0x0000d400010d7983 */ /* 0x000f280000300800 */
[----:B------:R-:W4:Y:S04]  /*ed30*/  LDL.LU R14, [R1+0xd8] ;  /* 0x0000d800010e7983 */ /* 0x000f280000300800 */
[----:B------:R-:W4:Y:S01]  /*ed40*/  LDL.LU R15, [R1+0xdc] ;  /* 0x0000dc00010f7983 */ /* 0x000f220000300800 */
[----:B---3--:R-:W-:-:S03]  /*ed50*/  FFMA R3, R27, UR12, -R2 ;  /* 0x0000000c1b037c23 */ /* 0x008fc60008000802 */
[----:B------:R-:W3:Y:S04]  /*ed60*/  LDL.LU R26, [R1+0x168] ;  /* 0x00016800011a7983 */ /* 0x000ee80000300800 */
[----:B------:R-:W3:Y:S04]  /*ed70*/  LDL.LU R27, [R1+0x16c] ;  /* 0x00016c00011b7983 */ /* 0x000ee80000300800 */
[----:B------:R-:W-:Y:S01]  /*ed80*/  STL [R1+0x344], R29 ;  /* 0x0003441d01007387 */ /* 0x000fe20000100800 */
[----:B------:R-:W-:Y:S01]  /*ed90*/  FMUL R16, R3, 1.4426950216293334961 ;  /* 0x3fb8aa3b03107820 */ /* 0x000fe20000400000 */
[----:B------:R-:W-:Y:S01]  /*eda0*/  LOP3.LUT R3, R0, 0x40, RZ, 0x3c, !PT ;  /* 0x0000004000037812 */ /* 0x000fe200078e3cff */
[----:B----4-:R-:W-:-:S15]  /*edb0*/  HMMA.16816.F32 R12, R4, R18, R12 ;  /* 0x00000012040c723c */ /* 0x010fde000000180c */
[----:B------:R-:W-:-:S04]  /*edc0*/  NOP ;  /* 0x0000000000007918 */ /* 0x000fc80000000000 */
[----:B------:R-:W-:Y:S04]  /*edd0*/  STL.64 [R1+0xcb8], R14 ;  /* 0x000cb80e01007387 */ /* 0x000fe80000100a00 */
[----:B------:R0:W-:Y:S04]  /*ede0*/  STL.64 [R1+0xcb0], R12 ;  /* 0x000cb00c01007387 */ /* 0x0001e80000100a00 */
[----:B0-----:R-:W3:Y:S04]  /*edf0*/  LDL.LU R12, [R1+0xa0] ;  /* 0x0000a000010c7983 */ /* 0x001ee80000300800 */
[----:B------:R-:W3:Y:S04]  /*ee00*/  LDL.LU R13, [R1+0xa4] ;  /* 0x0000a400010d7983 */ /* 0x000ee80000300800 */
[----:B------:R-:W3:Y:S04]  /*ee10*/  LDL.LU R14, [R1+0xa8] ;  /* 0x0000a800010e7983 */ /* 0x000ee80000300800 */
[----:B------:R-:W3:Y:S04]  /*ee20*/  LDL.LU R15, [R1+0xac] ;  /* 0x0000ac00010f7983 */ /* 0x000ee80000300800 */
[----:B------:R0:W-:Y:S02]  /*ee30*/  STL [R1+0xbb8], R0 ;  /* 0x000bb80001007387 */ /* 0x0001e40000100800 */
[----:B0-----:R0:W1:Y:S02]  /*ee40*/  MUFU.EX2 R0, R16 ;  /* 0x0000001000007308 */ /* 0x0010640000000800 */
[----:B0-----:R-:W2:Y:S04]  /*ee50*/  LDL.LU R16, [R1+0xc0] ;  /* 0x0000c00001107983 */ /* 0x001ea80000300800 */
[----:B-1----:R0:W-:Y:S04]  /*ee60*/  STL [R1+0x334], R0 ;  /* 0x0003340001007387 */ /* 0x0021e80000100800 */
[----:B------:R-:W2:Y:S04]  /*ee70*/  LDL.LU R17, [R1+0xc4] ;  /* 0x0000c40001117983 */ /* 0x000ea80000300800 */
[----:B------:R-:W2:Y:S04]  /*ee80*/  LDL.LU R18, [R1+0xc8] ;  /* 0x0000c80001127983 */ /* 0x000ea80000300800 */
[----:B------:R-:W2:Y:S01]  /*ee90*/  LDL.LU R19, [R1+0xcc] ;  /* 0x0000cc0001137983 */ /* 0x000ea20000300800 */
[----:B-----5:R-:W-:-:S04]  /*eea0*/  FFMA R20, R23, UR12, -R2 ;  /* 0x0000000c17147c23 */ /* 0x020fc80008000802 */
[----:B------:R-:W-:-:S04]  /*eeb0*/  FMUL R21, R20, 1.4426950216293334961 ;  /* 0x3fb8aa3b14157820 */ /* 0x000fc80000400000 */
[----:B0-----:R0:W1:Y:S01]  /*eec0*/  MUFU.EX2 R0, R21 ;  /* 0x0000001500007308 */ /* 0x0010620000000800 */
[----:B------:R-:W-:-:S04]  /*eed0*/  FFMA R20, R24, UR12, -R2 ;  /* 0x0000000c18147c23 */ /* 0x000fc80008000802 */
[----:B0-----:R-:W-:Y:S01]  /*eee0*/  FMUL R21, R20, 1.4426950216293334961 ;  /* 0x3fb8aa3b14157820 */ /* 0x001fe20000400000 */
[----:B------:R-:W-:-:S04]  /*eef0*/  FFMA R20, R25, UR12, -R2 ;  /* 0x0000000c19147c23 */ /* 0x000fc80008000802 */
[----:B------:R-:W-:Y:S01]  /*ef00*/  FMUL R20, R20, 1.4426950216293334961 ;  /* 0x3fb8aa3b14147820 */ /* 0x000fe20000400000 */
[----:B--2---:R-:W-:Y:S01]  /*ef10*/  HMMA.16816.F32 R16, R4, R10, R16 ;  /* 0x0000000a0410723c */ /* 0x004fe20000001810 */
[----:B------:R-:W0:-:S15]  /*ef20*/  LDSM.16.M88.4 R8, [R3+UR5+0x10000] ;  /* 0x010000050308783b */ /* 0x000e1e0008000200 */
[----:B------:R-:W-:-:S03]  /*ef30*/  NOP ;  /* 0x0000000000007918 */ /* 0x000fc60000000000 */
[----:B------:R2:W-:Y:S04]  /*ef40*/  STL.64 [R1+0xca8], R18 ;  /* 0x000ca81201007387 */ /* 0x0005e80000100a00 */
[----:B------:R-:W-:Y:S04]  /*ef50*/  STL.64 [R1+0xca0], R16 ;  /* 0x000ca01001007387 */ /* 0x000fe80000100a00 */
[----:B--2---:R-:W2:Y:S04]  /*ef60*/  LDL.LU R18, [R1+0x138] ;  /* 0x0001380001127983 */ /* 0x004ea80000300800 */
[----:B------:R-:W2:Y:S04]  /*ef70*/  LDL.LU R19, [R1+0x13c] ;  /* 0x00013c0001137983 */ /* 0x000ea80000300800 */
[----:B0-----:R0:W-:Y:S04]  /*ef80*/  STL.64 [R1+0x248], R10 ;  /* 0x0002480a01007387 */ /* 0x0011e80000100a00 */
[----:B-1----:R-:W-:Y:S04]  /*ef90*/  STL [R1+0x330], R0 ;  /* 0x0003300001007387 */ /* 0x002fe80000100800 */
[----:B------:R-:W-:Y:S01]  /*efa0*/  STL [R1+0xc70], R2 ;  /* 0x000c700201007387 */ /* 0x000fe20000100800 */
[----:B0-----:R0:W-:Y:S08]  /*efb0*/  MUFU.EX2 R11, R20 ;  /* 0x00000014000b7308 */ /* 0x0011f00000000800 */
[----:B------:R1:W4:Y:S01]  /*efc0*/  MUFU.EX2 R10, R21 ;  /* 0x00000015000a7308 */ /* 0x0003220000000800 */
[----:B0-----:R-:W2:Y:S04]  /*efd0*/  LDL.LU R20, [R1+0xb0] ;  /* 0x0000b00001147983 */ /* 0x001ea80000300800 */
[----:B-1----:R-:W2:Y:S04]  /*efe0*/  LDL.LU R21, [R1+0xb4] ;  /* 0x0000b40001157983 */ /* 0x002ea80000300800 */
[----:B------:R-:W2:Y:S04]  /*eff0*/  LDL.LU R22, [R1+0xb8] ;  /* 0x0000b80001167983 */ /* 0x000ea80000300800 */
[----:B------:R-:W2:Y:S01]  /*f000*/  LDL.LU R23, [R1+0xbc] ;  /* 0x0000bc0001177983 */ /* 0x000ea20000300800 */
[C---:B---3--:R-:W-:Y:S03]  /*f010*/  HMMA.16816.F32 R24, R4.reuse, R26, R12 ;  /* 0x0000001a0418723c */ /* 0x048fe6000000180c */
[----:B----4-:R-:W-:Y:S05]  /*f020*/  STL [R1+0x338], R10 ;  /* 0x0003380a01007387 */ /* 0x010fea0000100800 */
[----:B--2---:R-:W-:-:S15]  /*f030*/  HMMA.16816.F32 R20, R4, R18, R20 ;  /* 0x000000120414723c */ /* 0x004fde0000001814 */
[----:B------:R-:W-:-:S04]  /*f040*/  NOP ;  /* 0x0000000000007918 */ /* 0x000fc80000000000 */
[----:B------:R-:W-:Y:S04]  /*f050*/  STL.64 [R1+0xc98], R22 ;  /* 0x000c981601007387 */ /* 0x000fe80000100a00 */
[----:B------:R-:W-:Y:S04]  /*f060*/  STL [R1+0x33c], R11 ;  /* 0x00033c0b01007387 */ /* 0x000fe80000100800 */
[----:B------:R-:W-:Y:S04]  /*f070*/  STL.64 [R1+0xd70], R10 ;  /* 0x000d700a01007387 */ /* 0x000fe80000100a00 */
[----:B------:R-:W-:Y:S04]  /*f080*/  STL.64 [R1+0xd68], R8 ;  /* 0x000d680801007387 */ /* 0x000fe80000100a00 */
[----:B------:R-:W-:Y:S04]  /*f090*/  STL.64 [R1+0xc90], R20 ;  /* 0x000c901401007387 */ /* 0x000fe80000100a00 */
        /* <DEDUP_REMOVED lines=8> */
[----:B------:R-:W5:Y:S04]  /*f120*/  LDL.LU R8, [R1] ;  /* 0x0000000001087983 */ /* 0x000f680000300800 */
[----:B------:R-:W5:Y:S04]  /*f130*/  LDL.LU R9, [R1+0x4] ;  /* 0x0000040001097983 */ /* 0x000f680000300800 */
[----:B------:R-:W2:Y:S04]  /*f140*/  LDL.LU R10, [R1+0x8] ;  /* 0x00000800010a7983 */ /* 0x000ea80000300800 */
[----:B------:R-:W2:Y:S04]  /*f150*/  LDL.LU R11, [R1+0xc] ;  /* 0x00000c00010b7983 */ /* 0x000ea80000300800 */
[----:B--2---:R0:W-:Y:S04]  /*f160*/  STL.64 [R1+0xd80], R10 ;  /* 0x000d800a01007387 */ /* 0x0041e80000100a00 */
[----:B-----5:R1:W-:Y:S04]  /*f170*/  STL.64 [R1+0xd78], R8 ;  /* 0x000d780801007387 */ /* 0x0203e80000100a00 */
[----:B0-----:R-:W2:Y:S04]  /*f180*/  LDL.LU R10, [R1+0x128] ;  /* 0x00012800010a7983 */ /* 0x001ea80000300800 */
[----:B------:R-:W2:Y:S04]  /*f190*/  LDL.LU R11, [R1+0x12c] ;  /* 0x00012c00010b7983 */ /* 0x000ea80000300800 */
[----:B--2---:R0:W-:Y:S04]  /*f1a0*/  STL.64 [R1+0xd98], R10 ;  /* 0x000d980a01007387 */ /* 0x0041e80000100a00 */
[----:B-1----:R-:W4:Y:S04]  /*f1b0*/  LDL.LU R8, [R1+0x80] ;  /* 0x0000800001087983 */ /* 0x002f280000300800 */
[----:B------:R-:W4:Y:S04]  /*f1c0*/  LDL.LU R9, [R1+0x84] ;  /* 0x0000840001097983 */ /* 0x000f280000300800 */
[----:B0-----:R-:W4:Y:S04]  /*f1d0*/  LDL.LU R10, [R1+0x88] ;  /* 0x00008800010a7983 */ /* 0x001f280000300800 */
[----:B------:R-:W4:Y:S04]  /*f1e0*/  LDL.LU R11, [R1+0x8c] ;  /* 0x00008c00010b7983 */ /* 0x000f280000300800 */
[----:B------:R-:W2:Y:S04]  /*f1f0*/  LDL R22, [R1+0x334] ;  /* 0x0003340001167983 */ /* 0x000ea80000100800 */
[----:B------:R-:W2:Y:S04]  /*f200*/  LDL R23, [R1+0x348] ;  /* 0x0003480001177983 */ /* 0x000ea80000100800 */
[----:B------:R-:W5:Y:S04]  /*f210*/  LDL R20, [R1+0x340] ;  /* 0x0003400001147983 */ /* 0x000f680000100800 */
[----:B------:R-:W5:Y:S04]  /*f220*/  LDL R21, [R1+0x330] ;  /* 0x0003300001157983 */ /* 0x000f680000100800 */
[----:B--2---:R-:W-:Y:S04]  /*f230*/  STL.64 [R1+0xd90], R22 ;  /* 0x000d901601007387 */ /* 0x004fe80000100a00 */
[----:B-----5:R0:W-:Y:S04]  /*f240*/  STL.64 [R1+0xd88], R20 ;  /* 0x000d881401007387 */ /* 0x0201e80000100a00 */
[----:B0-----:R-:W2:Y:S04]  /*f250*/  LDL.LU R20, [R1+0x90] ;  /* 0x0000900001147983 */ /* 0x001ea80000300800 */
[----:B------:R-:W2:Y:S04]  /*f260*/  LDL.LU R21, [R1+0x94] ;  /* 0x0000940001157983 */ /* 0x000ea80000300800 */
[----:B------:R-:W2:Y:S04]  /*f270*/  LDL.LU R22, [R1+0x98] ;  /* 0x0000980001167983 */ /* 0x000ea80000300800 */
[----:B------:R-:W2:Y:S04]  /*f280*/  LDL.LU R23, [R1+0x9c] ;  /* 0x00009c0001177983 */ /* 0x000ea80000300800 */
[----:B------:R-:W5:Y:S04]  /*f290*/  LDL.LU R16, [R1+0x70] ;  /* 0x0000700001107983 */ /* 0x000f680000300800 */
[----:B------:R-:W5:Y:S04]  /*f2a0*/  LDL.LU R17, [R1+0x74] ;  /* 0x0000740001117983 */ /* 0x000f680000300800 */
[----:B------:R-:W5:Y:S04]  /*f2b0*/  LDL.LU R18, [R1+0x78] ;  /* 0x0000780001127983 */ /* 0x000f680000300800 */
[----:B------:R-:W5:Y:S04]  /*f2c0*/  LDL.LU R19, [R1+0x7c] ;  /* 0x00007c0001137983 */ /* 0x000f680000300800 */
[----:B---3--:R-:W-:Y:S04]  /*f2d0*/  STL.64 [R1+0xcd8], R26 ;  /* 0x000cd81a01007387 */ /* 0x008fe80000100a00 */
[----:B------:R0:W-:Y:S04]  /*f2e0*/  STL.64 [R1+0xcd0], R24 ;  /* 0x000cd01801007387 */ /* 0x0001e80000100a00 */
[----:B0-----:R-:W3:Y:S04]  /*f2f0*/  LDL.LU R24, [R1+0x20] ;  /* 0x0000200001187983 */ /* 0x001ee80000300800 */
[----:B------:R-:W3:Y:S04]  /*f300*/  LDL.LU R25, [R1+0x24] ;  /* 0x0000240001197983 */ /* 0x000ee80000300800 */
[----:B------:R-:W2:Y:S04]  /*f310*/  LDL.LU R26, [R1+0x28] ;  /* 0x00002800011a7983 */ /* 0x000ea80000300800 */
[----:B------:R-:W2:Y:S01]  /*f320*/  LDL.LU R27, [R1+0x2c] ;  /* 0x00002c00011b7983 */ /* 0x000ea20000300800 */
[----:B----4-:R-:W-:-:S15]  /*f330*/  HMMA.16816.F32 R8, R4, R14, R8 ;  /* 0x0000000e0408723c */ /* 0x010fde0000001808 */
[----:B------:R-:W-:-:S04]  /*f340*/  NOP ;  /* 0x0000000000007918 */ /* 0x000fc80000000000 */
[----:B------:R-:W-:Y:S01]  /*f350*/  MOV R12, R10 ;  /* 0x0000000a000c7202 */ /* 0x000fe20000000f00 */
[----:B------:R-:W-:Y:S01]  /*f360*/  IMAD.MOV.U32 R0, RZ, RZ, R11 ;  /* 0x000000ffff007224 */ /* 0x000fe200078e000b */
[----:B------:R-:W-:Y:S01]  /*f370*/  MOV R14, R8 ;  /* 0x00000008000e7202 */ /* 0x000fe20000000f00 */
[----:B------:R-:W-:Y:S01]  /*f380*/  IMAD.MOV.U32 R13, RZ, RZ, R9 ;  /* 0x000000ffff0d7224 */ /* 0x000fe200078e0009 */
[----:B--2---:R0:W-:Y:S04]  /*f390*/  STL.64 [R1+0xce8], R26 ;  /* 0x000ce81a01007387 */ /* 0x0041e80000100a00 */
[----:B0-----:R-:W2:Y:S04]  /*f3a0*/  LDL R27, [R1+0x34c] ;  /* 0x00034c00011b7983 */ /* 0x001ea80000100800 */
[----:B---3--:R-:W-:Y:S04]  /*f3b0*/  STL.64 [R1+0xce0], R24 ;  /* 0x000ce01801007387 */ /* 0x008fe80000100a00 */
[----:B------:R-:W3:Y:S04]  /*f3c0*/  LDL.LU.64 R10, [R1+0xd98] ;  /* 0x000d9800010a7983 */ /* 0x000ee80000300a00 */
[----:B------:R-:W-:Y:S04]  /*f3d0*/  STL [R1+0xcf8], R14 ;  /* 0x000cf80e01007387 */ /* 0x000fe80000100800 */
[----:B------:R0:W-:Y:S04]  /*f3e0*/  STL.64 [R1+0xcf0], R12 ;  /* 0x000cf00c01007387 */ /* 0x0001e80000100a00 */
[----:B0-----:R-:W4:Y:S04]  /*f3f0*/  LDL.LU R12, [R1+0x30] ;  /* 0x00003000010c7983 */ /* 0x001f280000300800 */
[----:B------:R-:W4:Y:S04]  /*f400*/  LDL.LU R13, [R1+0x34] ;  /* 0x00003400010d7983 */ /* 0x000f280000300800 */
[----:B------:R-:W2:Y:S04]  /*f410*/  LDL.LU R14, [R1+0x38] ;  /* 0x00003800010e7983 */ /* 0x000ea80000300800 */
[----:B------:R-:W2:Y:S01]  /*f420*/  LDL.LU R15, [R1+0x3c] ;  /* 0x00003c00010f7983 */ /* 0x000ea20000300800 */
[----:B---3--:R-:W-:-:S15]  /*f430*/  HMMA.16816.F32 R8, R4, R10, R20 ;  /* 0x0000000a0408723c */ /* 0x008fde0000001814 */
[----:B------:R-:W-:-:S04]  /*f440*/  NOP ;  /* 0x0000000000007918 */ /* 0x000fc80000000000 */
[----:B------:R-:W-:Y:S01]  /*f450*/  MOV R2, R10 ;  /* 0x0000000a00027202 */ /* 0x000fe20000000f00 */
[----:B------:R-:W-:Y:S01]  /*f460*/  IMAD.MOV.U32 R28, RZ, RZ, R11 ;  /* 0x000000ffff1c7224 */ /* 0x000fe200078e000b */
[----:B--2---:R0:W-:Y:S04]  /*f470*/  STL.64 [R1+0xd08], R14 ;  /* 0x000d080e01007387 */ /* 0x0041e80000100a00 */
[----:B----4-:R-:W-:Y:S04]  /*f480*/  STL.64 [R1+0xd00], R12 ;  /* 0x000d000c01007387 */ /* 0x010fe80000100a00 */
[----:B0-----:R-:W2:Y:S04]  /*f490*/  LDL.LU R14, [R1+0xf8] ;  /* 0x0000f800010e7983 */ /* 0x001ea80000300800 */
[----:B------:R-:W2:Y:S04]  /*f4a0*/  LDL.LU R15, [R1+0xfc] ;  /* 0x0000fc00010f7983 */ /* 0x000ea80000300800 */
[----:B------:R-:W3:Y:S04]  /*f4b0*/  LDL.LU.64 R22, [R1+0xd90] ;  /* 0x000d900001167983 */ /* 0x000ee80000300a00 */
[----:B------:R-:W4:Y:S04]  /*f4c0*/  LDL.LU.64 R20, [R1+0xd88] ;  /* 0x000d880001147983 */ /* 0x000f280000300a00 */
[----:B------:R0:W-:Y:S04]  /*f4d0*/  STL.64 [R1+0xa0], R8 ;  /* 0x0000a00801007387 */ /* 0x0001e80000100a00 */
[----:B------:R-:W2:Y:S04]  /*f4e0*/  LDL.LU.64 R10, [R1+0xd80] ;  /* 0x000d8000010a7983 */ /* 0x000ea80000300a00 */
[----:B0-----:R-:W2:Y:S04]  /*f4f0*/  LDL.LU.64 R8, [R1+0xd78] ;  /* 0x000d780001087983 */ /* 0x001ea80000300a00 */
[----:B------:R-:W-:Y:S01]  /*f500*/  STL [R1+0xc88], R2 ;  /* 0x000c880201007387 */ /* 0x000fe20000100800 */
[----:B--2---:R-:W-:Y:S03]  /*f510*/  HMMA.16816.F32 R12, R4, R14, R8 ;  /* 0x0000000e040c723c */ /* 0x004fe60000001808 */
[----:B------:R-:W2:Y:S04]  /*f520*/  LDL.LU.64 R10, [R1+0xd70] ;  /* 0x000d7000010a7983 */ /* 0x000ea80000300a00 */
[----:B------:R-:W5:Y:S01]  /*f530*/  LDL.LU.64 R8, [R1+0xd68] ;  /* 0x000d680001087983 */ /* 0x000f620000300a00 */
[----:B----4-:R-:W-:-:S02]  /*f540*/  F2FP.F16.F32.PACK_AB R4, R27, R20 ;  /* 0x000000141b04723e */ /* 0x010fc400000000ff */
[----:B---3--:R-:W-:Y:S01]  /*f550*/  F2FP.F16.F32.PACK_AB R5, R21, R22 ;  /* 0x000000161505723e */ /* 0x008fe200000000ff */
[----:B------:R-:W-:Y:S01]  /*f560*/  LDSM.16.M88.4 R24, [R3+UR5+0x12800] ;  /* 0x012800050318783b */ /* 0x000fe20008000200 */
[----:B------:R-:W-:-:S07]  /*f570*/  F2FP.F16.F32.PACK_AB R6, R23, R29 ;  /* 0x0000001d1706723e */ /* 0x000fce00000000ff */
[----:B------:R-:W-:Y:S04]  /*f580*/  STL.64 [R1], R12 ;  /* 0x0000000c01007387 */ /* 0x000fe80000100a00 */
[----:B------:R5:W-:Y:S04]  /*f590*/  STL.64 [R1+0x8], R14 ;  /* 0x0000080e01007387 */ /* 0x000be80000100a00 */
[----:B------:R-:W3:Y:S01]  /*f5a0*/  LDL.LU R29, [R1+0xd60] ;  /* 0x000d6000011d7983 */ /* 0x000ee20000300800 */
[----:B--2---:R-:W-:-:S07]  /*f5b0*/  F2FP.F16.F32.PACK_AB R7, R11, R10 ;  /* 0x0000000a0b07723e */ /* 0x004fce00000000ff */
[----:B-----5:R-:W-:Y:S01]  /*f5c0*/  HMMA.16816.F32 R12, R4, R8, R16 ;  /* 0x00000008040c723c */ /* 0x020fe20000001810 */
[----:B------:R-:W0:-:S15]  /*f5d0*/  LDSM.16.M88.4 R8, [R3+UR5+0x10800] ;  /* 0x010800050308783b */ /* 0x000e1e0008000200 */
[----:B------:R-:W-:-:S03]  /*f5e0*/  NOP ;  /* 0x0000000000007918 */ /* 0x000fc60000000000 */
[----:B------:R-:W-:Y:S04]  /*f5f0*/  STL.64 [R1+0xc0], R12 ;  /* 0x0000c00c01007387 */ /* 0x000fe80000100a00 */
[----:B------:R-:W-:Y:S04]  /*f600*/  STL.64 [R1+0xc8], R14 ;  /* 0x0000c80e01007387 */ /* 0x000fe80000100a00 */
[----:B------:R-:W-:Y:S01]  /*f610*/  LDSM.16.M88.4 R12, [R3+UR5+0x12000] ;  /* 0x01200005030c783b */ /* 0x000fe20008000200 */
[----:B0-----:R-:W-:-:S03]  /*f620*/  MOV R20, R8 ;  /* 0x0000000800147202 */ /* 0x001fc60000000f00 */
[----:B------:R-:W-:Y:S01]  /*f630*/  STL.64 [R1+0x168], R10 ;  /* 0x0001680a01007387 */ /* 0x000fe20000100a00 */
[----:B------:R-:W-:-:S03]  /*f640*/  IMAD.MOV.U32 R19, RZ, RZ, R9 ;  /* 0x000000ffff137224 */ /* 0x000fc600078e0009 */
[----:B------:R-:W0:Y:S02]  /*f650*/  LDSM.16.M88.4 R8, [R3+UR5+0x11000] ;  /* 0x011000050308783b */ /* 0x000e240008000200 */
[----:B0-----:R-:W-:Y:S02]  /*f660*/  MOV R18, R8 ;  /* 0x0000000800127202 */ /* 0x001fe40000000f00 */
[----:B------:R-:W-:Y:S01]  /*f670*/  STL.64 [R1+0x198], R10 ;  /* 0x0001980a01007387 */ /* 0x000fe20000100a00 */
[----:B------:R-:W-:-:S03]  /*f680*/  IMAD.MOV.U32 R17, RZ, RZ, R9 ;  /* 0x000000ffff117224 */ /* 0x000fc600078e0009 */
[----:B------:R-:W0:Y:S02]  /*f690*/  LDSM.16.M88.4 R8, [R3+UR5+0x11800] ;  /* 0x011800050308783b */ /* 0x000e240008000200 */
[----:B0-----:R-:W-:Y:S02]  /*f6a0*/  MOV R16, R8 ;  /* 0x0000000800107202 */ /* 0x001fe40000000f00 */
[----:B------:R-:W-:Y:S01]  /*f6b0*/  STL.64 [R1+0x1c8], R10 ;  /* 0x0001c80a01007387 */ /* 0x000fe20000100a00 */
[----:B------:R-:W-:-:S03]  /*f6c0*/  IMAD.MOV.U32 R2, RZ, RZ, R9 ;  /* 0x000000ffff027224 */ /* 0x000fc600078e0009 */
[----:B------:R-:W0:Y:S04]  /*f6d0*/  LDSM.16.M88.4 R8, [R3+UR5+0x13000] ;  /* 0x013000050308783b */ /* 0x000e280008000200 */
[----:B0-----:R-:W-:Y:S04]  /*f6e0*/  STL.64 [R1+0xd50], R10 ;  /* 0x000d500a01007387 */ /* 0x001fe80000100a00 */
[----:B------:R0:W-:Y:S02]  /*f6f0*/  STL.64 [R1+0xd48], R8 ;  /* 0x000d480801007387 */ /* 0x0001e40000100a00 */
[----:B0-----:R-:W-:-:S02]  /*f700*/  MOV R8, R20 ;  /* 0x0000001400087202 */ /* 0x001fc40000000f00 */
[----:B------:R-:W0:Y:S04]  /*f710*/  LDSM.16.M88.4 R20, [R3+UR5+0x13800] ;  /* 0x013800050314783b */ /* 0x000e280008000200 */
[----:B0-----:R-:W-:Y:S04]  /*f720*/  STL.64 [R1+0xd38], R22 ;  /* 0x000d381601007387 */ /* 0x001fe80000100a00 */
[----:B------:R0:W-:Y:S02]  /*f730*/  STL.64 [R1+0xd30], R20 ;  /* 0x000d301401007387 */ /* 0x0001e40000100a00 */
[----:B0-----:R-:W-:Y:S01]  /*f740*/  MOV R20, R18 ;  /* 0x0000001200147202 */ /* 0x001fe20000000f00 */
[----:B------:R-:W-:-:S05]  /*f750*/  IMAD.MOV.U32 R21, RZ, RZ, R17 ;  /* 0x000000ffff157224 */ /* 0x000fca00078e0011 */
[----:B------:R0:W-:Y:S04]  /*f760*/  STL.64 [R1+0xd58], R20 ;  /* 0x000d581401007387 */ /* 0x0001e80000100a00 */
[----:B0-----:R-:W2:Y:S04]  /*f770*/  LDL.LU R20, [R1+0x1d0] ;  /* 0x0001d00001147983 */ /* 0x001ea80000300800 */
[----:B------:R-:W2:Y:S04]  /*f780*/  LDL.LU R21, [R1+0x1d4] ;  /* 0x0001d40001157983 */ /* 0x000ea80000300800 */
[----:B------:R-:W2:Y:S04]  /*f790*/  LDL.LU R22, [R1+0x1d8] ;  /* 0x0001d80001167983 */ /* 0x000ea80000300800 */
[----:B------:R-:W2:Y:S01]  /*f7a0*/  LDL.LU R23, [R1+0x1dc] ;  /* 0x0001dc0001177983 */ /* 0x000ea20000300800 */
[----:B------:R-:W-:-:S03]  /*f7b0*/  IMAD.MOV.U32 R9, RZ, RZ, R19 ;  /* 0x000000ffff097224 */ /* 0x000fc600078e0013 */
[----:B------:R-:W-:Y:S04]  /*f7c0*/  STL.64 [R1+0x1e8], R14 ;  /* 0x0001e80e01007387 */ /* 0x000fe80000100a00 */
[----:B------:R0:W-:Y:S02]  /*f7d0*/  STL.64 [R1+0xd18], R12 ;  /* 0x000d180c01007387 */ /* 0x0001e40000100a00 */
[----:B0-----:R-:W-:Y:S02]  /*f7e0*/  MOV R12, R16 ;  /* 0x00000010000c7202 */ /* 0x001fe40000000f00 */
[----:B------:R-:W0:Y:S01]  /*f7f0*/  LDSM.16.M88.4 R16, [R3+UR5+0x14000] ;  /* 0x014000050310783b */ /* 0x000e220008000200 */
[----:B------:R-:W-:-:S05]  /*f800*/  IMAD.MOV.U32 R13, RZ, RZ, R2 ;  /* 0x000000ffff0d7224 */ /* 0x000fca00078e0002 */
[----:B------:R1:W-:Y:S04]  /*f810*/  STL.64 [R1+0xd40], R12 ;  /* 0x000d400c01007387 */ /* 0x0003e80000100a00 */
[----:B-1----:R-:W4:Y:S04]  /*f820*/  LDL.LU R12, [R1+0x60] ;  /* 0x00006000010c7983 */ /* 0x002f280000300800 */
[----:B------:R-:W4:Y:S04]  /*f830*/  LDL.LU R13, [R1+0x64] ;  /* 0x00006400010d7983 */ /* 0x000f280000300800 */
[----:B------:R-:W4:Y:S04]  /*f840*/  LDL.LU R14, [R1+0x68] ;  /* 0x00006800010e7983 */ /* 0x000f280000300800 */
[----:B------:R-:W4:Y:S04]  /*f850*/  LDL.LU R15, [R1+0x6c] ;  /* 0x00006c00010f7983 */ /* 0x000f280000300800 */
[----:B0-----:R-:W-:Y:S04]  /*f860*/  STL.64 [R1+0xd28], R18 ;  /* 0x000d281201007387 */ /* 0x001fe80000100a00 */
[----:B------:R0:W-:Y:S04]  /*f870*/  STL.64 [R1+0xd20], R16 ;  /* 0x000d201001007387 */ /* 0x0001e80000100a00 */
[----:B0-----:R-:W5:Y:S04]  /*f880*/  LDL.LU R16, [R1+0x50] ;  /* 0x0000500001107983 */ /* 0x001f680000300800 */
[----:B------:R-:W5:Y:S04]  /*f890*/  LDL.LU R17, [R1+0x54] ;  /* 0x0000540001117983 */ /* 0x000f680000300800 */
[----:B------:R-:W5:Y:S04]  /*f8a0*/  LDL.LU R18, [R1+0x58] ;  /* 0x0000580001127983 */ /* 0x000f680000300800 */
[----:B------:R-:W5:Y:S04]  /*f8b0*/  LDL.LU R19, [R1+0x5c] ;  /* 0x00005c0001137983 */ /* 0x000f680000300800 */
[----:B------:R-:W-:Y:S04]  /*f8c0*/  STL.64 [R1+0x208], R26 ;  /* 0x0002081a01007387 */ /* 0x000fe80000100a00 */
[----:B------:R0:W-:Y:S04]  /*f8d0*/  STL.64 [R1+0xd10], R24 ;  /* 0x000d101801007387 */ /* 0x0001e80000100a00 */
[----:B0-----:R-:W3:Y:S04]  /*f8e0*/  LDL.LU R24, [R1+0x40] ;  /* 0x0000400001187983 */ /* 0x001ee80000300800 */
[----:B------:R-:W3:Y:S04]  /*f8f0*/  LDL.LU R25, [R1+0x44] ;  /* 0x0000440001197983 */ /* 0x000ee80000300800 */
[----:B------:R-:W3:Y:S01]  /*f900*/  LDL.LU R26, [R1+0x48] ;  /* 0x00004800011a7983 */ /* 0x000ee20000300800 */
[----:B--2---:R-:W-:Y:S03]  /*f910*/  HMMA.16816.F32 R8, R4, R8, R20 ;  /* 0x000000080408723c */ /* 0x004fe60000001814 */
[----:B------:R-:W4:-:S15]  /*f920*/  LDL.LU.64 R20, [R1+0xd58] ;  /* 0x000d580001147983 */ /* 0x000f1e0000300a00 */
[----:B------:R-:W-:Y:S01]  /*f930*/  NOP ;  /* 0x0000000000007918 */ /* 0x000fe20000000000 */
[----:B------:R-:W-:Y:S04]  /*f940*/  STL.64 [R1+0x150], R8 ;  /* 0x0001500801007387 */ /* 0x000fe80000100a00 */
[----:B------:R0:W-:Y:S04]  /*f950*/  STL.64 [R1+0x158], R10 ;  /* 0x0001580a01007387 */ /* 0x0001e80000100a00 */
[----:B0-----:R-:W2:Y:S04]  /*f960*/  LDL.LU.64 R10, [R1+0xd50] ;  /* 0x000d5000010a7983 */ /* 0x001ea80000300a00 */
[----:B------:R-:W3:Y:S01]  /*f970*/  LDL.LU.64 R8, [R1+0xd48] ;  /* 0x000d480001087983 */ /* 0x000ee20000300a00 */
[----:B----4-:R-:W-:Y:S03]  /*f980*/  HMMA.16816.F32 R20, R4, R20, R12 ;  /* 0x000000140414723c */ /* 0x010fe6000000180c */
[----:B--2---:R-:W-:Y:S04]  /*f990*/  STL.64 [R1+0x218], R10 ;  /* 0x0002180a01007387 */ /* 0x004fe80000100a00 */
[----:B------:R-:W5:-:S12]  /*f9a0*/  LDL.LU.64 R12, [R1+0xd40] ;  /* 0x000d4000010c7983 */ /* 0x000f580000300a00 */
[----:B------:R-:W-:Y:S04]  /*f9b0*/  STL.64 [R1+0x140], R20 ;  /* 0x0001401401007387 */ /* 0x000fe80000100a00 */
[----:B------:R0:W-:Y:S04]  /*f9c0*/  STL.64 [R1+0x148], R22 ;  /* 0x0001481601007387 */ /* 0x0001e80000100a00 */
[----:B0-----:R-:W2:Y:S04]  /*f9d0*/  LDL.LU.64 R22, [R1+0xd38] ;  /* 0x000d380001167983 */ /* 0x001ea80000300a00 */
[----:B------:R-:W4:Y:S01]  /*f9e0*/  LDL.LU.64 R20, [R1+0xd30] ;  /* 0x000d300001147983 */ /* 0x000f220000300a00 */
[----:B-----5:R-:W-:Y:S03]  /*f9f0*/  HMMA.16816.F32 R12, R4, R12, R16 ;  /* 0x0000000c040c723c */ /* 0x020fe60000001810 */
[----:B--2---:R-:W-:Y:S04]  /*fa00*/  STL.64 [R1+0x228], R22 ;  /* 0x0002281601007387 */ /* 0x004fe80000100a00 */
[----:B------:R-:W2:Y:S04]  /*fa10*/  LDL.LU.64 R18, [R1+0xd28] ;  /* 0x000d280001127983 */ /* 0x000ea80000300a00 */
[----:B------:R-:W5:Y:S08]  /*fa20*/  LDL.LU.64 R16, [R1+0xd20] ;  /* 0x000d200001107983 */ /* 0x000f700000300a00 */
[----:B------:R0:W-:Y:S04]  /*fa30*/  STL.64 [R1+0x130], R12 ;  /* 0x0001300c01007387 */ /* 0x0001e80000100a00 */
[----:B------:R1:W-:Y:S04]  /*fa40*/  STL.64 [R1+0x138], R14 ;  /* 0x0001380e01007387 */ /* 0x0003e80000100a00 */
[----:B0-----:R-:W1:Y:S01]  /*fa50*/  LDL.LU.64 R12, [R1+0xd18] ;  /* 0x000d1800010c7983 */ /* 0x001e620000300a00 */
[----:B---3--:R-:W-:-:S03]  /*fa60*/  MOV R27, R29 ;  /* 0x0000001d001b7202 */ /* 0x008fc60000000f00 */
[----:B--2---:R-:W-:Y:S04]  /*fa70*/  STL.64 [R1+0x238], R18 ;  /* 0x0002381201007387 */ /* 0x004fe80000100a00 */
[----:B------:R-:W2:Y:S01]  /*fa80*/  LDL.LU R29, [R1+0x250] ;  /* 0x00025000011d7983 */ /* 0x000ea20000300800 */
[----:B-1----:R-:W-:Y:S03]  /*fa90*/  HMMA.16816.F32 R12, R4, R12, R24 ;  /* 0x0000000c040c723c */ /* 0x002fe60000001818 */
[----:B------:R-:W3:-:S15]  /*faa0*/  LDL.LU.64 R24, [R1+0xd10] ;  /* 0x000d100001187983 */ /* 0x000ede0000300a00 */
[----:B------:R-:W-:Y:S01]  /*fab0*/  NOP ;  /* 0x0000000000007918 */ /* 0x000fe20000000000 */
[----:B------:R-:W-:Y:S04]  /*fac0*/  STL.64 [R1+0x120], R12 ;  /* 0x0001200c01007387 */ /* 0x000fe80000100a00 */
[----:B------:R0:W-:Y:S04]  /*fad0*/  STL.64 [R1+0x128], R14 ;  /* 0x0001280e01007387 */ /* 0x0001e80000100a00 */
[----:B0-----:R-:W3:Y:S04]  /*fae0*/  LDL.LU.64 R14, [R1+0xd08] ;  /* 0x000d0800010e7983 */ /* 0x001ee80000300a00 */
[----:B------:R-:W3:Y:S02]  /*faf0*/  LDL.LU.64 R12, [R1+0xd00] ;  /* 0x000d0000010c7983 */ /* 0x000ee40000300a00 */
[----:B---3--:R-:W-:Y:S02]  /*fb00*/  HMMA.16816.F32 R24, R4, R24, R12 ;  /* 0x000000180418723c */ /* 0x008fe4000000180c */
[----:B------:R-:W3:Y:S04]  /*fb10*/  LDL.LU R14, [R1+0xcf8] ;  /* 0x000cf800010e7983 */ /* 0x000ee80000300800 */
[----:B------:R-:W2:-:S13]  /*fb20*/  LDL.LU.64 R12, [R1+0xcf0] ;  /* 0x000cf000010c7983 */ /* 0x000e9a0000300a00 */
[----:B------:R-:W-:Y:S04]  /*fb30*/  STL.64 [R1+0x110], R24 ;  /* 0x0001101801007387 */ /* 0x000fe80000100a00 */
[----:B------:R0:W-:Y:S04]  /*fb40*/  STL.64 [R1+0x118], R26 ;  /* 0x0001181a01007387 */ /* 0x0001e80000100a00 */
[----:B0-----:R-:W2:Y:S04]  /*fb50*/  LDL.LU.64 R26, [R1+0xce8] ;  /* 0x000ce800011a7983 */ /* 0x001ea80000300a00 */
[----:B------:R-:W2:Y:S02]  /*fb60*/  LDL.LU.64 R24, [R1+0xce0] ;  /* 0x000ce00001187983 */ /* 0x000ea40000300a00 */
[----:B--2---:R-:W-:Y:S02]  /*fb70*/  HMMA.16816.F32 R8, R4, R8, R24 ;  /* 0x000000080408723c */ /* 0x004fe40000001818 */
[----:B------:R-:W4:Y:S04]  /*fb80*/  LDL.LU.64 R26, [R1+0xcd8] ;  /* 0x000cd800011a7983 */ /* 0x000f280000300a00 */
[----:B------:R-:W4:-:S13]  /*fb90*/  LDL.LU.64 R24, [R1+0xcd0] ;  /* 0x000cd00001187983 */ /* 0x000f1a0000300a00 */
[----:B------:R-:W-:Y:S04]  /*fba0*/  STL.64 [R1+0x100], R8 ;  /* 0x0001000801007387 */ /* 0x000fe80000100a00 */
[----:B------:R0:W-:Y:S04]  /*fbb0*/  STL.64 [R1+0x108], R10 ;  /* 0x0001080a01007387 */ /* 0x0001e80000100a00 */
[----:B0-----:R-:W5:Y:S04]  /*fbc0*/  LDL.LU.64 R10, [R1+0xcc8] ;  /* 0x000cc800010a7983 */ /* 0x001f680000300a00 */
[----:B------:R-:W5:Y:S02]  /*fbd0*/  LDL.LU.64 R8, [R1+0xcc0] ;  /* 0x000cc00001087983 */ /* 0x000f640000300a00 */
[C---:B-----5:R-:W-:Y:S02]  /*fbe0*/  HMMA.16816.F32 R16, R4.reuse, R16, R8 ;  /* 0x000000100410723c */ /* 0x060fe40000001808 */
[----:B------:R-:W2:Y:S06]  /*fbf0*/  LDL.LU R9, [R1+0x260] ;  /* 0x0002600001097983 */ /* 0x000eac0000300800 */
[----:B----4-:R-:W-:Y:S01]  /*fc00*/  HMMA.16816.F32 R20, R4, R20, R24 ;  /* 0x000000140414723c */ /* 0x010fe20000001818 */
[----:B---3--:R-:W-:-:S02]  /*fc10*/  IMAD.MOV.U32 R8, RZ, RZ, R14 ;  /* 0x000000ffff087224 */ /* 0x008fc400078e000e */
[----:B------:R-:W-:Y:S01]  /*fc20*/  IMAD.MOV.U32 R10, RZ, RZ, R12 ;  /* 0x000000ffff0a7224 */ /* 0x000fe200078e000c */
[----:B------:R-:W-:Y:S01]  /*fc30*/  MOV R11, R0 ;  /* 0x00000000000b7202 */ /* 0x000fe20000000f00 */
[----:B------:R-:W-:-:S14]  /*fc40*/  LDSM.16.M88.4 R24, [R3+UR5+0x15800] ;  /* 0x015800050318783b */ /* 0x000fdc0008000200 */
[----:B------:R-:W-:Y:S04]  /*fc50*/  STL.64 [R1+0xf0], R20 ;  /* 0x0000f01401007387 */ /* 0x000fe80000100a00 */
[----:B------:R-:W-:Y:S04]  /*fc60*/  STL.64 [R1+0xf8], R22 ;  /* 0x0000f81601007387 */ /* 0x000fe80000100a00 */
[----:B------:R-:W-:Y:S04]  /*fc70*/  LDSM.16.M88.4 R20, [R3+UR5+0x15000] ;  /* 0x015000050314783b */ /* 0x000fe80008000200 */
[----:B--2---:R0:W-:Y:S02]  /*fc80*/  STL [R1+0xc68], R9 ;  /* 0x000c680901007387 */ /* 0x0041e40000100800 */
[----:B0-----:R-:W-:-:S02]  /*fc90*/  MOV R9, R13 ;  /* 0x0000000d00097202 */ /* 0x001fc40000000f00 */
[----:B------:R-:W0:Y:S04]  /*fca0*/  LDSM.16.M88.4 R12, [R3+UR5+0x16000] ;  /* 0x01600005030c783b */ /* 0x000e280008000200 */
[----:B------:R-:W-:Y:S04]  /*fcb0*/  STL.64 [R1+0xe0], R16 ;  /* 0x0000e01001007387 */ /* 0x000fe80000100a00 */
[----:B------:R-:W-:Y:S04]  /*fcc0*/  STL.64 [R1+0xe8], R18 ;  /* 0x0000e81201007387 */ /* 0x000fe80000100a00 */
[----:B------:R-:W1:Y:S04]  /*fcd0*/  LDSM.16.M88.4 R16, [R3+UR5+0x14800] ;  /* 0x014800050310783b */ /* 0x000e680008000200 */
[----:B0-----:R0:W-:Y:S01]  /*fce0*/  STL.64 [R1+0x1f8], R14 ;  /* 0x0001f80e01007387 */ /* 0x0011e20000100a00 */
[----:B------:R-:W-:Y:S01]  /*fcf0*/  IMAD.MOV.U32 R2, RZ, RZ, R12 ;  /* 0x000000ffff027224 */ /* 0x000fe200078e000c */
[----:B------:R-:W-:-:S02]  /*fd00*/  MOV R0, R13 ;  /* 0x0000000d00007202 */ /* 0x000fc40000000f00 */
[----:B0-----:R-:W2:Y:S04]  /*fd10*/  LDL.LU.64 R14, [R1+0xcb8] ;  /* 0x000cb800010e7983 */ /* 0x001ea80000300a00 */
[----:B------:R-:W2:Y:S04]  /*fd20*/  LDL.LU.64 R12, [R1+0xcb0] ;  /* 0x000cb000010c7983 */ /* 0x000ea80000300a00 */
[----:B-1----:R0:W-:Y:S04]  /*fd30*/  STL.64 [R1+0x188], R18 ;  /* 0x0001881201007387 */ /* 0x0021e80000100a00 */
[----:B------:R-:W-:Y:S04]  /*fd40*/  STL.64 [R1+0x1b8], R22 ;  /* 0x0001b81601007387 */ /* 0x000fe80000100a00 */
[----:B0-----:R-:W3:Y:S01]  /*fd50*/  LDL.LU.64 R18, [R1+0xca8] ;  /* 0x000ca80001127983 */ /* 0x001ee20000300a00 */
[----:B--2---:R-:W-:Y:S03]  /*fd60*/  HMMA.16816.F32 R12, R4, R16, R12 ;  /* 0x00000010040c723c */ /* 0x004fe6000000180c */
[----:B------:R-:W3:-:S15]  /*fd70*/  LDL.LU.64 R16, [R1+0xca0] ;  /* 0x000ca00001107983 */ /* 0x000ede0000300a00 */
[----:B------:R-:W-:Y:S01]  /*fd80*/  NOP ;  /* 0x0000000000007918 */ /* 0x000fe20000000000 */
[----:B------:R0:W-:Y:S04]  /*fd90*/  STL.64 [R1+0xd0], R12 ;  /* 0x0000d00c01007387 */ /* 0x0001e80000100a00 */
[----:B------:R1:W-:Y:S04]  /*fda0*/  STL.64 [R1+0xd8], R14 ;  /* 0x0000d80e01007387 */ /* 0x0003e80000100a00 */
[----:B0-----:R-:W2:Y:S04]  /*fdb0*/  LDL.LU R12, [R1+0x264] ;  /* 0x00026400010c7983 */ /* 0x001ea80000300800 */
[----:B------:R-:W-:Y:S04]  /*fdc0*/  STL.64 [R1+0x1d8], R26 ;  /* 0x0001d81a01007387 */ /* 0x000fe80000100a00 */
[----:B------:R-:W4:Y:S04]  /*fdd0*/  LDL.LU R13, [R1+0x254] ;  /* 0x00025400010d7983 */ /* 0x000f280000300800 */
[----:B-1----:R-:W5:Y:S04]  /*fde0*/  LDL.LU R14, [R1+0x268] ;  /* 0x00026800010e7983 */ /* 0x002f680000300800 */
[----:B------:R-:W2:Y:S01]  /*fdf0*/  LDL.LU.64 R22, [R1+0xc98] ;  /* 0x000c980001167983 */ /* 0x000ea20000300a00 */
[----:B---3--:R-:W-:Y:S03]  /*fe00*/  HMMA.16816.F32 R16, R4, R20, R16 ;  /* 0x000000140410723c */ /* 0x008fe60000001810 */
[----:B------:R-:W2:-:S15]  /*fe10*/  LDL.LU.64 R20, [R1+0xc90] ;  /* 0x000c900001147983 */ /* 0x000e9e0000300a00 */
[----:B------:R-:W-:Y:S01]  /*fe20*/  NOP ;  /* 0x0000000000007918 */ /* 0x000fe20000000000 */
[----:B------:R0:W-:Y:S04]  /*fe30*/  STL.64 [R1+0xb0], R16 ;  /* 0x0000b01001007387 */ /* 0x0001e80000100a00 */
[----:B------:R-:W-:Y:S01]  /*fe40*/  STL.64 [R1+0xb8], R18 ;  /* 0x0000b81201007387 */ /* 0x000fe20000100a00 */
[----:B0-----:R-:W-:-:S03]  /*fe50*/  IMAD.MOV.U32 R16, RZ, RZ, R2 ;  /* 0x000000ffff107224 */ /* 0x001fc600078e0002 */
[----:B------:R-:W3:Y:S04]  /*fe60*/  LDL.LU R2, [R1+0xc88] ;  /* 0x000c880001027983 */ /* 0x000ee80000300800 */
[----:B------:R-:W3:Y:S01]  /*fe70*/  LDL.LU.64 R26, [R1+0xc80] ;  /* 0x000c8000011a7983 */ /* 0x000ee20000300a00 */
[----:B--2---:R-:W-:Y:S03]  /*fe80*/  HMMA.16816.F32 R20, R4, R24, R20 ;  /* 0x000000180414723c */ /* 0x004fe60000001814 */
[----:B------:R-:W2:Y:S01]  /*fe90*/  LDL.LU.64 R24, [R1+0xc78] ;  /* 0x000c780001187983 */ /* 0x000ea20000300a00 */
[----:B------:R-:W-:-:S15]  /*fea0*/  MOV R17, R0 ;  /* 0x0000000000117202 */ /* 0x000fde0000000f00 */
[----:B------:R0:W-:Y:S01]  /*feb0*/  STL [R1+0x90], R20 ;  /* 0x0000901401007387 */ /* 0x0001e20000100800 */
[----:B------:R-:W-:-:S03]  /*fec0*/  IMAD.MOV.U32 R0, RZ, RZ, R21 ;  /* 0x000000ffff007224 */ /* 0x000fc600078e0015 */
[----:B------:R3:W-:Y:S04]  /*fed0*/  STL.64 [R1+0x98], R22 ;  /* 0x0000981601007387 */ /* 0x0007e80000100a00 */
[----:B0-----:R-:W4:Y:S04]  /*fee0*/  LDL.LU R20, [R1+0xa0] ;  /* 0x0000a00001147983 */ /* 0x001f280000300800 */
[----:B------:R-:W4:Y:S01]  /*fef0*/  LDL.LU R21, [R1+0xa4] ;  /* 0x0000a40001157983 */ /* 0x000f220000300800 */
[----:B---3--:R-:W-:Y:S01]  /*ff00*/  MOV R22, R2 ;  /* 0x0000000200167202 */ /* 0x008fe20000000f00 */
[----:B------:R-:W-:-:S02]  /*ff10*/  IMAD.MOV.U32 R23, RZ, RZ, R28 ;  /* 0x000000ffff177224 */ /* 0x000fc400078e001c */
[----:B------:R-:W5:Y:S04]  /*ff20*/  LDL.LU R2, [R1+0xc70] ;  /* 0x000c700001027983 */ /* 0x000f680000300800 */
[----:B------:R-:W3:Y:S04]  /*ff30*/  LDL.LU R28, [R1+0xc6c] ;  /* 0x000c6c00011c7983 */ /* 0x000ee80000300800 */
[----:B------:R-:W3:Y:S04]  /*ff40*/  LDL.LU R15, [R1+0x26c] ;  /* 0x00026c00010f7983 */ /* 0x000ee80000300800 */
[----:B------:R-:W-:Y:S01]  /*ff50*/  STL [R1+0xbbc], R0 ;  /* 0x000bbc0001007387 */ /* 0x000fe20000100800 */
[----:B--2---:R-:W-:Y:S03]  /*ff60*/  HMMA.16816.F32 R16, R4, R16, R24 ;  /* 0x000000100410723c */ /* 0x004fe60000001818 */
[----:B------:R-:W0:-:S15]  /*ff70*/  LDSM.16.M88.4 R24, [R3+UR5+0x16800] ;  /* 0x016800050318783b */ /* 0x000e1e0008000200 */
[----:B------:R-:W-:Y:S01]  /*ff80*/  NOP ;  /* 0x0000000000007918 */ /* 0x000fe20000000000 */
[----:B------:R-:W-:Y:S04]  /*ff90*/  STL.64 [R1+0x70], R16 ;  /* 0x0000701001007387 */ /* 0x000fe80000100a00 */
[----:B------:R-:W-:Y:S04]  /*ffa0*/  STL.64 [R1+0x78], R18 ;  /* 0x0000781201007387 */ /* 0x000fe80000100a00 */
[----:B------:R-:W1:Y:S04]  /*ffb0*/  LDSM.16.M88.4 R16, [R3+UR5+0x17000] ;  /* 0x017000050310783b */ /* 0x000e680008000200 */
[----:B0-----:R0:W-:Y:S02]  /*ffc0*/  STL.64 [R1+0x178], R26 ;  /* 0x0001781a01007387 */ /* 0x0011e40000100a00 */
[C---:B0-----:R-:W-:Y:S02]  /*ffd0*/  HMMA.16816.F32 R24, R4.reuse, R24, R8 ;  /* 0x000000180418723c */ /* 0x041fe40000001808 */
[----:B------:R-:W3:Y:S04]  /*ffe0*/  LDL.LU R9, [R1+0xc68] ;  /* 0x000c680001097983 */ /* 0x000ee80000300800 */
[----:B-1----:R4:W-:Y:S02]  /*fff0*/  STL.64 [R1+0x1a8], R18 ;  /* 0x0001a81201007387 */ /* 0x0029e40000100a00 */
[----:B----4-:R-:W-:Y:S02]  /*10000*/  HMMA.16816.F32 R16, R4, R16, R20 ;  /* 0x000000100410723c */ /* 0x010fe40000001814 */
[----:B------:R-:W0:Y:S09]  /*10010*/  LDSM.16.M88.4 R20, [R3+UR5+0x17800] ;  /* 0x017800050314783b */ /* 0x000e320008000200 */
[----:B------:R1:W-:Y:S04]  /*10020*/  STL.64 [R1+0x60], R24 ;  /* 0x0000601801007387 */ /* 0x0003e80000100a00 */
[----:B------:R-:W-:Y:S04]  /*10030*/  STL.64 [R1+0x68], R26 ;  /* 0x0000681a01007387 */ /* 0x000fe80000100a00 */
[----:B------:R2:W-:Y:S04]  /*10040*/  STL.64 [R1+0x50], R16 ;  /* 0x0000501001007387 */ /* 0x0005e80000100a00 */
[----:B------:R4:W-:Y:S04]  /*10050*/  STL [R1+0x58], R18 ;  /* 0x0000581201007387 */ /* 0x0009e80000100800 */
[----:B------:R-:W4:Y:S04]  /*10060*/  LDL.LU R10, [R1+0x258] ;  /* 0x00025800010a7983 */ /* 0x000f280000300800 */
[----:B------:R-:W4:Y:S01]  /*10070*/  LDL.LU R11, [R1+0x25c] ;  /* 0x00025c00010b7983 */ /* 0x000f220000300800 */
[----:B------:R-:W-:Y:S01]  /*10080*/  MOV R0, R19 ;  /* 0x0000001300007202 */ /* 0x000fe20000000f00 */
[----:B---3--:R-:W-:-:S04]  /*10090*/  FFMA R8, R9, UR12, -R28 ;  /* 0x0000000c09087c23 */ /* 0x008fc8000800081c */
[----:B------:R-:W-:Y:S01]  /*100a0*/  FMUL R9, R8, 1.4426950216293334961 ;  /* 0x3fb8aa3b08097820 */ /* 0x000fe20000400000 */
[----:B------:R-:W-:-:S03]  /*100b0*/  FFMA R8, R12, UR12, -R28 ;  /* 0x0000000c0c087c23 */ /* 0x000fc6000800081c */
[----:B-1----:R1:W3:Y:S02]  /*100c0*/  MUFU.EX2 R24, R9 ;  /* 0x0000000900187308 */ /* 0x0022e40000000800 */
[----:B-1----:R-:W-:Y:S01]  /*100d0*/  FMUL R9, R8, 1.4426950216293334961 ;  /* 0x3fb8aa3b08097820 */ /* 0x002fe20000400000 */
[----:B------:R-:W-:-:S05]  /*100e0*/  FFMA R8, R29, UR12, -R28 ;  /* 0x0000000c1d087c23 */ /* 0x000fca000800081c */
[----:B------:R1:W0:Y:S02]  /*100f0*/  MUFU.EX2 R29, R9 ;  /* 0x00000009001d7308 */ /* 0x0002240000000800 */
[----:B-1----:R-:W-:Y:S01]  /*10100*/  FMUL R9, R8, 1.4426950216293334961 ;  /* 0x3fb8aa3b08097820 */ /* 0x002fe20000400000 */
[----:B------:R-:W-:-:S05]  /*10110*/  FFMA R8, R13, UR12, -R28 ;  /* 0x0000000c0d087c23 */ /* 0x000fca000800081c */
[----:B--2---:R1:W2:Y:S02]  /*10120*/  MUFU.EX2 R17, R9 ;  /* 0x0000000900117308 */ /* 0x0042a40000000800 */
[----:B-1----:R-:W-:-:S06]  /*10130*/  FMUL R9, R8, 1.4426950216293334961 ;  /* 0x3fb8aa3b08097820 */ /* 0x002fcc0000400000 */
[----:B------:R1:W4:Y:S01]  /*10140*/  MUFU.EX2 R26, R9 ;  /* 0x00000009001a7308 */ /* 0x0003220000000800 */
[----:B---3--:R-:W-:Y:S01]  /*10150*/  STL [R1+0x324], R24 ;  /* 0x0003241801007387 */ /* 0x008fe20000100800 */
[----:B-----5:R-:W-:-:S03]  /*10160*/  FFMA R8, R14, UR12, -R2 ;  /* 0x0000000c0e087c23 */ /* 0x020fc60008000802 */
[----:B0-----:R-:W-:Y:S04]  /*10170*/  STL [R1+0x320], R29 ;  /* 0x0003201d01007387 */ /* 0x001fe80000100800 */
[----:B--2---:R-:W-:Y:S01]  /*10180*/  STL [R1+0x32c], R17 ;  /* 0x00032c1101007387 */ /* 0x004fe20000100800 */
[----:B-1----:R-:W-:-:S03]  /*10190*/  FMUL R9, R8, 1.4426950216293334961 ;  /* 0x3fb8aa3b08097820 */ /* 0x002fc60000400000 */
[----:B------:R-:W-:Y:S01]  /*101a0*/  STL [R1+0x960], R3 ;  /* 0x0009600301007387 */ /* 0x000fe20000100800 */
[----:B------:R-:W-:-:S03]  /*101b0*/  FFMA R8, R15, UR12, -R2 ;  /* 0x0000000c0f087c23 */ /* 0x000fc60008000802 */
[----:B----4-:R-:W-:Y:S04]  /*101c0*/  STL [R1+0x328], R26 ;  /* 0x0003281a01007387 */ /* 0x010fe80000100800 */
[----:B------:R-:W-:Y:S04]  /*101d0*/  STL.64 [R1+0x88], R22 ;  /* 0x0000881601007387 */ /* 0x000fe80000100a00 */
[----:B------:R-:W2:Y:S04]  /*101e0*/  LDL.LU R14, [R1+0x238] ;  /* 0x00023800010e7983 */ /* 0x000ea80000300800 */
[----:B------:R-:W2:Y:S04]  /*101f0*/  LDL.LU R15, [R1+0x23c] ;  /* 0x00023c00010f7983 */ /* 0x000ea80000300800 */
[----:B------:R-:W3:Y:S04]  /*10200*/  LDL.LU R18, [R1+0x208] ;  /* 0x0002080001127983 */ /* 0x000ee80000300800 */
[----:B------:R-:W3:Y:S01]  /*10210*/  LDL.LU R19, [R1+0x20c] ;  /* 0x00020c0001137983 */ /* 0x000ee20000300800 */
[----:B------:R0:W1:Y:S02]  /*10220*/  MUFU.EX2 R25, R9 ;  /* 0x0000000900197308 */ /* 0x0000640000000800 */
[----:B0-----:R-:W-:-:S06]  /*10230*/  FMUL R9, R8, 1.4426950216293334961 ;  /* 0x3fb8aa3b08097820 */ /* 0x001fcc0000400000 */
[----:B------:R-:W0:Y:S01]  /*10240*/  MUFU.EX2 R27, R9 ;  /* 0x00000009001b7308 */ /* 0x000e220000000800 */
[----:B---3--:R3:W-:Y:S04]  /*10250*/  STL.64 [R1+0xbe0], R18 ;  /* 0x000be01201007387 */ /* 0x0087e80000100a00 */
[----:B--2---:R2:W-:Y:S04]  /*10260*/  STL.64 [R1+0xbc8], R14 ;  /* 0x000bc80e01007387 */ /* 0x0045e80000100a00 */
[----:B-1----:R-:W-:Y:S04]  /*10270*/  STL [R1+0x314], R25 ;  /* 0x0003141901007387 */ /* 0x002fe80000100800 */
[----:B0-----:R-:W-:Y:S04]  /*10280*/  STL [R1+0x310], R27 ;  /* 0x0003101b01007387 */ /* 0x001fe80000100800 */
[----:B------:R-:W-:Y:S04]  /*10290*/  STL.64 [R1+0xc60], R26 ;  /* 0x000c601a01007387 */ /* 0x000fe80000100a00 */
[----:B------:R-:W-:Y:S04]  /*102a0*/  STL.64 [R1+0xc58], R24 ;  /* 0x000c581801007387 */ /* 0x000fe80000100a00 */
[----:B---3--:R-:W3:Y:S04]  /*102b0*/  LDL.LU R18, [R1+0x1e8] ;  /* 0x0001e80001127983 */ /* 0x008ee80000300800 */
[----:B------:R-:W3:Y:S04]  /*102c0*/  LDL.LU R19, [R1+0x1ec] ;  /* 0x0001ec0001137983 */ /* 0x000ee80000300800 */
[----:B---3--:R0:W-:Y:S04]  /*102d0*/  STL.64 [R1+0xbf8], R18 ;  /* 0x000bf81201007387 */ /* 0x0081e80000100a00 */
[----:B------:R-:W3:Y:S04]  /*102e0*/  LDL.LU R12, [R1+0x100] ;  /* 0x00010000010c7983 */ /* 0x000ee80000300800 */
[----:B------:R-:W3:Y:S04]  /*102f0*/  LDL.LU R13, [R1+0x104] ;  /* 0x00010400010d7983 */ /* 0x000ee80000300800 */
[----:B--2---:R-:W2:Y:S04]  /*10300*/  LDL.LU R14, [R1+0x108] ;  /* 0x00010800010e7983 */ /* 0x004ea80000300800 */
[----:B------:R-:W2:Y:S04]  /*10310*/  LDL.LU R15, [R1+0x10c] ;  /* 0x00010c00010f7983 */ /* 0x000ea80000300800 */
[----:B0-----:R-:W4:Y:S04]  /*10320*/  LDL.LU R18, [R1+0x1c8] ;  /* 0x0001c80001127983 */ /* 0x001f280000300800 */
[----:B------:R-:W4:Y:S04]  /*10330*/  LDL.LU R19, [R1+0x1cc] ;  /* 0x0001cc0001137983 */ /* 0x000f280000300800 */
[----:B----4-:R-:W-:Y:S04]  /*10340*/  STL.64 [R1+0xc10], R18 ;  /* 0x000c101201007387 */ /* 0x010fe80000100a00 */
[----:B--2---:R-:W-:Y:S04]  /*10350*/  STL.64 [R1+0xbd8], R14 ;  /* 0x000bd80e01007387 */ /* 0x004fe80000100a00 */
[----:B---3--:R0:W-:Y:S04]  /*10360*/  STL.64 [R1+0xbd0], R12 ;  /* 0x000bd00c01007387 */ /* 0x0081e80000100a00 */
[----:B0-----:R-:W2:Y:S04]  /*10370*/  LDL.LU R12, [R1+0x110] ;  /* 0x00011000010c7983 */ /* 0x001ea80000300800 */
[----:B------:R-:W2:Y:S04]  /*10380*/  LDL.LU R13, [R1+0x114] ;  /* 0x00011400010d7983 */ /* 0x000ea80000300800 */
[----:B------:R-:W3:Y:S04]  /*10390*/  LDL.LU R14, [R1+0x118] ;  /* 0x00011800010e7983 */ /* 0x000ee80000300800 */
[----:B------:R-:W3:Y:S04]  /*103a0*/  LDL.LU R15, [R1+0x11c] ;  /* 0x00011c00010f7983 */ /* 0x000ee80000300800 */
[----:B------:R-:W4:Y:S04]  /*103b0*/  LDL.LU R18, [R1+0x198] ;  /* 0x0001980001127983 */ /* 0x000f280000300800 */
[----:B------:R-:W4:Y:S04]  /*103c0*/  LDL.LU R19, [R1+0x19c] ;  /* 0x00019c0001137983 */ /* 0x000f280000300800 */
[----:B----4-:R-:W-:Y:S04]  /*103d0*/  STL.64 [R1+0xc28], R18 ;  /* 0x000c281201007387 */ /* 0x010fe80000100a00 */
[----:B---3--:R-:W-:Y:S04]  /*103e0*/  STL.64 [R1+0xbf0], R14 ;  /* 0x000bf00e01007387 */ /* 0x008fe80000100a00 */
[----:B--2---:R0:W-:Y:S04]  /*103f0*/  STL.64 [R1+0xbe8], R12 ;  /* 0x000be80c01007387 */ /* 0x0041e80000100a00 */
        /* <DEDUP_REMOVED lines=8> */
[----:B------:R-:W5:Y:S04]  /*10480*/  LDL.LU R26, [R1+0x8] ;  /* 0x00000800011a7983 */ /* 0x000f680000300800 */
[----:B------:R-:W5:Y:S04]  /*10490*/  LDL.LU R27, [R1+0xc] ;  /* 0x00000c00011b7983 */ /* 0x000f680000300800 */
        /* <DEDUP_REMOVED lines=9> */
[----:B---3--:R-:W-:Y:S04]  /*10530*/  STL.64 [R1+0xc20], R14 ;  /* 0x000c200e01007387 */ /* 0x008fe80000100a00 */
[----:B--2---:R0:W-:Y:S04]  /*10540*/  STL.64 [R1+0xc18], R12 ;  /* 0x000c180c01007387 */ /* 0x0041e80000100a00 */
[----:B0-----:R-:W2:Y:S04]  /*10550*/  LDL.LU R12, [R1+0x140] ;  /* 0x00014000010c7983 */ /* 0x001ea80000300800 */
[----:B------:R-:W2:Y:S04]  /*10560*/  LDL.LU R13, [R1+0x144] ;  /* 0x00014400010d7983 */ /* 0x000ea80000300800 */
[----:B------:R-:W3:Y:S04]  /*10570*/  LDL.LU R14, [R1+0x148] ;  /* 0x00014800010e7983 */ /* 0x000ee80000300800 */
[----:B------:R-:W3:Y:S01]  /*10580*/  LDL.LU R15, [R1+0x14c] ;  /* 0x00014c00010f7983 */ /* 0x000ee20000300800 */
[----:B------:R-:W-:-:S04]  /*10590*/  FFMA R8, R10, UR12, -R2 ;  /* 0x0000000c0a087c23 */ /* 0x000fc80008000802 */
[----:B------:R-:W-:Y:S01]  /*105a0*/  FMUL R9, R8, 1.4426950216293334961 ;  /* 0x3fb8aa3b08097820 */ /* 0x000fe20000400000 */
[----:B------:R-:W-:Y:S01]  /*105b0*/  FFMA R8, R11, UR12, -R2 ;  /* 0x0000000c0b087c23 */ /* 0x000fe20008000802 */
[----:B---3--:R-:W-:Y:S04]  /*105c0*/  STL.64 [R1+0xc38], R14 ;  /* 0x000c380e01007387 */ /* 0x008fe80000100a00 */
[----:B--2---:R0:W-:Y:S04]  /*105d0*/  STL.64 [R1+0xc30], R12 ;  /* 0x000c300c01007387 */ /* 0x0041e80000100a00 */
[----:B0-----:R-:W2:Y:S04]  /*105e0*/  LDL.LU R12, [R1+0x150] ;  /* 0x00015000010c7983 */ /* 0x001ea80000300800 */
[----:B------:R-:W2:Y:S04]  /*105f0*/  LDL.LU R13, [R1+0x154] ;  /* 0x00015400010d7983 */ /* 0x000ea80000300800 */
[----:B------:R-:W3:Y:S04]  /*10600*/  LDL.LU R14, [R1+0x158] ;  /* 0x00015800010e7983 */ /* 0x000ee80000300800 */
[----:B------:R-:W3:Y:S01]  /*10610*/  LDL.LU R15, [R1+0x15c] ;  /* 0x00015c00010f7983 */ /* 0x000ee20000300800 */
[----:B------:R-:W-:Y:S01]  /*10620*/  FMUL R8, R8, 1.4426950216293334961 ;  /* 0x3fb8aa3b08087820 */ /* 0x000fe20000400000 */
[----:B------:R-:W0:Y:S08]  /*10630*/  MUFU.EX2 R3, R9 ;  /* 0x0000000900037308 */ /* 0x000e300000000800 */
[----:B------:R-:W1:Y:S01]  /*10640*/  MUFU.EX2 R16, R8 ;  /* 0x0000000800107308 */ /* 0x000e620000000800 */
[----:B-----5:R-:W-:Y:S01]  /*10650*/  HMMA.16816.F32 R20, R4, R20, R24 ;  /* 0x000000140414723c */ /* 0x020fe20000001818 */
[----:B---3--:R-:W-:Y:S04]  /*10660*/  STL.64 [R1+0xc50], R14 ;  /* 0x000c500e01007387 */ /* 0x008fe80000100a00 */
[----:B--2---:R2:W-:Y:S04]  /*10670*/  STL.64 [R1+0xc48], R12 ;  /* 0x000c480c01007387 */ /* 0x0045e80000100a00 */
[----:B--2---:R-:W4:Y:S04]  /*10680*/  LDL.LU R12, [R1+0xc0] ;  /* 0x0000c000010c7983 */ /* 0x004f280000300800 */
[----:B------:R-:W4:Y:S04]  /*10690*/  LDL.LU R13, [R1+0xc4] ;  /* 0x0000c400010d7983 */ /* 0x000f280000300800 */
[----:B------:R-:W4:Y:S04]  /*106a0*/  LDL.LU R14, [R1+0xc8] ;  /* 0x0000c800010e7983 */ /* 0x000f280000300800 */
[----:B------:R-:W4:Y:S04]  /*106b0*/  LDL.LU R15, [R1+0xcc] ;  /* 0x0000cc00010f7983 */ /* 0x000f280000300800 */
[----:B------:R-:W2:Y:S04]  /*106c0*/  LDL.LU R10, [R1+0x228] ;  /* 0x00022800010a7983 */ /* 0x000ea80000300800 */
[----:B0-----:R-:W-:Y:S04]  /*106d0*/  STL [R1+0x31c], R3 ;  /* 0x00031c0301007387 */ /* 0x001fe80000100800 */
[----:B------:R-:W2:Y:S04]  /*106e0*/  LDL.LU R11, [R1+0x22c] ;  /* 0x00022c00010b7983 */ /* 0x000ea80000300800 */
[----:B-1----:R-:W-:Y:S04]  /*106f0*/  STL [R1+0x318], R16 ;  /* 0x0003181001007387 */ /* 0x002fe80000100800 */
[----:B------:R-:W3:Y:S04]  /*10700*/  LDL.LU.64 R26, [R1+0xc60] ;  /* 0x000c6000011a7983 */ /* 0x000ee80000300a00 */
[----:B------:R-:W5:Y:S04]  /*10710*/  LDL.LU.64 R24, [R1+0xc58] ;  /* 0x000c580001187983 */ /* 0x000f680000300a00 */
[----:B------:R-:W2:Y:S04]  /*10720*/  LDL.LU R6, [R1+0x218] ;  /* 0x0002180001067983 */ /* 0x000ea80000300800 */
[----:B------:R-:W2:Y:S04]  /*10730*/  LDL.LU R7, [R1+0x21c] ;  /* 0x00021c0001077983 */ /* 0x000ea80000300800 */
[----:B------:R-:W-:Y:S04]  /*10740*/  STL.64 [R1+0xb60], R22 ;  /* 0x000b601601007387 */ /* 0x000fe80000100a00 */
[----:B------:R0:W-:Y:S04]  /*10750*/  STL.64 [R1+0xb58], R20 ;  /* 0x000b581401007387 */ /* 0x0001e80000100a00 */
[----:B0-----:R-:W2:Y:S04]  /*10760*/  LDL.LU R20, [R1+0xe0] ;  /* 0x0000e00001147983 */ /* 0x001ea80000300800 */
[----:B------:R-:W2:Y:S04]  /*10770*/  LDL.LU R21, [R1+0xe4] ;  /* 0x0000e40001157983 */ /* 0x000ea80000300800 */
[----:B------:R-:W2:Y:S04]  /*10780*/  LDL.LU R22, [R1+0xe8] ;  /* 0x0000e80001167983 */ /* 0x000ea80000300800 */
[----:B------:R-:W2:Y:S01]  /*10790*/  LDL.LU R23, [R1+0xec] ;  /* 0x0000ec0001177983 */ /* 0x000ea20000300800 */
[----:B---3--:R-:W-:-:S02]  /*107a0*/  F2FP.F16.F32.PACK_AB R26, R26, R17 ;  /* 0x000000111a1a723e */ /* 0x008fc400000000ff */
[----:B-----5:R-:W-:Y:S02]  /*107b0*/  F2FP.F16.F32.PACK_AB R25, R27, R25 ;  /* 0x000000191b19723e */ /* 0x020fe400000000ff */
[----:B------:R-:W-:Y:S02]  /*107c0*/  F2FP.F16.F32.PACK_AB R24, R29, R24 ;  /* 0x000000181d18723e */ /* 0x000fe400000000ff */
[----:B------:R-:W-:-:S07]  /*107d0*/  F2FP.F16.F32.PACK_AB R27, R16, R3 ;  /* 0x00000003101b723e */ /* 0x000fce00000000ff */
[----:B----4-:R-:W-:Y:S01]  /*107e0*/  HMMA.16816.F32 R16, R24, R18, R12 ;  /* 0x000000121810723c */ /* 0x010fe2000000180c */
[----:B------:R-:W3:Y:S04]  /*107f0*/  LDL.LU.64 R14, [R1+0xc50] ;  /* 0x000c5000010e7983 */ /* 0x000ee80000300a00 */
[----:B------:R-:W3:-:S14]  /*10800*/  LDL.LU.64 R12, [R1+0xc48] ;  /* 0x000c4800010c7983 */ /* 0x000edc0000300a00 */
        /* <DEDUP_REMOVED lines=24> */
[----:B------:R-:W-:Y:S04]  /*10990*/  STL.64 [R1], R16 ;  /* 0x0000001001007387 */ /* 0x000fe80000100a00 */
[----:B------:R0:W-:Y:S04]  /*109a0*/  STL.64 [R1+0x8], R18 ;  /* 0x0000081201007387 */ /* 0x0001e80000100a00 */
[----:B0-----:R-:W3:Y:S02]  /*109b0*/  LDL.LU.64 R18, [R1+0xbe0] ;  /* 0x000be00001127983 */ /* 0x001ee40000300a00 */
[C---:B---3--:R-:W-:Y:S02]  /*109c0*/  HMMA.16816.F32 R16, R24.reuse, R18, R12 ;  /* 0x000000121810723c */ /* 0x048fe4000000180c */
[----:B------:R-:W2:Y:S04]  /*109d0*/  LDL.LU.64 R14, [R1+0xbd8] ;  /* 0x000bd800010e7983 */ /* 0x000ea80000300a00 */
[----:B------:R-:W2:Y:S04]  /*109e0*/  LDL.LU.64 R12, [R1+0xbd0] ;  /* 0x000bd000010c7983 */ /* 0x000ea80000300a00 */
[----:B------:R-:W3:Y:S09]  /*109f0*/  LDL.LU R29, [R1+0x270] ;  /* 0x00027000011d7983 */ /* 0x000ef20000300800 */
[----:B------:R-:W-:Y:S04]  /*10a00*/  STL.64 [R1+0xae8], R18 ;  /* 0x000ae81201007387 */ /* 0x000fe80000100a00 */
[----:B------:R0:W-:Y:S04]  /*10a10*/  STL.64 [R1+0xae0], R16 ;  /* 0x000ae01001007387 */ /* 0x0001e80000100a00 */
[----:B0-----:R-:W4:Y:S04]  /*10a20*/  LDL.LU R16, [R1+0xf0] ;  /* 0x0000f00001107983 */ /* 0x001f280000300800 */
[----:B------:R-:W4:Y:S04]  /*10a30*/  LDL.LU R17, [R1+0xf4] ;  /* 0x0000f40001117983 */ /* 0x000f280000300800 */
[----:B------:R-:W4:Y:S04]  /*10a40*/  LDL.LU R18, [R1+0xf8] ;  /* 0x0000f80001127983 */ /* 0x000f280000300800 */
[----:B------:R-:W4:Y:S01]  /*10a50*/  LDL.LU R19, [R1+0xfc] ;  /* 0x0000fc0001137983 */ /* 0x000f220000300800 */
[----:B--2---:R-:W-:Y:S03]  /*10a60*/  HMMA.16816.F32 R4, R24, R6, R12 ;  /* 0x000000061804723c */ /* 0x004fe6000000180c */
[----:B------:R-:W2:-:S15]  /*10a70*/  LDL.LU.64 R14, [R1+0xbc8] ;  /* 0x000bc800010e7983 */ /* 0x000e9e0000300a00 */
[----:B------:R-:W-:Y:S01]  /*10a80*/  NOP ;  /* 0x0000000000007918 */ /* 0x000fe20000000000 */
[----:B------:R-:W-:Y:S04]  /*10a90*/  STL.64 [R1+0xad8], R6 ;  /* 0x000ad80601007387 */ /* 0x000fe80000100a00 */
[----:B------:R-:W-:Y:S01]  /*10aa0*/  STL.64 [R1+0xad0], R4 ;  /* 0x000ad00401007387 */ /* 0x000fe20000100a00 */
[----:B----4-:R-:W-:Y:S03]  /*10ab0*/  HMMA.16816.F32 R8, R24, R10, R16 ;  /* 0x0000000a1808723c */ /* 0x010fe60000001810 */
[----:B------:R-:W4:-:S15]  /*10ac0*/  LDL.LU R16, [R1+0x284] ;  /* 0x0002840001107983 */ /* 0x000f1e0000300800 */
[----:B------:R-:W-:Y:S01]  /*10ad0*/  NOP ;  /* 0x0000000000007918 */ /* 0x000fe20000000000 */
[----:B------:R0:W-:Y:S04]  /*10ae0*/  STL.64 [R1+0xac8], R10 ;  /* 0x000ac80a01007387 */ /* 0x0001e80000100a00 */
[----:B0-----:R-:W5:Y:S04]  /*10af0*/  LDL.LU R11, [R1+0x274] ;  /* 0x00027400010b7983 */ /* 0x001f680000300800 */
[----:B------:R-:W4:Y:S04]  /*10b00*/  LDL.LU R10, [R1+0x280] ;  /* 0x00028000010a7983 */ /* 0x000f280000300800 */
[----:B------:R-:W-:Y:S04]  /*10b10*/  STL.64 [R1+0xac0], R8 ;  /* 0x000ac00801007387 */ /* 0x000fe80000100a00 */
[----:B------:R-:W4:Y:S01]  /*10b20*/  LDL.LU R17, [R1+0x278] ;  /* 0x0002780001117983 */ /* 0x000f220000300800 */
[----:B--2---:R-:W-:Y:S03]  /*10b30*/  HMMA.16816.F32 R12, R24, R14, R20 ;  /* 0x0000000e180c723c */ /* 0x004fe60000001814 */
[----:B------:R-:W2:Y:S01]  /*10b40*/  LDL.LU R23, [R1+0x27c] ;  /* 0x00027c0001177983 */ /* 0x000ea20000300800 */
[----:B---3--:R-:W-:-:S04]  /*10b50*/  FFMA R29, R29, UR12, -R28 ;  /* 0x0000000c1d1d7c23 */ /* 0x008fc8000800081c */
[----:B------:R-:W-:Y:S01]  /*10b60*/  FMUL R3, R29, 1.4426950216293334961 ;  /* 0x3fb8aa3b1d037820 */ /* 0x000fe20000400000 */
[----:B--2---:R0:W-:Y:S04]  /*10b70*/  STL [R1+0xbc0], R23 ;  /* 0x000bc01701007387 */ /* 0x0041e80000100800 */
[----:B------:R-:W2:Y:S04]  /*10b80*/  LDL.LU R20, [R1+0xd0] ;  /* 0x0000d00001147983 */ /* 0x000ea80000300800 */
[----:B------:R-:W2:Y:S04]  /*10b90*/  LDL.LU R21, [R1+0xd4] ;  /* 0x0000d40001157983 */ /* 0x000ea80000300800 */
[----:B------:R-:W2:Y:S04]  /*10ba0*/  LDL.LU R22, [R1+0xd8] ;  /* 0x0000d80001167983 */ /* 0x000ea80000300800 */
[----:B0-----:R-:W2:Y:S04]  /*10bb0*/  LDL.LU R23, [R1+0xdc] ;  /* 0x0000dc0001177983 */ /* 0x001ea80000300800 */
[----:B------:R-:W3:Y:S04]  /*10bc0*/  LDL.LU R18, [R1+0x1b8] ;  /* 0x0001b80001127983 */ /* 0x000ee80000300800 */
[----:B------:R-:W3:Y:S04]  /*10bd0*/  LDL.LU R19, [R1+0x1bc] ;  /* 0x0001bc0001137983 */ /* 0x000ee80000300800 */
[----:B------:R-:W3:Y:S04]  /*10be0*/  LDL.LU R4, [R1+0xb0] ;  /* 0x0000b00001047983 */ /* 0x000ee80000300800 */
[----:B------:R-:W3:Y:S04]  /*10bf0*/  LDL.LU R5, [R1+0xb4] ;  /* 0x0000b40001057983 */ /* 0x000ee80000300800 */
[----:B------:R-:W3:Y:S04]  /*10c00*/  LDL.LU R6, [R1+0xb8] ;  /* 0x0000b80001067983 */ /* 0x000ee80000300800 */
[----:B------:R-:W3:Y:S04]  /*10c10*/  LDL.LU R7, [R1+0xbc] ;  /* 0x0000bc0001077983 */ /* 0x000ee80000300800 */
[----:B------:R-:W-:Y:S04]  /*10c20*/  STL [R1+0xaac], R12 ;  /* 0x000aac0c01007387 */ /* 0x000fe80000100800 */
[----:B------:R-:W-:Y:S04]  /*10c30*/  STL [R1+0xaa8], R13 ;  /* 0x000aa80d01007387 */ /* 0x000fe80000100800 */
[----:B------:R0:W-:Y:S04]  /*10c40*/  STL [R1+0xaa4], R14 ;  /* 0x000aa40e01007387 */ /* 0x0001e80000100800 */
[----:B------:R1:W-:Y:S04]  /*10c50*/  STL [R1+0xaa0], R15 ;  /* 0x000aa00f01007387 */ /* 0x0003e80000100800 */
[----:B0-----:R-:W2:Y:S04]  /*10c60*/  LDL.LU R14, [R1+0x188] ;  /* 0x00018800010e7983 */ /* 0x001ea80000300800 */
[----:B-1----:R-:W2:Y:S01]  /*10c70*/  LDL.LU R15, [R1+0x18c] ;  /* 0x00018c00010f7983 */ /* 0x002ea20000300800 */
[----:B-----5:R-:W-:-:S02]  /*10c80*/  FFMA R29, R11, UR12, -R28 ;  /* 0x0000000c0b1d7c23 */ /* 0x020fc4000800081c */
[----:B------:R0:W1:Y:S02]  /*10c90*/  MUFU.EX2 R11, R3 ;  /* 0x00000003000b7308 */ /* 0x0000640000000800 */
[----:B0-----:R-:W-:-:S06]  /*10ca0*/  FMUL R3, R29, 1.4426950216293334961 ;  /* 0x3fb8aa3b1d037820 */ /* 0x001fcc0000400000 */
[----:B------:R0:W5:Y:S01]  /*10cb0*/  MUFU.EX2 R8, R3 ;  /* 0x0000000300087308 */ /* 0x0001620000000800 */
[--C-:B----4-:R-:W-:Y:S01]  /*10cc0*/  FFMA R29, R10, UR12, -R28.reuse ;  /* 0x0000000c0a1d7c23 */ /* 0x110fe2000800081c */
[----:B-1----:R-:W-:Y:S03]  /*10cd0*/  STL [R1+0x304], R11 ;  /* 0x0003040b01007387 */ /* 0x002fe60000100800 */
[----:B0-----:R-:W-:Y:S01]  /*10ce0*/  FMUL R3, R29, 1.4426950216293334961 ;  /* 0x3fb8aa3b1d037820 */ /* 0x001fe20000400000 */
[----:B-----5:R0:W-:Y:S03]  /*10cf0*/  STL [R1+0x300], R8 ;  /* 0x0003000801007387 */ /* 0x0201e60000100800 */
[----:B0-----:R-:W0:Y:S01]  /*10d00*/  MUFU.EX2 R8, R3 ;  /* 0x0000000300087308 */ /* 0x001e220000000800 */
[----:B------:R-:W-:Y:S04]  /*10d10*/  STL [R1+0xa2c], R28 ;  /* 0x000a2c1c01007387 */ /* 0x000fe80000100800 */
[----:B0-----:R-:W-:Y:S01]  /*10d20*/  STL [R1+0x308], R8 ;  /* 0x0003080801007387 */ /* 0x001fe20000100800 */
[----:B--2---:R-:W-:Y:S03]  /*10d30*/  HMMA.16816.F32 R12, R24, R14, R20 ;  /* 0x0000000e180c723c */ /* 0x004fe60000001814 */
[----:B------:R-:W2:Y:S01]  /*10d40*/  LDL.LU R23, [R1+0xbc0] ;  /* 0x000bc00001177983 */ /* 0x000ea20000300800 */
[----:B------:R-:W-:-:S04]  /*10d50*/  FFMA R29, R16, UR12, -R28 ;  /* 0x0000000c101d7c23 */ /* 0x000fc8000800081c */
[----:B------:R-:W-:-:S04]  /*10d60*/  FMUL R3, R29, 1.4426950216293334961 ;  /* 0x3fb8aa3b1d037820 */ /* 0x000fc80000400000 */
[----:B------:R0:W1:Y:S01]  /*10d70*/  MUFU.EX2 R9, R3 ;  /* 0x0000000300097308 */ /* 0x0000620000000800 */
[----:B------:R-:W-:-:S06]  /*10d80*/  FFMA R29, R17, UR12, -R2 ;  /* 0x0000000c111d7c23 */ /* 0x000fcc0008000802 */
[----:B0-----:R-:W-:Y:S01]  /*10d90*/  IMAD.MOV.U32 R3, RZ, RZ, R15 ;  /* 0x000000ffff037224 */ /* 0x001fe200078e000f */
[----:B------:R-:W-:Y:S01]  /*10da0*/  STL.64 [R1+0x100], R12 ;  /* 0x0001000c01007387 */ /* 0x000fe20000100a00 */
[----:B------:R-:W-:-:S03]  /*10db0*/  FMUL R10, R29, 1.4426950216293334961 ;  /* 0x3fb8aa3b1d0a7820 */ /* 0x000fc60000400000 */
[----:B------:R-:W-:Y:S04]  /*10dc0*/  STL [R1+0x108], R14 ;  /* 0x0001080e01007387 */ /* 0x000fe80000100800 */
[----:B-1----:R-:W-:Y:S04]  /*10dd0*/  STL [R1+0x30c], R9 ;  /* 0x00030c0901007387 */ /* 0x002fe80000100800 */
[----:B------:R-:W-:Y:S04]  /*10de0*/  STL [R1+0xab0], R3 ;  /* 0x000ab00301007387 */ /* 0x000fe80000100800 */
[----:B------:R-:W4:Y:S01]  /*10df0*/  LDL.LU R22, [R1+0x1a8] ;  /* 0x0001a80001167983 */ /* 0x000f220000300800 */
[----:B--2---:R-:W-:-:S03]  /*10e00*/  FFMA R29, R23, UR12, -R2 ;  /* 0x0000000c171d7c23 */ /* 0x004fc60008000802 */
[----:B------:R-:W4:Y:S01]  /*10e10*/  LDL.LU R23, [R1+0x1ac] ;  /* 0x0001ac0001177983 */ /* 0x000f220000300800 */
[----:B---3--:R-:W-:Y:S03]  /*10e20*/  HMMA.16816.F32 R4, R24, R18, R4 ;  /* 0x000000121804723c */ /* 0x008fe60000001804 */
[----:B----4-:R0:W-:-:S15]  /*10e30*/  STL.64 [R1+0xb78], R22 ;  /* 0x000b781601007387 */ /* 0x0101de0000100a00 */
[----:B------:R-:W-:Y:S01]  /*10e40*/  NOP ;  /* 0x0000000000007918 */ /* 0x000fe20000000000 */
[----:B------:R-:W-:Y:S04]  /*10e50*/  STL.64 [R1+0xf0], R4 ;  /* 0x0000f00401007387 */ /* 0x000fe80000100a00 */
[----:B------:R-:W2:Y:S04]  /*10e60*/  LDL.LU R20, [R1+0x60] ;  /* 0x0000600001147983 */ /* 0x000ea80000300800 */
[----:B------:R-:W2:Y:S04]  /*10e70*/  LDL.LU R21, [R1+0x64] ;  /* 0x0000640001157983 */ /* 0x000ea80000300800 */
[----:B0-----:R-:W3:Y:S04]  /*10e80*/  LDL.LU R22, [R1+0x68] ;  /* 0x0000680001167983 */ /* 0x001ee80000300800 */
[----:B------:R-:W3:Y:S01]  /*10e90*/  LDL.LU R23, [R1+0x6c] ;  /* 0x00006c0001177983 */ /* 0x000ee20000300800 */
[----:B------:R-:W0:Y:S03]  /*10ea0*/  MUFU.EX2 R10, R10 ;  /* 0x0000000a000a7308 */ /* 0x000e260000000800 */
[----:B---3--:R1:W-:Y:S04]  /*10eb0*/  STL.64 [R1+0xb88], R22 ;  /* 0x000b881601007387 */ /* 0x0083e80000100a00 */
[----:B--2---:R-:W-:Y:S04]  /*10ec0*/  STL.64 [R1+0xb80], R20 ;  /* 0x000b801401007387 */ /* 0x004fe80000100a00 */
[----:B-1----:R-:W2:Y:S04]  /*10ed0*/  LDL.LU R22, [R1+0x1f8] ;  /* 0x0001f80001167983 */ /* 0x002ea80000300800 */
[----:B------:R-:W2:Y:S04]  /*10ee0*/  LDL.LU R23, [R1+0x1fc] ;  /* 0x0001fc0001177983 */ /* 0x000ea80000300800 */
[----:B------:R-:W3:Y:S04]  /*10ef0*/  LDL.LU R19, [R1+0x288] ;  /* 0x0002880001137983 */ /* 0x000ee80000300800 */
[----:B--2---:R1:W-:Y:S04]  /*10f00*/  STL.64 [R1+0xba0], R22 ;  /* 0x000ba01601007387 */ /* 0x0043e80000100a00 */
[----:B-1----:R-:W2:Y:S04]  /*10f10*/  LDL.LU R22, [R1+0x1d8] ;  /* 0x0001d80001167983 */ /* 0x002ea80000300800 */
[----:B------:R-:W2:Y:S04]  /*10f20*/  LDL.LU R23, [R1+0x1dc] ;  /* 0x0001dc0001177983 */ /* 0x000ea80000300800 */
[----:B0-----:R-:W-:Y:S04]  /*10f30*/  STL [R1+0x278], R10 ;  /* 0x0002780a01007387 */ /* 0x001fe80000100800 */
[----:B------:R-:W-:Y:S04]  /*10f40*/  STL.64 [R1+0xb70], R10 ;  /* 0x000b700a01007387 */ /* 0x000fe80000100a00 */
[----:B------:R0:W-:Y:S04]  /*10f50*/  STL.64 [R1+0xb68], R8 ;  /* 0x000b680801007387 */ /* 0x0001e80000100a00 */
[----:B0-----:R-:W4:Y:S04]  /*10f60*/  LDL.LU R8, [R1+0x50] ;  /* 0x0000500001087983 */ /* 0x001f280000300800 */
[----:B------:R-:W4:Y:S04]  /*10f70*/  LDL.LU R9, [R1+0x54] ;  /* 0x0000540001097983 */ /* 0x000f280000300800 */
[----:B------:R-:W5:Y:S01]  /*10f80*/  LDL.LU R10, [R1+0x58] ;  /* 0x00005800010a7983 */ /* 0x000f620000300800 */
[----:B------:R-:W-:-:S03]  /*10f90*/  MOV R11, R0 ;  /* 0x00000000000b7202 */ /* 0x000fc60000000f00 */
[----:B------:R-:W2:Y:S04]  /*10fa0*/  LDL.LU R0, [R1+0xbbc] ;  /* 0x000bbc0001007983 */ /* 0x000ea80000300800 */
[----:B------:R-:W2:Y:S04]  /*10fb0*/  LDL.LU R13, [R1+0x28c] ;  /* 0x00028c00010d7983 */ /* 0x000ea80000300800 */
[----:B-----5:R-:W-:Y:S04]  /*10fc0*/  STL.64 [R1+0xb98], R10 ;  /* 0x000b980a01007387 */ /* 0x020fe80000100a00 */
[----:B----4-:R0:W-:Y:S04]  /*10fd0*/  STL.64 [R1+0xb90], R8 ;  /* 0x000b900801007387 */ /* 0x0101e80000100a00 */
[----:B0-----:R-:W4:Y:S04]  /*10fe0*/  LDL.LU R8, [R1+0x70] ;  /* 0x0000700001087983 */ /* 0x001f280000300800 */
[----:B------:R-:W4:Y:S04]  /*10ff0*/  LDL.LU R9, [R1+0x74] ;  /* 0x0000740001097983 */ /* 0x000f280000300800 */
[----:B------:R-:W5:Y:S04]  /*11000*/  LDL.LU R10, [R1+0x78] ;  /* 0x00007800010a7983 */ /* 0x000f680000300800 */
[----:B------:R-:W5:Y:S04]  /*11010*/  LDL.LU R11, [R1+0x7c] ;  /* 0x00007c00010b7983 */ /* 0x000f680000300800 */
[----:B-----5:R-:W-:Y:S04]  /*11020*/  STL.64 [R1+0xbb0], R10 ;  /* 0x000bb00a01007387 */ /* 0x020fe80000100a00 */
[----:B----4-:R0:W-:Y:S04]  /*11030*/  STL.64 [R1+0xba8], R8 ;  /* 0x000ba80801007387 */ /* 0x0101e80000100a00 */
[----:B0-----:R-:W4:Y:S01]  /*11040*/  LDL.LU R8, [R1+0x90] ;  /* 0x0000900001087983 */ /* 0x001f220000300800 */
[----:B--2---:R-:W-:-:S03]  /*11050*/  IMAD.MOV.U32 R9, RZ, RZ, R0 ;  /* 0x000000ffff097224 */ /* 0x004fc600078e0000 */
[----:B------:R-:W2:Y:S04]  /*11060*/  LDL.LU R0, [R1+0xbb8] ;  /* 0x000bb80001007983 */ /* 0x000ea80000300800 */
[----:B------:R-:W4:Y:S04]  /*11070*/  LDL.LU R10, [R1+0x98] ;  /* 0x00009800010a7983 */ /* 0x000f280000300800 */
[----:B------:R-:W4:Y:S01]  /*11080*/  LDL.LU R11, [R1+0x9c] ;  /* 0x00009c00010b7983 */ /* 0x000f220000300800 */
[----:B------:R-:W-:Y:S01]  /*11090*/  MOV R3, R6 ;  /* 0x0000000600037202 */ /* 0x000fe20000000f00 */
[----:B------:R-:W-:-:S04]  /*110a0*/  IMAD.MOV.U32 R12, RZ, RZ, R7 ;  /* 0x000000ffff0c7224 */ /* 0x000fc800078e0007 */
[----:B------:R0:W-:Y:S02]  /*110b0*/  STL [R1+0xab8], R3 ;  /* 0x000ab80301007387 */ /* 0x0001e40000100800 */
[----:B0-----:R-:W-:Y:S02]  /*110c0*/  FMUL R3, R29, 1.4426950216293334961 ;  /* 0x3fb8aa3b1d037820 */ /* 0x001fe40000400000 */
[----:B------:R-:W-:Y:S04]  /*110d0*/  STL [R1+0xab4], R12 ;  /* 0x000ab40c01007387 */ /* 0x000fe80000100800 */
[----:B------:R-:W5:Y:S04]  /*110e0*/  LDL.LU R14, [R1+0x178] ;  /* 0x00017800010e7983 */ /* 0x000f680000300800 */
[----:B------:R-:W5:Y:S01]  /*110f0*/  LDL.LU R15, [R1+0x17c] ;  /* 0x00017c00010f7983 */ /* 0x000f620000300800 */
[----:B---3--:R-:W-:-:S03]  /*11100*/  FFMA R29, R19, UR12, -R2 ;  /* 0x0000000c131d7c23 */ /* 0x008fc60008000802 */
[----:B--2---:R-:W0:Y:S01]  /*11110*/  LDSM.16.M88.4 R4, [R0+UR5+0x10080] ;  /* 0x010080050004783b */ /* 0x004e220008000200 */
[----:B----4-:R-:W-:Y:S01]  /*11120*/  HMMA.16816.F32 R20, R24, R22, R8 ;  /* 0x000000161814723c */ /* 0x010fe20000001808 */
[----:B0-----:R-:W-:Y:S02]  /*11130*/  MOV R28, R7 ;  /* 0x00000007001c7202 */ /* 0x001fe40000000f00 */
[----:B------:R-:W0:Y:S03]  /*11140*/  MUFU.EX2 R7, R3 ;  /* 0x0000000300077308 */ /* 0x000e260000000800 */
[----:B------:R1:W-:Y:S04]  /*11150*/  STL [R1+0xa34], R28 ;  /* 0x000a341c01007387 */ /* 0x0003e80000100800 */
[----:B------:R-:W-:Y:S04]  /*11160*/  STL [R1+0x228], R6 ;  /* 0x0002280601007387 */ /* 0x000fe80000100800 */
[----:B-1----:R-:W2:Y:S04]  /*11170*/  LDL R28, [R1+0x300] ;  /* 0x00030000011c7983 */ /* 0x002ea80000100800 */
[----:B------:R-:W3:Y:S04]  /*11180*/  LDL.LU R16, [R1+0x40] ;  /* 0x0000400001107983 */ /* 0x000ee80000300800 */
[----:B------:R-:W3:Y:S04]  /*11190*/  LDL.LU R17, [R1+0x44] ;  /* 0x0000440001117983 */ /* 0x000ee80000300800 */
[----:B------:R-:W3:Y:S04]  /*111a0*/  LDL.LU R18, [R1+0x48] ;  /* 0x0000480001127983 */ /* 0x000ee80000300800 */
[----:B0-----:R-:W-:Y:S04]  /*111b0*/  STL [R1+0x27c], R7 ;  /* 0x00027c0701007387 */ /* 0x001fe80000100800 */
[----:B------:R-:W3:Y:S04]  /*111c0*/  LDL.LU R19, [R1+0x4c] ;  /* 0x00004c0001137983 */ /* 0x000ee80000300800 */
[----:B------:R-:W-:Y:S04]  /*111d0*/  STL [R1+0xa28], R2 ;  /* 0x000a280201007387 */ /* 0x000fe80000100800 */
[----:B------:R-:W4:Y:S04]  /*111e0*/  LDL.LU.64 R10, [R1+0xbb0] ;  /* 0x000bb000010a7983 */ /* 0x000f280000300a00 */
[----:B------:R-:W4:Y:S04]  /*111f0*/  LDL.LU.64 R8, [R1+0xba8] ;  /* 0x000ba80001087983 */ /* 0x000f280000300a00 */
[----:B------:R-:W-:Y:S04]  /*11200*/  STL.64 [R1+0x90], R20 ;  /* 0x0000901401007387 */ /* 0x000fe80000100a00 */
[----:B------:R0:W-:Y:S04]  /*11210*/  STL.64 [R1+0x98], R22 ;  /* 0x0000981601007387 */ /* 0x0001e80000100a00 */
[----:B0-----:R-:W4:Y:S01]  /*11220*/  LDL.LU.64 R22, [R1+0xba0] ;  /* 0x000ba00001167983 */ /* 0x001f220000300a00 */
[----:B------:R-:W-:-:S04]  /*11230*/  FMUL R3, R29, 1.4426950216293334961 ;  /* 0x3fb8aa3b1d037820 */ /* 0x000fc80000400000 */
[----:B------:R-:W0:Y:S02]  /*11240*/  MUFU.EX2 R6, R3 ;  /* 0x0000000300067308 */ /* 0x000e240000000800 */
[----:B0-----:R-:W-:Y:S01]  /*11250*/  STL [R1+0x280], R6 ;  /* 0x0002800601007387 */ /* 0x001fe20000100800 */
[----:B----4-:R-:W-:Y:S03]  /*11260*/  HMMA.16816.F32 R20, R24, R22, R8 ;  /* 0x000000161814723c */ /* 0x010fe60000001808 */
[----:B------:R-:W4:Y:S04]  /*11270*/  LDL.LU.64 R10, [R1+0xb98] ;  /* 0x000b9800010a7983 */ /* 0x000f280000300a00 */
[----:B------:R-:W4:-:S12]  /*11280*/  LDL.LU.64 R8, [R1+0xb90] ;  /* 0x000b900001087983 */ /* 0x000f180000300a00 */
[----:B------:R-:W-:Y:S04]  /*11290*/  STL.64 [R1+0x70], R20 ;  /* 0x0000701401007387 */ /* 0x000fe80000100a00 */
[----:B------:R0:W-:Y:S04]  /*112a0*/  STL.64 [R1+0x78], R22 ;  /* 0x0000781601007387 */ /* 0x0001e80000100a00 */
[----:B0-----:R-:W5:Y:S04]  /*112b0*/  LDL.LU.64 R22, [R1+0xb88] ;  /* 0x000b880001167983 */ /* 0x001f680000300a00 */
[----:B------:R-:W5:Y:S01]  /*112c0*/  LDL.LU.64 R20, [R1+0xb80] ;  /* 0x000b800001147983 */ /* 0x000f620000300a00 */
[----:B------:R-:W-:-:S04]  /*112d0*/  FFMA R29, R13, UR12, -R2 ;  /* 0x0000000c0d1d7c23 */ /* 0x000fc80008000802 */
[----:B------:R-:W-:-:S04]  /*112e0*/  FMUL R29, R29, 1.4426950216293334961 ;  /* 0x3fb8aa3b1d1d7820 */ /* 0x000fc80000400000 */
[----:B------:R-:W0:Y:S02]  /*112f0*/  MUFU.EX2 R2, R29 ;  /* 0x0000001d00027308 */ /* 0x000e240000000800 */
[----:B0-----:R-:W-:Y:S01]  /*11300*/  STL [R1+0x284], R2 ;  /* 0x0002840201007387 */ /* 0x001fe20000100800 */
[----:B-----5:R-:W-:Y:S03]  /*11310*/  HMMA.16816.F32 R12, R24, R14, R20 ;  /* 0x0000000e180c723c */ /* 0x020fe60000001814 */
[----:B------:R-:W4:-:S15]  /*11320*/  LDL.LU.64 R22, [R1+0xb78] ;  /* 0x000b780001167983 */ /* 0x000f1e0000300a00 */
[----:B------:R-:W-:Y:S01]  /*11330*/  NOP ;  /* 0x0000000000007918 */ /* 0x000fe20000000000 */
[----:B------:R0:W-:Y:S01]  /*11340*/  STL [R1+0x190], R12 ;  /* 0x0001900c01007387 */ /* 0x0001e20000100800 */
[----:B------:R-:W-:-:S03]  /*11350*/  IMAD.MOV.U32 R3, RZ, RZ, R13 ;  /* 0x000000ffff037224 */ /* 0x000fc600078e000d */
[----:B------:R1:W-:Y:S01]  /*11360*/  STL [R1+0x19c], R15 ;  /* 0x00019c0f01007387 */ /* 0x0003e20000100800 */
[----:B0-----:R-:W-:Y:S01]  /*11370*/  MOV R12, R14 ;  /* 0x0000000e000c7202 */ /* 0x001fe20000000f00 */
[----:B----4-:R-:W-:Y:S02]  /*11380*/  HMMA.16816.F32 R20, R24, R22, R8 ;  /* 0x000000161814723c */ /* 0x010fe40000001808 */
[----:B------:R-:W2:Y:S04]  /*11390*/  LDL.LU.64 R10, [R1+0xb70] ;  /* 0x000b7000010a7983 */ /* 0x000ea80000300a00 */
[----:B------:R-:W4:-:S13]  /*113a0*/  LDL.LU.64 R8, [R1+0xb68] ;  /* 0x000b680001087983 */ /* 0x000f1a0000300a00 */
[----:B------:R-:W-:Y:S01]  /*113b0*/  MOV R14, R21 ;  /* 0x00000015000e7202 */ /* 0x000fe20000000f00 */
[----:B-1----:R-:W-:Y:S01]  /*113c0*/  IMAD.MOV.U32 R15, RZ, RZ, R22 ;  /* 0x000000ffff0f7224 */ /* 0x002fe200078e0016 */
[----:B------:R-:W-:Y:S01]  /*113d0*/  MOV R29, R23 ;  /* 0x00000017001d7202 */ /* 0x000fe20000000f00 */
[----:B------:R-:W-:Y:S01]  /*113e0*/  IMAD.MOV.U32 R13, RZ, RZ, R20 ;  /* 0x000000ffff0d7224 */ /* 0x000fe200078e0014 */
[----:B------:R-:W5:Y:S04]  /*113f0*/  LDL.LU.64 R22, [R1+0xb60] ;  /* 0x000b600001167983 */ /* 0x000f680000300a00 */
[----:B------:R-:W5:Y:S04]  /*11400*/  LDL.LU.64 R20, [R1+0xb58] ;  /* 0x000b580001147983 */ /* 0x000f680000300a00 */
[----:B------:R0:W-:Y:S04]  /*11410*/  STL.64 [R1+0xaf8], R14 ;  /* 0x000af80e01007387 */ /* 0x0001e80000100a00 */
[----:B------:R1:W-:Y:S04]  /*11420*/  STL.64 [R1+0xaf0], R12 ;  /* 0x000af00c01007387 */ /* 0x0003e80000100a00 */
[----:B0-----:R-:W5:Y:S04]  /*11430*/  LDL.LU R14, [R1+0x88] ;  /* 0x00008800010e7983 */ /* 0x001f680000300800 */
[----:B------:R-:W5:Y:S04]  /*11440*/  LDL.LU R15, [R1+0x8c] ;  /* 0x00008c00010f7983 */ /* 0x000f680000300800 */
[----:B-1----:R-:W2:Y:S04]  /*11450*/  LDL.LU R12, [R1] ;  /* 0x00000000010c7983 */ /* 0x002ea80000300800 */
[----:B------:R-:W2:Y:S01]  /*11460*/  LDL.LU R13, [R1+0x4] ;  /* 0x00000400010d7983 */ /* 0x000ea20000300800 */
[----:B-----5:R-:W-:Y:S03]  /*11470*/  HMMA.16816.F32 R24, R24, R14, R20 ;  /* 0x0000000e1818723c */ /* 0x020fe60000001814 */
[----:B------:R-:W5:Y:S04]  /*11480*/  LDL.LU R14, [R1+0x8] ;  /* 0x00000800010e7983 */ /* 0x000f680000300800 */
[----:B------:R-:W5:Y:S01]  /*11490*/  LDL.LU R15, [R1+0xc] ;  /* 0x00000c00010f7983 */ /* 0x000f620000300800 */
[----:B--2---:R-:W-:-:S02]  /*114a0*/  F2FP.F16.F32.PACK_AB R20, R28, R11 ;  /* 0x0000000b1c14723e */ /* 0x004fc400000000ff */
[----:B------:R-:W-:Y:S02]  /*114b0*/  F2FP.F16.F32.PACK_AB R21, R7, R10 ;  /* 0x0000000a0715723e */ /* 0x000fe400000000ff */
[----:B----4-:R-:W-:Y:S02]  /*114c0*/  F2FP.F16.F32.PACK_AB R22, R9, R8 ;  /* 0x000000080916723e */ /* 0x010fe400000000ff */
[----:B------:R-:W-:Y:S01]  /*114d0*/  F2FP.F16.F32.PACK_AB R23, R2, R6 ;  /* 0x000000060217723e */ /* 0x000fe200000000ff */
[----:B------:R-:W-:Y:S06]  /*114e0*/  LDSM.16.M88.4 R8, [R0+UR5+0x13080] ;  /* 0x013080050008783b */ /* 0x000fec0008000200 */
[----:B---3--:R-:W-:Y:S01]  /*114f0*/  HMMA.16816.F32 R4, R20, R4, R16 ;  /* 0x000000041404723c */ /* 0x008fe20000001810 */
[----:B------:R-:W-:-:S15]  /*11500*/  LDSM.16.M88.4 R16, [R0+UR5+0x12080] ;  /* 0x012080050010783b */ /* 0x000fde0008000200 */
[----:B------:R-:W-:-:S03]  /*11510*/  NOP ;  /* 0x0000000000007918 */ /* 0x000fc60000000000 */
[----:B------:R-:W-:Y:S01]  /*11520*/  IMAD.MOV.U32 R2, RZ, RZ, R7 ;  /* 0x000000ffff027224 */ /* 0x000fe200078e0007 */
[----:B-----5:R-:W-:Y:S04]  /*11530*/  STL.64 [R1+0xb08], R14 ;  /* 0x000b080e01007387 */ /* 0x020fe80000100a00 */
[----:B------:R-:W-:Y:S04]  /*11540*/  STL.64 [R1+0xb00], R12 ;  /* 0x000b000c01007387 */ /* 0x000fe80000100a00 */
[----:B------:R-:W-:Y:S04]  /*11550*/  STL.64 [R1+0xa40], R26 ;  /* 0x000a401a01007387 */ /* 0x000fe80000100a00 */
[----:B------:R-:W-:Y:S04]  /*11560*/  STL.64 [R1+0xa38], R24 ;  /* 0x000a381801007387 */ /* 0x000fe80000100a00 */
[----:B------:R-:W-:Y:S04]  /*11570*/  STL.64 [R1+0x170], R4 ;  /* 0x0001700401007387 */ /* 0x000fe80000100a00 */
[----:B------:R-:W-:Y:S04]  /*11580*/  STL [R1+0x178], R6 ;  /* 0x0001780601007387 */ /* 0x000fe80000100800 */
[----:B------:R-:W0:Y:S04]  /*11590*/  LDSM.16.M88.4 R4, [R0+UR5+0x10880] ;  /* 0x010880050004783b */ /* 0x000e280008000200 */
[----:B------:R-:W-:Y:S04]  /*115a0*/  STL.64 [R1+0xb50], R22 ;  /* 0x000b501601007387 */ /* 0x000fe80000100a00 */
[----:B------:R0:W-:Y:S04]  /*115b0*/  STL.64 [R1+0xb48], R20 ;  /* 0x000b481401007387 */ /* 0x0001e80000100a00 */
[----:B------:R1:W-:Y:S04]  /*115c0*/  STL [R1+0xa30], R2 ;  /* 0x000a300201007387 */ /* 0x0003e80000100800 */
[----:B------:R-:W-:Y:S01]  /*115d0*/  LDSM.16.M88.4 R12, [R0+UR5+0x11880] ;  /* 0x01188005000c783b */ /* 0x000fe20008000200 */
[----:B0-----:R-:W-:-:S03]  /*115e0*/  MOV R20, R4 ;  /* 0x0000000400147202 */ /* 0x001fc60000000f00 */
[----:B------:R-:W-:Y:S01]  /*115f0*/  STL.64 [R1+0x1a8], R6 ;  /* 0x0001a80601007387 */ /* 0x000fe20000100a00 */
[----:B-1----:R-:W-:-:S03]  /*11600*/  IMAD.MOV.U32 R2, RZ, RZ, R5 ;  /* 0x000000ffff027224 */ /* 0x002fc600078e0005 */
[----:B------:R-:W0:Y:S02]  /*11610*/  LDSM.16.M88.4 R4, [R0+UR5+0x11080] ;  /* 0x011080050004783b */ /* 0x000e240008000200 */
[----:B0-----:R-:W-:Y:S01]  /*11620*/  MOV R28, R7 ;  /* 0x00000007001c7202 */ /* 0x001fe20000000f00 */
[----:B------:R-:W-:Y:S01]  /*11630*/  IMAD.MOV.U32 R21, RZ, RZ, R5 ;  /* 0x000000ffff157224 */ /* 0x000fe200078e0005 */
[----:B------:R-:W-:Y:S01]  /*11640*/  MOV R22, R4 ;  /* 0x0000000400167202 */ /* 0x000fe20000000f00 */
[----:B------:R-:W-:Y:S04]  /*11650*/  STL [R1+0x1b8], R6 ;  /* 0x0001b80601007387 */ /* 0x000fe80000100800 */
[----:B------:R-:W-:Y:S04]  /*11660*/  STL [R1+0xa78], R28 ;  /* 0x000a781c01007387 */ /* 0x000fe80000100800 */
[----:B------:R-:W-:Y:S04]  /*11670*/  STL.64 [R1+0x1c8], R14 ;  /* 0x0001c80e01007387 */ /* 0x000fe80000100a00 */
[----:B------:R0:W-:Y:S04]  /*11680*/  STL.64 [R1+0xb18], R12 ;  /* 0x000b180c01007387 */ /* 0x0001e80000100a00 */
[----:B------:R-:W-:Y:S01]  /*11690*/  LDSM.16.M88.4 R4, [R0+UR5+0x12880] ;  /* 0x012880050004783b */ /* 0x000fe20008000200 */
[----:B0-----:R-:W-:Y:S01]  /*116a0*/  IMAD.MOV.U32 R12, RZ, RZ, R22 ;  /* 0x000000ffff0c7224 */ /* 0x001fe200078e0016 */
[----:B------:R-:W-:-:S05]  /*116b0*/  MOV R13, R21 ;  /* 0x00000015000d7202 */ /* 0x000fca0000000f00 */
[----:B------:R0:W-:Y:S02]  /*116c0*/  STL.64 [R1+0xb30], R12 ;  /* 0x000b300c01007387 */ /* 0x0001e40000100a00 */
[----:B0-----:R-:W-:Y:S02]  /*116d0*/  IMAD.MOV.U32 R12, RZ, RZ, R20 ;  /* 0x000000ffff0c7224 */ /* 0x001fe400078e0014 */
[----:B------:R-:W0:Y:S04]  /*116e0*/  LDSM.16.M88.4 R20, [R0+UR5+0x13880] ;  /* 0x013880050014783b */ /* 0x000e280008000200 */
[----:B0-----:R-:W-:Y:S04]  /*116f0*/  STL.64 [R1+0x208], R22 ;  /* 0x0002081601007387 */ /* 0x001fe80000100a00 */
[----:B------:R-:W-:Y:S04]  /*11700*/  STL.64 [R1+0x1d8], R18 ;  /* 0x0001d81201007387 */ /* 0x000fe80000100a00 */
[----:B------:R0:W-:Y:S04]  /*11710*/  STL.64 [R1+0xb10], R16 ;  /* 0x000b101001007387 */ /* 0x0001e80000100a00 */
[----:B0-----:R-:W2:Y:S04]  /*11720*/  LDL.LU R16, [R1+0x10] ;  /* 0x0000100001107983 */ /* 0x001ea80000300800 */
[----:B------:R-:W2:Y:S04]  /*11730*/  LDL.LU R17, [R1+0x14] ;  /* 0x0000140001117983 */ /* 0x000ea80000300800 */
[----:B------:R-:W3:Y:S04]  /*11740*/  LDL.LU R18, [R1+0x18] ;  /* 0x0000180001127983 */ /* 0x000ee80000300800 */
[----:B------:R-:W3:Y:S01]  /*11750*/  LDL.LU R19, [R1+0x1c] ;  /* 0x00001c0001137983 */ /* 0x000ee20000300800 */
[----:B------:R-:W-:Y:S01]  /*11760*/  IMAD.MOV.U32 R27, RZ, RZ, R20 ;  /* 0x000000ffff1b7224 */ /* 0x000fe200078e0014 */
[----:B------:R-:W-:-:S02]  /*11770*/  MOV R26, R21 ;  /* 0x00000015001a7202 */ /* 0x000fc40000000f00 */
[----:B------:R-:W0:Y:S04]  /*11780*/  LDSM.16.M88.4 R20, [R0+UR5+0x14080] ;  /* 0x014080050014783b */ /* 0x000e280008000200 */
[----:B---3--:R-:W-:Y:S04]  /*11790*/  STL.64 [R1+0xb28], R18 ;  /* 0x000b281201007387 */ /* 0x008fe80000100a00 */
[----:B--2---:R1:W-:Y:S04]  /*117a0*/  STL.64 [R1+0xb20], R16 ;  /* 0x000b201001007387 */ /* 0x0043e80000100a00 */
[----:B-1----:R-:W2:Y:S04]  /*117b0*/  LDL.LU R16, [R1+0x20] ;  /* 0x0000200001107983 */ /* 0x002ea80000300800 */
[----:B------:R-:W2:Y:S04]  /*117c0*/  LDL.LU R17, [R1+0x24] ;  /* 0x0000240001117983 */ /* 0x000ea80000300800 */
[----:B------:R-:W3:Y:S04]  /*117d0*/  LDL.LU R18, [R1+0x28] ;  /* 0x0000280001127983 */ /* 0x000ee80000300800 */
[----:B------:R-:W3:Y:S01]  /*117e0*/  LDL.LU R19, [R1+0x2c] ;  /* 0x00002c0001137983 */ /* 0x000ee20000300800 */
[----:B0-----:R-:W-:Y:S01]  /*117f0*/  IMAD.MOV.U32 R25, RZ, RZ, R20 ;  /* 0x000000ffff197224 */ /* 0x001fe200078e0014 */
[----:B------:R-:W-:-:S02]  /*11800*/  MOV R24, R21 ;  /* 0x0000001500187202 */ /* 0x000fc40000000f00 */
[----:B---3--:R-:W-:Y:S04]  /*11810*/  STL.64 [R1+0xb40], R18 ;  /* 0x000b401201007387 */ /* 0x008fe80000100a00 */
[----:B--2---:R0:W-:Y:S04]  /*11820*/  STL.64 [R1+0xb38], R16 ;  /* 0x000b381001007387 */ /* 0x0041e80000100a00 */
[----:B0-----:R-:W2:Y:S04]  /*11830*/  LDL.LU R16, [R1+0x30] ;  /* 0x0000300001107983 */ /* 0x001ea80000300800 */
[----:B------:R-:W2:Y:S04]  /*11840*/  LDL.LU R17, [R1+0x34] ;  /* 0x0000340001117983 */ /* 0x000ea80000300800 */
[----:B------:R-:W2:Y:S04]  /*11850*/  LDL.LU R18, [R1+0x38] ;  /* 0x0000380001127983 */ /* 0x000ea80000300800 */
[----:B------:R-:W2:Y:S04]  /*11860*/  LDL.LU R19, [R1+0x3c] ;  /* 0x00003c0001137983 */ /* 0x000ea80000300800 */
[----:B------:R-:W-:Y:S04]  /*11870*/  STL.64 [R1+0x1e8], R6 ;  /* 0x0001e80601007387 */ /* 0x000fe80000100a00 */
[----:B------:R0:W-:Y:S04]  /*11880*/  STL.64 [R1+0x218], R22 ;  /* 0x0002181601007387 */ /* 0x0001e80000100a00 */
[----:B0-----:R-:W2:Y:S04]  /*11890*/  LDL.LU.64 R22, [R1+0xb50] ;  /* 0x000b500001167983 */ /* 0x001ea80000300a00 */
[----:B------:R-:W2:Y:S01]  /*118a0*/  LDL.LU.64 R20, [R1+0xb48] ;  /* 0x000b480001147983 */ /* 0x000ea20000300a00 */
[----:B------:R-:W-:-:S03]  /*118b0*/  MOV R13, R2 ;  /* 0x00000002000d7202 */ /* 0x000fc60000000f00 */
[----:B------:R-:W-:Y:S04]  /*118c0*/  STL.64 [R1+0x1f8], R10 ;  /* 0x0001f80a01007387 */ /* 0x000fe80000100a00 */
[----:B--2---:R-:W-:Y:S01]  /*118d0*/  HMMA.16816.F32 R12, R20, R12, R16 ;  /* 0x0000000c140c723c */ /* 0x004fe20000001810 */
[----:B------:R-:W2:Y:S04]  /*118e0*/  LDL.LU.64 R18, [R1+0xb40] ;  /* 0x000b400001127983 */ /* 0x000ea80000300a00 */
[----:B------:R-:W2:-:S14]  /*118f0*/  LDL.LU.64 R16, [R1+0xb38] ;  /* 0x000b380001107983 */ /* 0x000e9c0000300a00 */
[----:B------:R0:W-:Y:S04]  /*11900*/  STL.64 [R1+0x160], R12 ;  /* 0x0001600c01007387 */ /* 0x0001e80000100a00 */
[----:B------:R2:W-:Y:S04]  /*11910*/  STL [R1+0x168], R14 ;  /* 0x0001680e01007387 */ /* 0x0005e80000100800 */
[----:B0-----:R-:W2:Y:S01]  /*11920*/  LDL.LU.64 R12, [R1+0xb30] ;  /* 0x000b3000010c7983 */ /* 0x001ea20000300a00 */
[----:B------:R-:W-:Y:S02]  /*11930*/  IMAD.MOV.U32 R2, RZ, RZ, R15 ;  /* 0x000000ffff027224 */ /* 0x000fe400078e000f */
[----:B--2---:R-:W-:Y:S01]  /*11940*/  HMMA.16816.F32 R12, R20, R12, R16 ;  /* 0x0000000c140c723c */ /* 0x004fe20000001810 */
[----:B------:R-:W2:Y:S04]  /*11950*/  LDL.LU.64 R18, [R1+0xb28] ;  /* 0x000b280001127983 */ /* 0x000ea80000300a00 */
[----:B------:R-:W2:-:S14]  /*11960*/  LDL.LU.64 R16, [R1+0xb20] ;  /* 0x000b200001107983 */ /* 0x000e9c0000300a00 */
[----:B------:R0:W-:Y:S04]  /*11970*/  STL.64 [R1+0x150], R12 ;  /* 0x0001500c01007387 */ /* 0x0001e80000100a00 */
[----:B------:R2:W-:Y:S04]  /*11980*/  STL.64 [R1+0x158], R14 ;  /* 0x0001580e01007387 */ /* 0x0005e80000100a00 */
[----:B0-----:R-:W2:Y:S02]  /*11990*/  LDL.LU.64 R12, [R1+0xb18] ;  /* 0x000b1800010c7983 */ /* 0x001ea40000300a00 */
[----:B--2---:R-:W-:Y:S02]  /*119a0*/  HMMA.16816.F32 R12, R20, R12, R16 ;  /* 0x0000000c140c723c */ /* 0x004fe40000001810 */
[----:B------:R-:W2:-:S15]  /*119b0*/  LDL.LU.64 R16, [R1+0xb10] ;  /* 0x000b100001107983 */ /* 0x000e9e0000300a00 */
[----:B------:R-:W-:Y:S02]  /*119c0*/  NOP ;  /* 0x0000000000007918 */ /* 0x000fe40000000000 */
        /* <DEDUP_REMOVED lines=10> */
[----:B------:R-:W4:Y:S04]  /*11a70*/  LDL.LU.64 R16, [R1+0xae0] ;  /* 0x000ae00001107983 */ /* 0x000f280000300a00 */
[----:B------:R-:W5:Y:S01]  /*11a80*/  LDL.LU.64 R6, [R1+0xad8] ;  /* 0x000ad80001067983 */ /* 0x000f620000300a00 */
[----:B----4-:R-:W-:Y:S03]  /*11a90*/  HMMA.16816.F32 R16, R20, R4, R16 ;  /* 0x000000041410723c */ /* 0x010fe60000001810 */
[----:B------:R-:W5:-:S15]  /*11aa0*/  LDL.LU.64 R4, [R1+0xad0] ;  /* 0x000ad00001047983 */ /* 0x000f5e0000300a00 */
[----:B------:R-:W-:Y:S01]  /*11ab0*/  NOP ;  /* 0x0000000000007918 */ /* 0x000fe20000000000 */
[----:B------:R0:W-:Y:S04]  /*11ac0*/  STL.64 [R1+0x130], R16 ;  /* 0x0001301001007387 */ /* 0x0001e80000100a00 */
[----:B------:R-:W-:Y:S04]  /*11ad0*/  STL.64 [R1+0x138], R18 ;  /* 0x0001381201007387 */ /* 0x000fe80000100a00 */
[----:B------:R-:W4:Y:S01]  /*11ae0*/  LDL.LU.64 R10, [R1+0xac8] ;  /* 0x000ac800010a7983 */ /* 0x000f220000300a00 */
[----:B-----5:R-:W-:Y:S03]  /*11af0*/  HMMA.16816.F32 R4, R20, R8, R4 ;  /* 0x000000081404723c */ /* 0x020fe60000001804 */
[----:B------:R-:W4:Y:S01]  /*11b00*/  LDL.LU.64 R8, [R1+0xac0] ;  /* 0x000ac00001087983 */ /* 0x000f220000300a00 */
[----:B0-----:R-:W-:Y:S01]  /*11b10*/  MOV R16, R27 ;  /* 0x0000001b00107202 */ /* 0x001fe20000000f00 */
[----:B------:R-:W-:-:S14]  /*11b20*/  IMAD.MOV.U32 R17, RZ, RZ, R26 ;  /* 0x000000ffff117224 */ /* 0x000fdc00078e001a */
[----:B------:R-:W-:Y:S04]  /*11b30*/  STL.64 [R1+0x120], R4 ;  /* 0x0001200401007387 */ /* 0x000fe80000100a00 */
[----:B------:R4:W-:Y:S02]  /*11b40*/  STL.64 [R1+0x128], R6 ;  /* 0x0001280601007387 */ /* 0x0009e40000100a00 */
[----:B----4-:R-:W-:Y:S02]  /*11b50*/  HMMA.16816.F32 R4, R20, R16, R8 ;  /* 0x000000101404723c */ /* 0x010fe40000001808 */
[----:B------:R-:W4:-:S15]  /*11b60*/  LDL.LU R8, [R1+0x70] ;  /* 0x0000700001087983 */ /* 0x000f1e0000300800 */
[----:B------:R-:W-:Y:S02]  /*11b70*/  NOP ;  /* 0x0000000000007918 */ /* 0x000fe40000000000 */
[----:B------:R-:W-:Y:S04]  /*11b80*/  STL.64 [R1+0xe0], R4 ;  /* 0x0000e00401007387 */ /* 0x000fe80000100a00 */
[----:B------:R-:W-:Y:S04]  /*11b90*/  STL.64 [R1+0xe8], R6 ;  /* 0x0000e80601007387 */ /* 0x000fe80000100a00 */
[----:B------:R-:W4:Y:S04]  /*11ba0*/  LDL.LU R9, [R1+0x74] ;  /* 0x0000740001097983 */ /* 0x000f280000300800 */
[----:B------:R-:W5:Y:S04]  /*11bb0*/  LDL.LU R10, [R1+0x78] ;  /* 0x00007800010a7983 */ /* 0x000f680000300800 */
[----:B------:R-:W5:Y:S04]  /*11bc0*/  LDL.LU R11, [R1+0x7c] ;  /* 0x00007c00010b7983 */ /* 0x000f680000300800 */
[----:B-----5:R-:W-:Y:S04]  /*11bd0*/  STL.64 [R1+0xa50], R10 ;  /* 0x000a500a01007387 */ /* 0x020fe80000100a00 */
[----:B----4-:R0:W-:Y:S04]  /*11be0*/  STL.64 [R1+0xa48], R8 ;  /* 0x000a480801007387 */ /* 0x0101e80000100a00 */
[----:B0-----:R-:W4:Y:S04]  /*11bf0*/  LDL.LU R8, [R1+0x90] ;  /* 0x0000900001087983 */ /* 0x001f280000300800 */
[----:B------:R-:W4:Y:S04]  /*11c00*/  LDL.LU R9, [R1+0x94] ;  /* 0x0000940001097983 */ /* 0x000f280000300800 */
[----:B------:R-:W5:Y:S04]  /*11c10*/  LDL.LU R10, [R1+0x98] ;  /* 0x00009800010a7983 */ /* 0x000f680000300800 */
[----:B------:R-:W5:Y:S01]  /*11c20*/  LDL.LU R11, [R1+0x9c] ;  /* 0x00009c00010b7983 */ /* 0x000f620000300800 */
[----:B------:R-:W-:Y:S01]  /*11c30*/  MOV R4, R25 ;  /* 0x0000001900047202 */ /* 0x000fe20000000f00 */
[----:B------:R-:W-:Y:S01]  /*11c40*/  IMAD.MOV.U32 R5, RZ, RZ, R24 ;  /* 0x000000ffff057224 */ /* 0x000fe200078e0018 */
[----:B------:R-:W-:Y:S01]  /*11c50*/  MOV R25, R3 ;  /* 0x0000000300197202 */ /* 0x000fe20000000f00 */
[----:B---3--:R-:W-:Y:S01]  /*11c60*/  IMAD.MOV.U32 R26, RZ, RZ, R12 ;  /* 0x000000ffff1a7224 */ /* 0x008fe200078e000c */
[----:B-----5:R-:W-:Y:S04]  /*11c70*/  STL.64 [R1+0xa60], R10 ;  /* 0x000a600a01007387 */ /* 0x020fe80000100a00 */
[----:B----4-:R-:W-:Y:S04]  /*11c80*/  STL.64 [R1+0xa58], R8 ;  /* 0x000a580801007387 */ /* 0x010fe80000100a00 */
[----:B------:R-:W3:Y:S04]  /*11c90*/  LDL.LU R24, [R1+0x190] ;  /* 0x0001900001187983 */ /* 0x000ee80000300800 */
[----:B------:R-:W4:Y:S04]  /*11ca0*/  LDL.LU R3, [R1+0xab8] ;  /* 0x000ab80001037983 */ /* 0x000f280000300800 */
[----:B------:R-:W5:Y:S04]  /*11cb0*/  LDL.LU R12, [R1+0xab4] ;  /* 0x000ab400010c7983 */ /* 0x000f680000300800 */
[----:B------:R-:W3:Y:S01]  /*11cc0*/  LDL.LU R27, [R1+0x19c] ;  /* 0x00019c00011b7983 */ /* 0x000ee20000300800 */
[----:B------:R-:W-:Y:S01]  /*11cd0*/  MOV R16, R13 ;  /* 0x0000000d00107202 */ /* 0x000fe20000000f00 */
[----:B--2---:R-:W-:Y:S01]  /*11ce0*/  IMAD.MOV.U32 R17, RZ, RZ, R14 ;  /* 0x000000ffff117224 */ /* 0x004fe200078e000e */
[----:B------:R-:W-:Y:S01]  /*11cf0*/  MOV R18, R15 ;  /* 0x0000000f00127202 */ /* 0x000fe20000000f00 */
[----:B------:R-:W-:Y:S01]  /*11d00*/  IMAD.MOV.U32 R19, RZ, RZ, R29 ;  /* 0x000000ffff137224 */ /* 0x000fe200078e001d */
[----:B------:R-:W-:Y:S04]  /*11d10*/  LDSM.16.M88.4 R8, [R0+UR5+0x15080] ;  /* 0x015080050008783b */ /* 0x000fe80008000200 */
[----:B---3--:R-:W-:Y:S04]  /*11d20*/  STL.64 [R1+0xa70], R26 ;  /* 0x000a701a01007387 */ /* 0x008fe80000100a00 */
[----:B------:R0:W-:Y:S04]  /*11d30*/  STL.64 [R1+0xa68], R24 ;  /* 0x000a681801007387 */ /* 0x0001e80000100a00 */
[----:B0-----:R-:W2:Y:S04]  /*11d40*/  LDL.LU R24, [R1+0xf0] ;  /* 0x0000f00001187983 */ /* 0x001ea80000300800 */
[----:B------:R-:W2:Y:S01]  /*11d50*/  LDL.LU R25, [R1+0xf4] ;  /* 0x0000f40001197983 */ /* 0x000ea20000300800 */
[----:B----4-:R-:W-:Y:S01]  /*11d60*/  MOV R26, R3 ;  /* 0x00000003001a7202 */ /* 0x010fe20000000f00 */
[----:B-----5:R-:W-:-:S02]  /*11d70*/  IMAD.MOV.U32 R27, RZ, RZ, R12 ;  /* 0x000000ffff1b7224 */ /* 0x020fc400078e000c */
[----:B------:R-:W3:Y:S04]  /*11d80*/  LDL.LU R3, [R1+0xab0] ;  /* 0x000ab00001037983 */ /* 0x000ee80000300800 */
[----:B------:R-:W4:Y:S04]  /*11d90*/  LDL.LU R12, [R1+0xaac] ;  /* 0x000aac00010c7983 */ /* 0x000f280000300800 */
[----:B------:R-:W-:Y:S04]  /*11da0*/  STL.64 [R1+0xa88], R26 ;  /* 0x000a881a01007387 */ /* 0x000fe80000100a00 */
[----:B--2---:R-:W-:Y:S04]  /*11db0*/  STL.64 [R1+0xa80], R24 ;  /* 0x000a801801007387 */ /* 0x004fe80000100a00 */
[----:B------:R-:W4:Y:S04]  /*11dc0*/  LDL.LU R13, [R1+0xaa8] ;  /* 0x000aa800010d7983 */ /* 0x000f280000300800 */
[----:B------:R-:W4:Y:S04]  /*11dd0*/  LDL.LU R14, [R1+0xaa4] ;  /* 0x000aa400010e7983 */ /* 0x000f280000300800 */
[----:B------:R-:W4:Y:S04]  /*11de0*/  LDL.LU R15, [R1+0xaa0] ;  /* 0x000aa000010f7983 */ /* 0x000f280000300800 */
[----:B------:R-:W-:Y:S04]  /*11df0*/  STL.64 [R1+0xa98], R18 ;  /* 0x000a981201007387 */ /* 0x000fe80000100a00 */
[----:B------:R0:W-:Y:S04]  /*11e00*/  STL.64 [R1+0xa90], R16 ;  /* 0x000a901001007387 */ /* 0x0001e80000100a00 */
[----:B------:R-:W1:Y:S04]  /*11e10*/  LDSM.16.M88.4 R24, [R0+UR5+0x14880] ;  /* 0x014880050018783b */ /* 0x000e680008000200 */
[----:B0-----:R-:W2:Y:S04]  /*11e20*/  LDL.LU R16, [R1+0x100] ;  /* 0x0001000001107983 */ /* 0x001ea80000300800 */
[----:B------:R-:W2:Y:S04]  /*11e30*/  LDL.LU R17, [R1+0x104] ;  /* 0x0001040001117983 */ /* 0x000ea80000300800 */
[----:B------:R-:W2:Y:S01]  /*11e40*/  LDL.LU R18, [R1+0x108] ;  /* 0x0001080001127983 */ /* 0x000ea20000300800 */
[----:B---3--:R-:W-:Y:S01]  /*11e50*/  MOV R19, R3 ;  /* 0x0000000300137202 */ /* 0x008fe20000000f00 */
[----:B----4-:R-:W-:-:S15]  /*11e60*/  HMMA.16816.F32 R4, R20, R4, R12 ;  /* 0x000000041404723c */ /* 0x010fde000000180c */
[----:B------:R-:W-:-:S04]  /*11e70*/  NOP ;  /* 0x0000000000007918 */ /* 0x000fc80000000000 */
[----:B------:R-:W-:Y:S01]  /*11e80*/  IMAD.MOV.U32 R15, RZ, RZ, R6 ;  /* 0x000000ffff0f7224 */ /* 0x000fe200078e0006 */
[----:B------:R-:W-:Y:S01]  /*11e90*/  STL.64 [R1+0x60], R4 ;  /* 0x0000600401007387 */ /* 0x000fe20000100a00 */
[----:B------:R-:W-:-:S03]  /*11ea0*/  MOV R14, R7 ;  /* 0x00000007000e7202 */ /* 0x000fc60000000f00 */
[----:B------:R-:W0:Y:S01]  /*11eb0*/  LDSM.16.M88.4 R4, [R0+UR5+0x15880] ;  /* 0x015880050004783b */ /* 0x000e220008000200 */
[----:B-1----:R-:W-:Y:S01]  /*11ec0*/  IMAD.MOV.U32 R13, RZ, RZ, R26 ;  /* 0x000000ffff0d7224 */ /* 0x002fe200078e001a */
[----:B------:R-:W-:Y:S02]  /*11ed0*/  MOV R12, R27 ;  /* 0x0000001b000c7202 */ /* 0x000fe40000000f00 */
[----:B--2---:R-:W-:Y:S01]  /*11ee0*/  HMMA.16816.F32 R24, R20, R24, R16 ;  /* 0x000000181418723c */ /* 0x004fe20000001810 */
[----:B------:R-:W-:Y:S04]  /*11ef0*/  STL [R1+0xa04], R14 ;  /* 0x000a040e01007387 */ /* 0x000fe80000100800 */
[----:B------:R1:W-:Y:S04]  /*11f00*/  STL [R1+0xa00], R15 ;  /* 0x000a000f01007387 */ /* 0x0003e80000100800 */
[----:B------:R2:W-:Y:S10]  /*11f10*/  STL [R1+0xa08], R13 ;  /* 0x000a080d01007387 */ /* 0x0005f40000100800 */
[----:B-1----:R-:W-:Y:S01]  /*11f20*/  IMAD.MOV.U32 R15, RZ, RZ, R26 ;  /* 0x000000ffff0f7224 */ /* 0x002fe200078e001a */
[----:B------:R-:W-:Y:S01]  /*11f30*/  MOV R29, R27 ;  /* 0x0000001b001d7202 */ /* 0x000fe20000000f00 */
[----:B--2---:R-:W-:Y:S01]  /*11f40*/  IMAD.MOV.U32 R13, RZ, RZ, R24 ;  /* 0x000000ffff0d7224 */ /* 0x004fe200078e0018 */
[----:B------:R-:W-:Y:S01]  /*11f50*/  MOV R14, R25 ;  /* 0x00000019000e7202 */ /* 0x000fe20000000f00 */
[----:B0-----:R-:W-:Y:S04]  /*11f60*/  STL.64 [R1+0xb8], R6 ;  /* 0x0000b80601007387 */ /* 0x001fe80000100a00 */
[----:B------:R-:W2:Y:S04]  /*11f70*/  LDL.LU.64 R18, [R1+0xa98] ;  /* 0x000a980001127983 */ /* 0x000ea80000300a00 */
[----:B------:R-:W2:Y:S04]  /*11f80*/  LDL.LU.64 R16, [R1+0xa90] ;  /* 0x000a900001107983 */ /* 0x000ea80000300a00 */
[----:B------:R-:W3:Y:S04]  /*11f90*/  LDL.LU.64 R26, [R1+0xa88] ;  /* 0x000a8800011a7983 */ /* 0x000ee80000300a00 */
[----:B------:R-:W3:Y:S01]  /*11fa0*/  LDL.LU.64 R24, [R1+0xa80] ;  /* 0x000a800001187983 */ /* 0x000ee20000300a00 */
[----:B------:R-:W-:Y:S01]  /*11fb0*/  IMAD.MOV.U32 R28, RZ, RZ, R4 ;  /* 0x000000ffff1c7224 */ /* 0x000fe200078e0004 */
[----:B------:R-:W-:-:S02]  /*11fc0*/  MOV R3, R5 ;  /* 0x0000000500037202 */ /* 0x000fc40000000f00 */
[----:B------:R-:W0:Y:S04]  /*11fd0*/  LDSM.16.M88.4 R4, [R0+UR5+0x16080] ;  /* 0x016080050004783b */ /* 0x000e280008000200 */
[----:B------:R-:W-:Y:S04]  /*11fe0*/  STL.64 [R1+0xc8], R10 ;  /* 0x0000c80a01007387 */ /* 0x000fe80000100a00 */
[----:B0-----:R-:W-:Y:S04]  /*11ff0*/  STL.64 [R1+0xa8], R6 ;  /* 0x0000a80601007387 */ /* 0x001fe80000100a00 */
[----:B------:R-:W-:Y:S04]  /*12000*/  STL.64 [R1+0xa18], R14 ;  /* 0x000a180e01007387 */ /* 0x000fe80000100a00 */
[----:B------:R0:W-:Y:S02]  /*12010*/  STL.64 [R1+0xa10], R12 ;  /* 0x000a100c01007387 */ /* 0x0001e40000100a00 */
[----:B0-----:R-:W-:-:S02]  /*12020*/  IMAD.MOV.U32 R12, RZ, RZ, R28 ;  /* 0x000000ffff0c7224 */ /* 0x001fc400078e001c */
[----:B------:R-:W4:Y:S01]  /*12030*/  LDL.LU R28, [R1+0xa78] ;  /* 0x000a7800011c7983 */ /* 0x000f220000300800 */
[----:B---3--:R-:W-:Y:S03]  /*12040*/  HMMA.16816.F32 R8, R20, R8, R24 ;  /* 0x000000081408723c */ /* 0x008fe60000001818 */
[----:B------:R-:W3:Y:S04]  /*12050*/  LDL.LU.64 R26, [R1+0xa70] ;  /* 0x000a7000011a7983 */ /* 0x000ee80000300a00 */
[----:B------:R-:W3:-:S12]  /*12060*/  LDL.LU.64 R24, [R1+0xa68] ;  /* 0x000a680001187983 */ /* 0x000ed80000300a00 */
[----:B------:R-:W-:Y:S04]  /*12070*/  STL.64 [R1+0x40], R8 ;  /* 0x0000400801007387 */ /* 0x000fe80000100a00 */
[----:B------:R0:W-:Y:S04]  /*12080*/  STL.64 [R1+0x48], R10 ;  /* 0x0000480a01007387 */ /* 0x0001e80000100a00 */
[----:B0-----:R-:W5:Y:S04]  /*12090*/  LDL.LU.64 R10, [R1+0xa60] ;  /* 0x000a6000010a7983 */ /* 0x001f680000300a00 */
[----:B------:R-:W5:Y:S01]  /*120a0*/  LDL.LU.64 R8, [R1+0xa58] ;  /* 0x000a580001087983 */ /* 0x000f620000300a00 */
[----:B------:R-:W-:-:S07]  /*120b0*/  MOV R13, R3 ;  /* 0x00000003000d7202 */ /* 0x000fce0000000f00 */
[----:B-----5:R-:W-:Y:S01]  /*120c0*/  HMMA.16816.F32 R12, R20, R12, R8 ;  /* 0x0000000c140c723c */ /* 0x020fe20000001808 */
[----:B------:R-:W5:Y:S04]  /*120d0*/  LDL.LU.64 R10, [R1+0xa50] ;  /* 0x000a5000010a7983 */ /* 0x000f680000300a00 */
[----:B------:R-:W5:-:S14]  /*120e0*/  LDL.LU.64 R8, [R1+0xa48] ;  /* 0x000a480001087983 */ /* 0x000f5c0000300a00 */
[----:B------:R-:W-:Y:S04]  /*120f0*/  STL.64 [R1+0x30], R12 ;  /* 0x0000300c01007387 */ /* 0x000fe80000100a00 */
[----:B------:R-:W-:Y:S01]  /*12100*/  STL [R1+0x38], R14 ;  /* 0x0000380e01007387 */ /* 0x000fe20000100800 */
[----:B------:R-:W-:-:S03]  /*12110*/  IMAD.MOV.U32 R3, RZ, RZ, R15 ;  /* 0x000000ffff037224 */ /* 0x000fc600078e000f */
[----:B------:R-:W0:Y:S04]  /*12120*/  LDSM.16.M88.4 R12, [R0+UR5+0x16880] ;  /* 0x01688005000c783b */ /* 0x000e280008000200 */
[----:B------:R-:W-:Y:S01]  /*12130*/  STL [R1+0x964], R3 ;  /* 0x0009640301007387 */ /* 0x000fe20000100800 */
[----:B-----5:R-:W-:Y:S03]  /*12140*/  HMMA.16816.F32 R8, R20, R4, R8 ;  /* 0x000000041408723c */ /* 0x020fe60000001808 */
[----:B------:R-:W5:-:S15]  /*12150*/  LDL.LU R4, [R1+0x2b0] ;  /* 0x0002b00001047983 */ /* 0x000f5e0000300800 */
[----:B------:R-:W-:Y:S01]  /*12160*/  NOP ;  /* 0x0000000000007918 */ /* 0x000fe20000000000 */
[----:B------:R-:W-:Y:S04]  /*12170*/  STL.64 [R1+0x20], R8 ;  /* 0x0000200801007387 */ /* 0x000fe80000100a00 */
[----:B------:R-:W-:Y:S04]  /*12180*/  STL.64 [R1+0x28], R10 ;  /* 0x0000280a01007387 */ /* 0x000fe80000100a00 */
[----:B0-----:R3:W-:Y:S04]  /*12190*/  STL.64 [R1+0x98], R14 ;  /* 0x0000980e01007387 */ /* 0x0017e80000100a00 */
[----:B------:R-:W0:Y:S01]  /*121a0*/  LDSM.16.M88.4 R8, [R0+UR5+0x17080] ;  /* 0x017080050008783b */ /* 0x000e220008000200 */
[----:B---3--:R-:W-:Y:S03]  /*121b0*/  HMMA.16816.F32 R12, R20, R12, R24 ;  /* 0x0000000c140c723c */ /* 0x008fe60000001818 */
[----:B------:R-:W3:Y:S04]  /*121c0*/  LDL.LU.64 R26, [R1+0xa40] ;  /* 0x000a4000011a7983 */ /* 0x000ee80000300a00 */
[----:B------:R-:W3:-:S12]  /*121d0*/  LDL.LU.64 R24, [R1+0xa38] ;  /* 0x000a380001187983 */ /* 0x000ed80000300a00 */
[----:B------:R-:W-:Y:S04]  /*121e0*/  STL.64 [R1+0x10], R12 ;  /* 0x0000100c01007387 */ /* 0x000fe80000100a00 */
[----:B------:R-:W-:Y:S04]  /*121f0*/  STL [R1+0x18], R14 ;  /* 0x0000180e01007387 */ /* 0x000fe80000100800 */
[----:B0-----:R-:W-:Y:S01]  /*12200*/  STL.64 [R1+0x88], R10 ;  /* 0x0000880a01007387 */ /* 0x001fe20000100a00 */
[----:B--2---:R-:W-:Y:S03]  /*12210*/  HMMA.16816.F32 R16, R20, R8, R16 ;  /* 0x000000081410723c */ /* 0x004fe60000001810 */
[----:B------:R-:W0:-:S15]  /*12220*/  LDSM.16.M88.4 R8, [R0+UR5+0x17880] ;  /* 0x017880050008783b */ /* 0x000e1e0008000200 */
[----:B------:R-:W-:Y:S01]  /*12230*/  NOP ;  /* 0x0000000000007918 */ /* 0x000fe20000000000 */
[----:B------:R1:W-:Y:S04]  /*12240*/  STL.64 [R1+0x910], R18 ;  /* 0x0009101201007387 */ /* 0x0003e80000100a00 */
[----:B-1----:R-:W2:Y:S04]  /*12250*/  LDL.LU R19, [R1+0x2b4] ;  /* 0x0002b40001137983 */ /* 0x002ea80000300800 */
[----:B------:R-:W2:Y:S04]  /*12260*/  LDL.LU R18, [R1+0x2a0] ;  /* 0x0002a00001127983 */ /* 0x000ea80000300800 */
[----:B------:R-:W-:Y:S04]  /*12270*/  STL.64 [R1+0x908], R16 ;  /* 0x0009081001007387 */ /* 0x000fe80000100a00 */
[----:B0-----:R0:W-:Y:S01]  /*12280*/  STL.64 [R1+0x78], R10 ;  /* 0x0000780a01007387 */ /* 0x0011e20000100a00 */
[----:B---3--:R-:W-:Y:S03]  /*12290*/  HMMA.16816.F32 R20, R20, R8, R24 ;  /* 0x000000081414723c */ /* 0x008fe60000001818 */
[----:B------:R-:W3:Y:S04]  /*122a0*/  LDL.LU R8, [R1+0x2a4] ;  /* 0x0002a40001087983 */ /* 0x000ee80000300800 */
[----:B0-----:R-:W2:Y:S01]  /*122b0*/  LDL.LU R10, [R1+0x1b8] ;  /* 0x0001b800010a7983 */ /* 0x001ea20000300800 */
[----:B----4-:R-:W-:-:S03]  /*122c0*/  IMAD.MOV.U32 R11, RZ, RZ, R28 ;  /* 0x000000ffff0b7224 */ /* 0x010fc600078e001c */
[----:B------:R-:W4:Y:S04]  /*122d0*/  LDL.LU R28, [R1+0xa34] ;  /* 0x000a3400011c7983 */ /* 0x000f280000300800 */
[----:B------:R-:W3:Y:S04]  /*122e0*/  LDL.LU R9, [R1+0x2b8] ;  /* 0x0002b80001097983 */ /* 0x000ee80000300800 */
[----:B------:R-:W3:Y:S01]  /*122f0*/  LDL.LU R5, [R1+0x2bc] ;  /* 0x0002bc0001057983 */ /* 0x000ee20000300800 */
[----:B------:R-:W-:Y:S02]  /*12300*/  MOV R3, R15 ;  /* 0x0000000f00037202 */ /* 0x000fe40000000f00 */
[----:B------:R-:W-:Y:S01]  /*12310*/  MOV R15, R2 ;  /* 0x00000002000f7202 */ /* 0x000fe20000000f00 */
[----:B--2---:R0:W-:Y:S04]  /*12320*/  STL.64 [R1+0xa20], R10 ;  /* 0x000a200a01007387 */ /* 0x0041e80000100a00 */
[----:B------:R-:W2:Y:S04]  /*12330*/  LDL.LU R12, [R1+0x160] ;  /* 0x00016000010c7983 */ /* 0x000ea80000300800 */
[----:B------:R-:W2:Y:S04]  /*12340*/  LDL.LU R13, [R1+0x164] ;  /* 0x00016400010d7983 */ /* 0x000ea80000300800 */
[----:B------:R-:W2:Y:S04]  /*12350*/  LDL.LU R14, [R1+0x168] ;  /* 0x00016800010e7983 */ /* 0x000ea80000300800 */
[----:B------:R-:W2:Y:S04]  /*12360*/  LDL.LU R2, [R1+0xa30] ;  /* 0x000a300001027983 */ /* 0x000ea80000300800 */
[----:B0-----:R-:W3:Y:S01]  /*12370*/  LDL.LU R10, [R1+0x228] ;  /* 0x00022800010a7983 */ /* 0x001ee20000300800 */
[----:B----4-:R-:W-:-:S03]  /*12380*/  IMAD.MOV.U32 R11, RZ, RZ, R28 ;  /* 0x000000ffff0b7224 */ /* 0x010fc600078e001c */
[----:B------:R-:W5:Y:S04]  /*12390*/  LDL.LU R28, [R1+0xa2c] ;  /* 0x000a2c00011c7983 */ /* 0x000f680000300800 */
[----:B------:R-:W4:Y:S04]  /*123a0*/  LDL.LU R6, [R1+0x2a8] ;  /* 0x0002a80001067983 */ /* 0x000f280000300800 */
[----:B------:R-:W3:Y:S04]  /*123b0*/  LDL.LU R7, [R1+0x2ac] ;  /* 0x0002ac0001077983 */ /* 0x000ee80000300800 */
[----:B------:R-:W-:Y:S04]  /*123c0*/  STL.64 [R1+0x8f0], R22 ;  /* 0x0008f01601007387 */ /* 0x000fe80000100a00 */
[----:B------:R0:W-:Y:S04]  /*123d0*/  STL.64 [R1+0x8e8], R20 ;  /* 0x0008e81401007387 */ /* 0x0001e80000100a00 */
[----:B0-----:R-:W3:Y:S04]  /*123e0*/  LDL.LU R20, [R1+0x170] ;  /* 0x0001700001147983 */ /* 0x001ee80000300800 */
[----:B------:R-:W3:Y:S04]  /*123f0*/  LDL.LU R21, [R1+0x174] ;  /* 0x0001740001157983 */ /* 0x000ee80000300800 */
[----:B------:R-:W3:Y:S01]  /*12400*/  LDL.LU R22, [R1+0x178] ;  /* 0x0001780001167983 */ /* 0x000ee20000300800 */
[----:B--2---:R-:W-:-:S03]  /*12410*/  MOV R23, R2 ;  /* 0x0000000200177202 */ /* 0x004fc60000000f00 */
[----:B------:R-:W2:Y:S04]  /*12420*/  LDL.LU R2, [R1+0xa28] ;  /* 0x000a280001027983 */ /* 0x000ea80000300800 */
[----:B------:R-:W4:Y:S04]  /*12430*/  LDL.LU R27, [R1+0x408] ;  /* 0x00040800011b7983 */ /* 0x000f280000300800 */
[----:B------:R-:W4:Y:S01]  /*12440*/  LDL.LU R16, [R1+0x40c] ;  /* 0x00040c0001107983 */ /* 0x000f220000300800 */
[----:B-----5:R-:W-:-:S04]  /*12450*/  FFMA R0, R4, UR12, -R28 ;  /* 0x0000000c04007c23 */ /* 0x020fc8000800081c */
[----:B------:R-:W-:Y:S01]  /*12460*/  FMUL R4, R0, 1.4426950216293334961 ;  /* 0x3fb8aa3b00047820 */ /* 0x000fe20000400000 */
[----:B------:R-:W-:-:S03]  /*12470*/  FFMA R0, R19, UR12, -R28 ;  /* 0x0000000c13007c23 */ /* 0x000fc6000800081c */
[----:B------:R0:W1:Y:S02]  /*12480*/  MUFU.EX2 R19, R4 ;  /* 0x0000000400137308 */ /* 0x0000640000000800 */
[----:B0-----:R-:W-:Y:S01]  /*12490*/  FMUL R4, R0, 1.4426950216293334961 ;  /* 0x3fb8aa3b00047820 */ /* 0x001fe20000400000 */
[----:B------:R-:W-:-:S05]  /*124a0*/  FFMA R0, R18, UR12, -R28 ;  /* 0x0000000c12007c23 */ /* 0x000fca000800081c */
[----:B------:R0:W5:Y:S02]  /*124b0*/  MUFU.EX2 R24, R4 ;  /* 0x0000000400187308 */ /* 0x0001640000000800 */
[----:B0-----:R-:W-:Y:S01]  /*124c0*/  FMUL R4, R0, 1.4426950216293334961 ;  /* 0x3fb8aa3b00047820 */ /* 0x001fe20000400000 */
[----:B---3--:R-:W-:-:S05]  /*124d0*/  FFMA R0, R8, UR12, -R28 ;  /* 0x0000000c08007c23 */ /* 0x008fca000800081c */
[----:B------:R0:W3:Y:S02]  /*124e0*/  MUFU.EX2 R8, R4 ;  /* 0x0000000400087308 */ /* 0x0000e40000000800 */
[----:B0-----:R-:W-:Y:S01]  /*124f0*/  FMUL R4, R0, 1.4426950216293334961 ;  /* 0x3fb8aa3b00047820 */ /* 0x001fe20000400000 */
[----:B-1----:R-:W-:Y:S04]  /*12500*/  STL [R1+0xb0], R19 ;  /* 0x0000b01301007387 */ /* 0x002fe80000100800 */
[----:B-----5:R0:W-:Y:S02]  /*12510*/  STL [R1+0xc0], R24 ;  /* 0x0000c01801007387 */ /* 0x0201e40000100800 */
[----:B0-----:R-:W-:Y:S02]  /*12520*/  F2FP.F16.F32.PACK_AB R24, R24, R19 ;  /* 0x000000131818723e */ /* 0x001fe400000000ff */
[----:B---3--:R-:W-:Y:S01]  /*12530*/  STL [R1+0xc4], R8 ;  /* 0x0000c40801007387 */ /* 0x008fe20000100800 */
[----:B--2---:R-:W-:-:S02]  /*12540*/  FFMA R0, R9, UR12, -R2 ;  /* 0x0000000c09007c23 */ /* 0x004fc40008000802 */
[----:B------:R0:W-:Y:S02]  /*12550*/  MUFU.EX2 R9, R4 ;  /* 0x0000000400097308 */ /* 0x0001e40000000800 */
[----:B0-----:R-:W-:Y:S01]  /*12560*/  FMUL R4, R0, 1.4426950216293334961 ;  /* 0x3fb8aa3b00047820 */ /* 0x001fe20000400000 */
[----:B------:R-:W-:-:S05]  /*12570*/  FFMA R0, R5, UR12, -R2 ;  /* 0x0000000c05007c23 */ /* 0x000fca0008000802 */
[----:B------:R0:W-:Y:S02]  /*12580*/  MUFU.EX2 R17, R4 ;  /* 0x0000000400117308 */ /* 0x0001e40000000800 */
[----:B0-----:R-:W-:Y:S01]  /*12590*/  FMUL R4, R0, 1.4426950216293334961 ;  /* 0x3fb8aa3b00047820 */ /* 0x001fe20000400000 */
[----:B----4-:R-:W-:-:S05]  /*125a0*/  FFMA R0, R6, UR12, -R2 ;  /* 0x0000000c06007c23 */ /* 0x010fca0008000802 */
[----:B------:R0:W1:Y:S02]  /*125b0*/  MUFU.EX2 R18, R4 ;  /* 0x0000000400127308 */ /* 0x0000640000000800 */
[----:B0-----:R-:W-:Y:S01]  /*125c0*/  FMUL R4, R0, 1.4426950216293334961 ;  /* 0x3fb8aa3b00047820 */ /* 0x001fe20000400000 */
[----:B------:R-:W-:-:S04]  /*125d0*/  FFMA R0, R7, UR12, -R2 ;  /* 0x0000000c07007c23 */ /* 0x000fc80008000802 */
[----:B------:R-:W-:Y:S01]  /*125e0*/  FMUL R0, R0, 1.4426950216293334961 ;  /* 0x3fb8aa3b00007820 */ /* 0x000fe20000400000 */
[----:B------:R-:W-:Y:S08]  /*125f0*/  MUFU.EX2 R4, R4 ;  /* 0x0000000400047308 */ /* 0x000ff00000000800 */
[----:B------:R-:W0:Y:S01]  /*12600*/  MUFU.EX2 R5, R0 ;  /* 0x0000000000057308 */ /* 0x000e220000000800 */
[----:B------:R-:W-:Y:S01]  /*12610*/  FADD R16, R16, R27 ;  /* 0x0000001b10107221 */ /* 0x000fe20000000000 */
[----:B-1----:R-:W-:-:S02]  /*12620*/  F2FP.F16.F32.PACK_AB R25, R18, R17 ;  /* 0x000000111219723e */ /* 0x002fc400000000ff */
[----:B------:R-:W-:Y:S01]  /*12630*/  F2FP.F16.F32.PACK_AB R26, R9, R8 ;  /* 0x00000008091a723e */ /* 0x000fe200000000ff */
[----:B------:R1:W-:Y:S04]  /*12640*/  STL [R1+0x274], R9 ;  /* 0x0002740901007387 */ /* 0x0003e80000100800 */
[----:B------:R-:W-:Y:S01]  /*12650*/  STL [R1+0xa0], R17 ;  /* 0x0000a01101007387 */ /* 0x000fe20000100800 */
[----:B0-----:R-:W-:-:S03]  /*12660*/  F2FP.F16.F32.PACK_AB R27, R5, R4 ;  /* 0x00000004051b723e */ /* 0x001fc600000000ff */
[----:B------:R-:W-:Y:S04]  /*12670*/  STL [R1+0xa4], R18 ;  /* 0x0000a41201007387 */ /* 0x000fe80000100800 */
[----:B------:R-:W2:Y:S04]  /*12680*/  LDL.LU R6, [R1+0x1a8] ;  /* 0x0001a80001067983 */ /* 0x000ea80000300800 */
[----:B------:R-:W2:Y:S01]  /*12690*/  LDL.LU R7, [R1+0x1ac] ;  /* 0x0001ac0001077983 */ /* 0x000ea20000300800 */
[----:B-1----:R-:W-:Y:S03]  /*126a0*/  HMMA.16816.F32 R8, R24, R10, R20 ;  /* 0x0000000a1808723c */ /* 0x002fe60000001814 */
[----:B------:R-:W-:Y:S04]  /*126b0*/  STL [R1+0xb4], R4 ;  /* 0x0000b40401007387 */ /* 0x000fe80000100800 */
[----:B------:R-:W-:-:S12]  /*126c0*/  STL [R1+0x270], R5 ;  /* 0x0002700501007387 */ /* 0x000fd80000100800 */
[----:B------:R-:W-:Y:S01]  /*126d0*/  IMAD.MOV.U32 R21, RZ, RZ, R10 ;  /* 0x000000ffff157224 */ /* 0x000fe200078e000a */
[----:B------:R-:W-:Y:S01]  /*126e0*/  MOV R20, R11 ;  /* 0x0000000b00147202 */ /* 0x000fe20000000f00 */
[----:B------:R-:W-:Y:S04]  /*126f0*/  STL.64 [R1], R8 ;  /* 0x0000000801007387 */ /* 0x000fe80000100a00 */
[----:B------:R-:W3:Y:S04]  /*12700*/  LDL.LU.64 R10, [R1+0xa20] ;  /* 0x000a2000010a7983 */ /* 0x000ee80000300a00 */
[----:B------:R0:W-:Y:S04]  /*12710*/  STL.64 [R1+0x918], R20 ;  /* 0x0009181401007387 */ /* 0x0001e80000100a00 */
[----:B0-----:R-:W3:Y:S04]  /*12720*/  LDL.LU R20, [R1+0x150] ;  /* 0x0001500001147983 */ /* 0x001ee80000300800 */
[----:B------:R-:W3:Y:S04]  /*12730*/  LDL.LU R21, [R1+0x154] ;  /* 0x0001540001157983 */ /* 0x000ee80000300800 */
[----:B------:R-:W3:Y:S04]  /*12740*/  LDL.LU R22, [R1+0x158] ;  /* 0x0001580001167983 */ /* 0x000ee80000300800 */
[----:B------:R-:W3:Y:S01]  /*12750*/  LDL.LU R23, [R1+0x15c] ;  /* 0x00015c0001177983 */ /* 0x000ee20000300800 */
[----:B--2---:R-:W-:Y:S03]  /*12760*/  HMMA.16816.F32 R4, R24, R6, R12 ;  /* 0x000000061804723c */ /* 0x004fe6000000180c */
[----:B------:R-:W2:Y:S04]  /*12770*/  LDL.LU.64 R14, [R1+0xa18] ;  /* 0x000a1800010e7983 */ /* 0x000ea80000300a00 */
[----:B------:R-:W4:-:S12]  /*12780*/  LDL.LU.64 R12, [R1+0xa10] ;  /* 0x000a1000010c7983 */ /* 0x000f180000300a00 */
[----:B------:R0:W-:Y:S04]  /*12790*/  STL.64 [R1+0x8c8], R6 ;  /* 0x0008c80601007387 */ /* 0x0001e80000100a00 */
[----:B------:R2:W-:Y:S01]  /*127a0*/  STL.64 [R1+0x8c0], R4 ;  /* 0x0008c00401007387 */ /* 0x0005e20000100a00 */
[----:B---3--:R-:W-:Y:S03]  /*127b0*/  HMMA.16816.F32 R8, R24, R10, R20 ;  /* 0x0000000a1808723c */ /* 0x008fe60000001814 */
[----:B------:R-:W3:Y:S04]  /*127c0*/  LDL.LU R22, [R1+0xc8] ;  /* 0x0000c80001167983 */ /* 0x000ee80000300800 */
[----:B------:R-:W3:Y:S04]  /*127d0*/  LDL.LU R23, [R1+0xcc] ;  /* 0x0000cc0001177983 */ /* 0x000ee80000300800 */
[----:B0-----:R-:W5:Y:S04]  /*127e0*/  LDL.LU R6, [R1+0x410] ;  /* 0x0004100001067983 */ /* 0x001f680000300800 */
[----:B------:R-:W5:Y:S01]  /*127f0*/  LDL.LU R7, [R1+0x418] ;  /* 0x0004180001077983 */ /* 0x000f620000300800 */
[----:B--2---:R-:W-:Y:S01]  /*12800*/  MOV R5, R14 ;  /* 0x0000000e00057202 */ /* 0x004fe20000000f00 */
[----:B----4-:R-:W-:-:S02]  /*12810*/  IMAD.MOV.U32 R4, RZ, RZ, R13 ;  /* 0x000000ffff047224 */ /* 0x010fc400078e000d */
[----:B-----5:R0:W-:Y:S04]  /*12820*/  STL.64 [R1+0x968], R6 ;  /* 0x0009680601007387 */ /* 0x0201e80000100a00 */
[----:B------:R-:W2:Y:S04]  /*12830*/  LDL.LU R13, [R1+0xa08] ;  /* 0x000a0800010d7983 */ /* 0x000ea80000300800 */
[----:B------:R-:W4:Y:S01]  /*12840*/  LDL.LU R14, [R1+0xa04] ;  /* 0x000a0400010e7983 */ /* 0x000f220000300800 */
[----:B0-----:R-:W-:Y:S01]  /*12850*/  IMAD.MOV.U32 R6, RZ, RZ, R15 ;  /* 0x000000ffff067224 */ /* 0x001fe200078e000f */
[----:B------:R-:W-:-:S02]  /*12860*/  MOV R7, R29 ;  /* 0x0000001d00077202 */ /* 0x000fc40000000f00 */
[----:B------:R-:W5:Y:S04]  /*12870*/  LDL.LU R15, [R1+0xa00] ;  /* 0x000a0000010f7983 */ /* 0x000f680000300800 */
[----:B------:R-:W2:Y:S04]  /*12880*/  LDL.LU R29, [R1+0x2d0] ;  /* 0x0002d000011d7983 */ /* 0x000ea80000300800 */
[----:B------:R0:W-:Y:S04]  /*12890*/  STL.64 [R1+0x978], R6 ;  /* 0x0009780601007387 */ /* 0x0001e80000100a00 */
[----:B------:R1:W-:Y:S04]  /*128a0*/  STL.64 [R1+0x970], R4 ;  /* 0x0009700401007387 */ /* 0x0003e80000100a00 */
[----:B0-----:R-:W2:Y:S04]  /*128b0*/  LDL.LU R6, [R1+0x218] ;  /* 0x0002180001067983 */ /* 0x001ea80000300800 */
[----:B------:R-:W2:Y:S04]  /*128c0*/  LDL.LU R7, [R1+0x21c] ;  /* 0x00021c0001077983 */ /* 0x000ea80000300800 */
[----:B-1----:R-:W3:Y:S04]  /*128d0*/  LDL.LU R4, [R1+0x2d4] ;  /* 0x0002d40001047983 */ /* 0x002ee80000300800 */
[----:B------:R-:W3:Y:S04]  /*128e0*/  LDL.LU R5, [R1+0x2c0] ;  /* 0x0002c00001057983 */ /* 0x000ee80000300800 */
[----:B--2---:R0:W-:Y:S04]  /*128f0*/  STL.64 [R1+0x998], R6 ;  /* 0x0009980601007387 */ /* 0x0041e80000100a00 */
[----:B---3--:R-:W-:Y:S04]  /*12900*/  STL.64 [R1+0x990], R4 ;  /* 0x0009900401007387 */ /* 0x008fe80000100a00 */
[----:B0-----:R-:W2:Y:S04]  /*12910*/  LDL.LU R6, [R1+0x208] ;  /* 0x0002080001067983 */ /* 0x001ea80000300800 */
[----:B------:R-:W2:Y:S04]  /*12920*/  LDL.LU R7, [R1+0x20c] ;  /* 0x00020c0001077983 */ /* 0x000ea80000300800 */
[----:B--2---:R0:W-:Y:S04]  /*12930*/  STL.64 [R1+0x9b0], R6 ;  /* 0x0009b00601007387 */ /* 0x0041e80000100a00 */
[----:B0-----:R-:W2:Y:S04]  /*12940*/  LDL.LU R6, [R1+0x1f8] ;  /* 0x0001f80001067983 */ /* 0x001ea80000300800 */
[----:B------:R-:W2:Y:S04]  /*12950*/  LDL.LU R7, [R1+0x1fc] ;  /* 0x0001fc0001077983 */ /* 0x000ea80000300800 */
[----:B--2---:R0:W-:Y:S04]  /*12960*/  STL.64 [R1+0x9c8], R6 ;  /* 0x0009c80601007387 */ /* 0x0041e80000100a00 */
[----:B0-----:R-:W2:Y:S04]  /*12970*/  LDL.LU R6, [R1+0x1e8] ;  /* 0x0001e80001067983 */ /* 0x001ea80000300800 */
[----:B------:R-:W2:Y:S04]  /*12980*/  LDL.LU R7, [R1+0x1ec] ;  /* 0x0001ec0001077983 */ /* 0x000ea80000300800 */
[----:B--2---:R-:W-:Y:S04]  /*12990*/  STL.64 [R1+0x9e0], R6 ;  /* 0x0009e00601007387 */ /* 0x004fe80000100a00 */
[----:B------:R-:W2:Y:S04]  /*129a0*/  LDL.LU R20, [R1+0x2d8] ;  /* 0x0002d80001147983 */ /* 0x000ea80000300800 */
[----:B------:R-:W2:Y:S04]  /*129b0*/  LDL.LU R21, [R1+0x2dc] ;  /* 0x0002dc0001157983 */ /* 0x000ea80000300800 */
[----:B------:R-:W-:Y:S04]  /*129c0*/  STL.64 [R1+0x988], R22 ;  /* 0x0009881601007387 */ /* 0x000fe80000100a00 */
[----:B--2---:R0:W-:Y:S04]  /*129d0*/  STL.64 [R1+0x980], R20 ;  /* 0x0009801401007387 */ /* 0x0041e80000100a00 */
[----:B0-----:R-:W2:Y:S04]  /*129e0*/  LDL.LU R20, [R1+0x60] ;  /* 0x0000600001147983 */ /* 0x001ea80000300800 */
[----:B------:R-:W2:Y:S04]  /*129f0*/  LDL.LU R21, [R1+0x64] ;  /* 0x0000640001157983 */ /* 0x000ea80000300800 */
[----:B------:R-:W3:Y:S04]  /*12a00*/  LDL.LU R6, [R1+0x1d8] ;  /* 0x0001d80001067983 */ /* 0x000ee80000300800 */
[----:B------:R-:W3:Y:S01]  /*12a10*/  LDL.LU R7, [R1+0x1dc] ;  /* 0x0001dc0001077983 */ /* 0x000ee20000300800 */
[----:B----4-:R-:W-:Y:S01]  /*12a20*/  MOV R23, R14 ;  /* 0x0000000e00177202 */ /* 0x010fe20000000f00 */
[----:B-----5:R-:W-:-:S02]  /*12a30*/  IMAD.MOV.U32 R22, RZ, RZ, R15 ;  /* 0x000000ffff167224 */ /* 0x020fc400078e000f */
[----:B---3--:R0:W-:Y:S04]  /*12a40*/  STL.64 [R1+0x9f8], R6 ;  /* 0x0009f80601007387 */ /* 0x0081e80000100a00 */
[----:B------:R-:W3:Y:S04]  /*12a50*/  LDL.LU R14, [R1+0x1c8] ;  /* 0x0001c800010e7983 */ /* 0x000ee80000300800 */
[----:B------:R-:W3:Y:S04]  /*12a60*/  LDL.LU R15, [R1+0x1cc] ;  /* 0x0001cc00010f7983 */ /* 0x000ee80000300800 */
[----:B------:R-:W3:Y:S04]  /*12a70*/  LDL.LU R4, [R1+0x140] ;  /* 0x0001400001047983 */ /* 0x000ee80000300800 */
[----:B------:R-:W3:Y:S04]  /*12a80*/  LDL.LU R5, [R1+0x144] ;  /* 0x0001440001057983 */ /* 0x000ee80000300800 */
[----:B0-----:R-:W3:Y:S04]  /*12a90*/  LDL.LU R6, [R1+0x148] ;  /* 0x0001480001067983 */ /* 0x001ee80000300800 */
[----:B------:R-:W3:Y:S04]  /*12aa0*/  LDL.LU R7, [R1+0x14c] ;  /* 0x00014c0001077983 */ /* 0x000ee80000300800 */
[----:B------:R-:W-:Y:S04]  /*12ab0*/  STL.64 [R1+0x9a8], R22 ;  /* 0x0009a81601007387 */ /* 0x000fe80000100a00 */
[----:B--2---:R0:W-:Y:S04]  /*12ac0*/  STL.64 [R1+0x9a0], R20 ;  /* 0x0009a01401007387 */ /* 0x0041e80000100a00 */
[----:B0-----:R-:W2:Y:S04]  /*12ad0*/  LDL.LU R20, [R1+0xe0] ;  /* 0x0000e00001147983 */ /* 0x001ea80000300800 */
[----:B------:R-:W2:Y:S04]  /*12ae0*/  LDL.LU R21, [R1+0xe4] ;  /* 0x0000e40001157983 */ /* 0x000ea80000300800 */
[----:B------:R-:W4:Y:S04]  /*12af0*/  LDL.LU R22, [R1+0xe8] ;  /* 0x0000e80001167983 */ /* 0x000f280000300800 */
[----:B------:R-:W4:Y:S04]  /*12b00*/  LDL.LU R23, [R1+0xec] ;  /* 0x0000ec0001177983 */ /* 0x000f280000300800 */
[----:B----4-:R-:W-:Y:S04]  /*12b10*/  STL.64 [R1+0x9c0], R22 ;  /* 0x0009c01601007387 */ /* 0x010fe80000100a00 */
        /* <DEDUP_REMOVED lines=15> */
[----:B------:R-:W2:Y:S04]  /*12c10*/  LDL.LU R22, [R1+0x118] ;  /* 0x0001180001167983 */ /* 0x000ea80000300800 */
[----:B------:R-:W2:Y:S04]  /*12c20*/  LDL.LU R23, [R1+0x11c] ;  /* 0x00011c0001177983 */ /* 0x000ea80000300800 */
[----:B------:R-:W4:Y:S04]  /*12c30*/  LDL.LU R17, [R1+0x41c] ;  /* 0x00041c0001117983 */ /* 0x000f280000300800 */
[----:B------:R-:W5:Y:S04]  /*12c40*/  LDL.LU R18, [R1+0x400] ;  /* 0x0004000001127983 */ /* 0x000f680000300800 */
[----:B------:R-:W2:Y:S04]  /*12c50*/  LDL.LU R19, [R1+0x420] ;  /* 0x0004200001137983 */ /* 0x000ea80000300800 */
[----:B------:R0:W-:Y:S04]  /*12c60*/  STL.64 [R1+0x8a8], R10 ;  /* 0x0008a80a01007387 */ /* 0x0001e80000100a00 */
[----:B------:R1:W-:Y:S01]  /*12c70*/  STL.64 [R1+0x8a0], R8 ;  /* 0x0008a00801007387 */ /* 0x0003e20000100a00 */
[----:B0-----:R-:W-:Y:S01]  /*12c80*/  IMAD.MOV.U32 R10, RZ, RZ, R13 ;  /* 0x000000ffff0a7224 */ /* 0x001fe200078e000d */
[----:B------:R-:W-:-:S02]  /*12c90*/  MOV R11, R12 ;  /* 0x0000000c000b7202 */ /* 0x000fc40000000f00 */
[----:B-1----:R-:W2:Y:S01]  /*12ca0*/  LDL.LU R9, [R1+0x2c4] ;  /* 0x0002c40001097983 */ /* 0x002ea20000300800 */
[----:B---3--:R-:W-:Y:S03]  /*12cb0*/  HMMA.16816.F32 R12, R24, R14, R4 ;  /* 0x0000000e180c723c */ /* 0x008fe60000001804 */
[----:B------:R-:W2:-:S15]  /*12cc0*/  LDL.LU.64 R6, [R1+0x9f8] ;  /* 0x0009f80001067983 */ /* 0x000e9e0000300a00 */
[----:B------:R-:W-:Y:S01]  /*12cd0*/  NOP ;  /* 0x0000000000007918 */ /* 0x000fe20000000000 */
[----:B------:R-:W-:Y:S04]  /*12ce0*/  STL.64 [R1+0x8b8], R14 ;  /* 0x0008b80e01007387 */ /* 0x000fe80000100a00 */
[----:B------:R0:W-:Y:S04]  /*12cf0*/  STL.64 [R1+0x8b0], R12 ;  /* 0x0008b00c01007387 */ /* 0x0001e80000100a00 */
[----:B0-----:R-:W3:Y:S04]  /*12d00*/  LDL.LU R12, [R1+0x40] ;  /* 0x00004000010c7983 */ /* 0x001ee80000300800 */
[----:B------:R-:W3:Y:S04]  /*12d10*/  LDL.LU R13, [R1+0x44] ;  /* 0x00004400010d7983 */ /* 0x000ee80000300800 */
[----:B------:R-:W3:Y:S04]  /*12d20*/  LDL.LU R14, [R1+0x48] ;  /* 0x00004800010e7983 */ /* 0x000ee80000300800 */
[----:B------:R-:W3:Y:S01]  /*12d30*/  LDL.LU R15, [R1+0x4c] ;  /* 0x00004c00010f7983 */ /* 0x000ee20000300800 */
        /* <DEDUP_REMOVED lines=23> */
[----:B0-----:R-:W2:Y:S04]  /*12eb0*/  LDL.LU.64 R6, [R1+0x998] ;  /* 0x0009980001067983 */ /* 0x001ea80000300a00 */
[----:B------:R-:W2:Y:S01]  /*12ec0*/  LDL.LU.64 R4, [R1+0x990] ;  /* 0x0009900001047983 */ /* 0x000ea20000300a00 */
[----:B------:R-:W-:-:S04]  /*12ed0*/  FFMA R0, R29, UR12, -R28 ;  /* 0x0000000c1d007c23 */ /* 0x000fc8000800081c */
[----:B------:R-:W-:Y:S01]  /*12ee0*/  FMUL R29, R0, 1.4426950216293334961 ;  /* 0x3fb8aa3b001d7820 */ /* 0x000fe20000400000 */
[----:B--2---:R-:W-:-:S03]  /*12ef0*/  FFMA R0, R4, UR12, -R28 ;  /* 0x0000000c04007c23 */ /* 0x004fc6000800081c */
[----:B------:R0:W1:Y:S02]  /*12f00*/  MUFU.EX2 R4, R29 ;  /* 0x0000001d00047308 */ /* 0x0000640000000800 */
[----:B0-----:R-:W-:Y:S01]  /*12f10*/  FMUL R29, R0, 1.4426950216293334961 ;  /* 0x3fb8aa3b001d7820 */ /* 0x001fe20000400000 */
[----:B------:R-:W-:-:S05]  /*12f20*/  FFMA R0, R5, UR12, -R28 ;  /* 0x0000000c05007c23 */ /* 0x000fca000800081c */
[----:B------:R-:W0:Y:S01]  /*12f30*/  MUFU.EX2 R8, R29 ;  /* 0x0000001d00087308 */ /* 0x000e220000000800 */
[----:B-1----:R1:W-:Y:S02]  /*12f40*/  STL [R1+0x90], R4 ;  /* 0x0000900401007387 */ /* 0x0023e40000100800 */
[----:B-1----:R-:W-:Y:S02]  /*12f50*/  HMMA.16816.F32 R4, R24, R6, R20 ;  /* 0x000000061804723c */ /* 0x002fe40000001814 */
[----:B------:R-:W3:Y:S04]  /*12f60*/  LDL.LU.64 R22, [R1+0x988] ;  /* 0x0009880001167983 */ /* 0x000ee80000300a00 */
[----:B0-----:R-:W-:Y:S04]  /*12f70*/  STL [R1+0x94], R8 ;  /* 0x0000940801007387 */ /* 0x001fe80000100800 */
[----:B------:R-:W2:Y:S09]  /*12f80*/  LDL.LU.64 R20, [R1+0x980] ;  /* 0x0009800001147983 */ /* 0x000eb20000300a00 */
[----:B------:R-:W-:Y:S04]  /*12f90*/  STL.64 [R1+0x1f0], R4 ;  /* 0x0001f00401007387 */ /* 0x000fe80000100a00 */
[----:B------:R0:W-:Y:S04]  /*12fa0*/  STL.64 [R1+0x1f8], R6 ;  /* 0x0001f80601007387 */ /* 0x0001e80000100a00 */
[----:B0-----:R-:W2:Y:S04]  /*12fb0*/  LDL.LU.64 R6, [R1+0x978] ;  /* 0x0009780001067983 */ /* 0x001ea80000300a00 */
[----:B------:R-:W2:Y:S01]  /*12fc0*/  LDL.LU.64 R4, [R1+0x970] ;  /* 0x0009700001047983 */ /* 0x000ea20000300a00 */
[----:B------:R-:W-:Y:S01]  /*12fd0*/  FMUL R29, R0, 1.4426950216293334961 ;  /* 0x3fb8aa3b001d7820 */ /* 0x000fe20000400000 */
[----:B------:R-:W-:-:S02]  /*12fe0*/  FFMA R0, R9, UR12, -R28 ;  /* 0x0000000c09007c23 */ /* 0x000fc4000800081c */
[----:B------:R0:W-:Y:S01]  /*12ff0*/  STL [R1+0x8d0], R28 ;  /* 0x0008d01c01007387 */ /* 0x0001e20000100800 */
[C---:B--2---:R-:W-:Y:S03]  /*13000*/  HMMA.16816.F32 R8, R24.reuse, R10, R4 ;  /* 0x0000000a1808723c */ /* 0x044fe60000001804 */
[----:B------:R-:W2:Y:S01]  /*13010*/  LDL.LU.64 R6, [R1+0x968] ;  /* 0x0009680001067983 */ /* 0x000ea20000300a00 */
[----:B------:R-:W-:Y:S01]  /*13020*/  FMUL R0, R0, 1.4426950216293334961 ;  /* 0x3fb8aa3b00007820 */ /* 0x000fe20000400000 */
[----:B0-----:R-:W0:Y:S03]  /*13030*/  MUFU.EX2 R28, R29 ;  /* 0x0000001d001c7308 */ /* 0x001e260000000800 */
[----:B---3--:R-:W-:Y:S01]  /*13040*/  HMMA.16816.F32 R12, R24, R22, R12 ;  /* 0x00000016180c723c */ /* 0x008fe2000000180c */
[----:B0-----:R-:W-:Y:S10]  /*13050*/  STL [R1+0x268], R28 ;  /* 0x0002681c01007387 */ /* 0x001ff40000100800 */
[----:B------:R-:W-:Y:S04]  /*13060*/  STL.64 [R1+0x220], R8 ;  /* 0x0002200801007387 */ /* 0x000fe80000100a00 */
[----:B------:R5:W-:Y:S01]  /*13070*/  STL.64 [R1+0x228], R10 ;  /* 0x0002280a01007387 */ /* 0x000be20000100a00 */
[--C-:B------:R-:W-:Y:S01]  /*13080*/  FFMA R29, R20, UR12, -R2.reuse ;  /* 0x0000000c141d7c23 */ /* 0x100fe20008000802 */
[----:B------:R-:W-:Y:S01]  /*13090*/  FFMA R5, R21, UR12, -R2 ;  /* 0x0000000c15057c23 */ /* 0x000fe20008000802 */
[----:B--2---:R-:W-:-:S02]  /*130a0*/  FADD R4, R7, R6 ;  /* 0x0000000607047221 */ /* 0x004fc40000000000 */
[----:B------:R-:W0:Y:S02]  /*130b0*/  MUFU.EX2 R6, R0 ;  /* 0x0000000000067308 */ /* 0x000e240000000800 */
[----:B-----5:R-:W-:Y:S01]  /*130c0*/  FADD R10, R18, R4 ;  /* 0x00000004120a7221 */ /* 0x020fe20000000000 */
[----:B0-----:R0:W-:Y:S04]  /*130d0*/  STL [R1+0x26c], R6 ;  /* 0x00026c0601007387 */ /* 0x0011e80000100800 */
[----:B------:R-:W-:Y:S04]  /*130e0*/  STL.64 [R1+0x210], R12 ;  /* 0x0002100c01007387 */ /* 0x000fe80000100a00 */
[----:B------:R1:W-:Y:S04]  /*130f0*/  STL.64 [R1+0x218], R14 ;  /* 0x0002180e01007387 */ /* 0x0003e80000100a00 */
[----:B0-----:R-:W2:Y:S04]  /*13100*/  LDL.LU R6, [R1+0x350] ;  /* 0x0003500001067983 */ /* 0x001ea80000300800 */
[----:B------:R-:W3:Y:S04]  /*13110*/  LDL.LU R7, [R1+0x360] ;  /* 0x0003600001077983 */ /* 0x000ee80000300800 */
[----:B-1----:R-:W5:Y:S04]  /*13120*/  LDL.LU R15, [R1+0x35c] ;  /* 0x00035c00010f7983 */ /* 0x002f680000300800 */
[----:B------:R-:W2:Y:S04]  /*13130*/  LDL.LU R9, [R1+0x36c] ;  /* 0x00036c0001097983 */ /* 0x000ea80000300800 */
[----:B------:R-:W2:Y:S04]  /*13140*/  LDL.LU R22, [R1+0x98] ;  /* 0x0000980001167983 */ /* 0x000ea80000300800 */
[----:B------:R-:W2:Y:S04]  /*13150*/  LDL.LU R23, [R1+0x9c] ;  /* 0x00009c0001177983 */ /* 0x000ea80000300800 */
[----:B------:R-:W3:Y:S04]  /*13160*/  LDL.LU R12, [R1+0x2c8] ;  /* 0x0002c800010c7983 */ /* 0x000ee80000300800 */
[----:B------:R-:W3:Y:S04]  /*13170*/  LDL.LU R8, [R1+0x2cc] ;  /* 0x0002cc0001087983 */ /* 0x000ee80000300800 */
[----:B------:R-:W3:Y:S04]  /*13180*/  LDL.LU R4, [R1+0x414] ;  /* 0x0004140001047983 */ /* 0x000ee80000300800 */
[----:B------:R-:W3:Y:S04]  /*13190*/  LDL.LU R11, [R1+0x358] ;  /* 0x00035800010b7983 */ /* 0x000ee80000300800 */
[----:B------:R-:W3:Y:S04]  /*131a0*/  LDL.LU R13, [R1+0x354] ;  /* 0x00035400010d7983 */ /* 0x000ee80000300800 */
[----:B------:R-:W3:Y:S04]  /*131b0*/  LDL.LU R14, [R1+0x368] ;  /* 0x00036800010e7983 */ /* 0x000ee80000300800 */
[----:B------:R-:W3:Y:S04]  /*131c0*/  LDL.LU R20, [R1+0x364] ;  /* 0x0003640001147983 */ /* 0x000ee80000300800 */
[----:B------:R-:W3:Y:S04]  /*131d0*/  LDL.LU R21, [R1+0x340] ;  /* 0x0003400001157983 */ /* 0x000ee80000300800 */
[----:B--2---:R0:W-:Y:S04]  /*131e0*/  STL.64 [R1+0x930], R22 ;  /* 0x0009301601007387 */ /* 0x0041e80000100a00 */
[----:B---3--:R-:W-:Y:S04]  /*131f0*/  STL.64 [R1+0x928], R20 ;  /* 0x0009281401007387 */ /* 0x008fe80000100a00 */
[----:B0-----:R-:W2:Y:S04]  /*13200*/  LDL.LU R22, [R1+0xa8] ;  /* 0x0000a80001167983 */ /* 0x001ea80000300800 */
[----:B------:R-:W2:Y:S01]  /*13210*/  LDL.LU R23, [R1+0xac] ;  /* 0x0000ac0001177983 */ /* 0x000ea20000300800 */
[----:B----4-:R-:W-:-:S04]  /*13220*/  FADD R0, R17, R16 ;  /* 0x0000001011007221 */ /* 0x010fc80000000000 */
[----:B------:R-:W-:Y:S01]  /*13230*/  FADD R0, R19, R0 ;  /* 0x0000000013007221 */ /* 0x000fe20000000000 */
[----:B--2---:R0:W-:Y:S04]  /*13240*/  STL.64 [R1+0x948], R22 ;  /* 0x0009481601007387 */ /* 0x0041e80000100a00 */
[----:B0-----:R-:W2:Y:S04]  /*13250*/  LDL.LU R22, [R1+0xb8] ;  /* 0x0000b80001167983 */ /* 0x001ea80000300800 */
[----:B------:R-:W2:Y:S04]  /*13260*/  LDL.LU R23, [R1+0xbc] ;  /* 0x0000bc0001177983 */ /* 0x000ea80000300800 */
[----:B------:R-:W3:Y:S04]  /*13270*/  LDL.LU R19, [R1+0x334] ;  /* 0x0003340001137983 */ /* 0x000ee80000300800 */
[----:B---3--:R0:W-:Y:S04]  /*13280*/  STL [R1+0x920], R19 ;  /* 0x0009201301007387 */ /* 0x0081e80000100800 */
[----:B------:R-:W3:Y:S04]  /*13290*/  LDL.LU R16, [R1+0x10] ;  /* 0x0000100001107983 */ /* 0x000ee80000300800 */
[----:B------:R-:W3:Y:S04]  /*132a0*/  LDL.LU R17, [R1+0x14] ;  /* 0x0000140001117983 */ /* 0x000ee80000300800 */
[----:B------:R-:W4:Y:S01]  /*132b0*/  LDL.LU R18, [R1+0x18] ;  /* 0x0000180001127983 */ /* 0x000f220000300800 */
[----:B0-----:R-:W-:-:S03]  /*132c0*/  IMAD.MOV.U32 R19, RZ, RZ, R3 ;  /* 0x000000ffff137224 */ /* 0x001fc600078e0003 */
[----:B------:R-:W2:Y:S04]  /*132d0*/  LDL.LU R3, [R1+0x964] ;  /* 0x0009640001037983 */ /* 0x000ea80000300800 */
[----:B----4-:R-:W-:Y:S04]  /*132e0*/  STL.64 [R1+0x940], R18 ;  /* 0x0009401201007387 */ /* 0x010fe80000100a00 */
[----:B---3--:R0:W-:Y:S04]  /*132f0*/  STL.64 [R1+0x938], R16 ;  /* 0x0009381001007387 */ /* 0x0081e80000100a00 */
[----:B0-----:R-:W3:Y:S04]  /*13300*/  LDL.LU R16, [R1+0x20] ;  /* 0x0000200001107983 */ /* 0x001ee80000300800 */
[----:B------:R-:W3:Y:S04]  /*13310*/  LDL.LU R17, [R1+0x24] ;  /* 0x0000240001117983 */ /* 0x000ee80000300800 */
[----:B------:R-:W4:Y:S04]  /*13320*/  LDL.LU R18, [R1+0x28] ;  /* 0x0000280001127983 */ /* 0x000f280000300800 */
[----:B------:R-:W4:Y:S01]  /*13330*/  LDL.LU R19, [R1+0x2c] ;  /* 0x00002c0001137983 */ /* 0x000f220000300800 */
[----:B------:R-:W-:-:S03]  /*13340*/  FMUL R29, R29, 1.4426950216293334961 ;  /* 0x3fb8aa3b1d1d7820 */ /* 0x000fc60000400000 */
[----:B----4-:R-:W-:Y:S04]  /*13350*/  STL.64 [R1+0x958], R18 ;  /* 0x0009581201007387 */ /* 0x010fe80000100a00 */
[----:B---3--:R0:W-:Y:S04]  /*13360*/  STL.64 [R1+0x950], R16 ;  /* 0x0009501001007387 */ /* 0x0081e80000100a00 */
[----:B0-----:R-:W3:Y:S04]  /*13370*/  LDL.LU R16, [R1+0x30] ;  /* 0x0000300001107983 */ /* 0x001ee80000300800 */
[----:B------:R-:W3:Y:S04]  /*13380*/  LDL.LU R17, [R1+0x34] ;  /* 0x0000340001117983 */ /* 0x000ee80000300800 */
[----:B------:R-:W3:Y:S01]  /*13390*/  LDL.LU R18, [R1+0x38] ;  /* 0x0000380001127983 */ /* 0x000ee20000300800 */
[----:B--2---:R-:W-:Y:S01]  /*133a0*/  MOV R19, R3 ;  /* 0x0000000300137202 */ /* 0x004fe20000000f00 */
[----:B------:R-:W-:-:S02]  /*133b0*/  FFMA R12, R12, UR12, -R2 ;  /* 0x0000000c0c0c7c23 */ /* 0x000fc40008000802 */
[----:B------:R-:W2:Y:S01]  /*133c0*/  LDL.LU R3, [R1+0x960] ;  /* 0x0009600001037983 */ /* 0x000ea20000300800 */
[----:B------:R-:W-:-:S03]  /*133d0*/  FFMA R8, R8, UR12, -R2 ;  /* 0x0000000c08087c23 */ /* 0x000fc60008000802 */
[----:B------:R0:W-:Y:S02]  /*133e0*/  STL [R1+0x888], R2 ;  /* 0x0008880201007387 */ /* 0x0001e40000100800 */
[----:B0-----:R-:W0:Y:S02]  /*133f0*/  MUFU.EX2 R2, R29 ;  /* 0x0000001d00027308 */ /* 0x001e240000000800 */
[----:B0-----:R-:W-:Y:S01]  /*13400*/  STL [R1+0x84], R2 ;  /* 0x0000840201007387 */ /* 0x001fe20000100800 */
[----:B---3--:R-:W-:Y:S03]  /*13410*/  HMMA.16816.F32 R20, R24, R22, R16 ;  /* 0x000000161814723c */ /* 0x008fe60000001810 */
[----:B------:R-:W3:Y:S04]  /*13420*/  LDL.LU.64 R18, [R1+0x958] ;  /* 0x0009580001127983 */ /* 0x000ee80000300a00 */
[----:B------:R-:W3:-:S12]  /*13430*/  LDL.LU.64 R16, [R1+0x950] ;  /* 0x0009500001107983 */ /* 0x000ed80000300a00 */
[----:B------:R-:W-:Y:S04]  /*13440*/  STL.64 [R1+0x1e0], R20 ;  /* 0x0001e01401007387 */ /* 0x000fe80000100a00 */
[----:B------:R0:W-:Y:S04]  /*13450*/  STL.64 [R1+0x1e8], R22 ;  /* 0x0001e81601007387 */ /* 0x0001e80000100a00 */
[----:B0-----:R-:W3:Y:S01]  /*13460*/  LDL.LU.64 R22, [R1+0x948] ;  /* 0x0009480001167983 */ /* 0x001ee20000300a00 */
[----:B------:R-:W-:Y:S01]  /*13470*/  FADD R4, R4, R10 ;  /* 0x0000000a04047221 */ /* 0x000fe20000000000 */
[----:B------:R-:W-:Y:S01]  /*13480*/  FADD R29, R11, R0 ;  /* 0x000000000b1d7221 */ /* 0x000fe20000000000 */
[----:B------:R-:W-:Y:S01]  /*13490*/  FMUL R2, R5, 1.4426950216293334961 ;  /* 0x3fb8aa3b05027820 */ /* 0x000fe20000400000 */
[----:B------:R-:W4:Y:S01]  /*134a0*/  LDL.LU R10, [R1+0x34c] ;  /* 0x00034c00010a7983 */ /* 0x000f220000300800 */
[----:B------:R-:W-:Y:S01]  /*134b0*/  FADD R0, R6, R4 ;  /* 0x0000000406007221 */ /* 0x000fe20000000000 */
[----:B------:R-:W-:-:S02]  /*134c0*/  FADD R29, R7, R29 ;  /* 0x0000001d071d7221 */ /* 0x000fc40000000000 */
[----:B------:R-:W4:Y:S04]  /*134d0*/  LDL.LU R11, [R1+0x330] ;  /* 0x00033000010b7983 */ /* 0x000f280000300800 */
[----:B--2---:R-:W0:Y:S01]  /*134e0*/  LDSM.16.M88.4 R4, [R3+UR5+0x10080] ;  /* 0x010080050304783b */ /* 0x004e220008000200 */
[----:B------:R-:W1:Y:S03]  /*134f0*/  MUFU.EX2 R2, R2 ;  /* 0x0000000200027308 */ /* 0x000e660000000800 */
[----:B-1----:R-:W-:Y:S04]  /*13500*/  STL [R1+0x80], R2 ;  /* 0x0000800201007387 */ /* 0x002fe80000100800 */
[----:B0-----:R-:W-:Y:S01]  /*13510*/  STL.64 [R1+0x258], R6 ;  /* 0x0002580601007387 */ /* 0x001fe20000100a00 */
[----:B---3--:R-:W-:Y:S03]  /*13520*/  HMMA.16816.F32 R20, R24, R22, R16 ;  /* 0x000000161814723c */ /* 0x008fe60000001810 */
[----:B------:R-:W2:Y:S04]  /*13530*/  LDL.LU.64 R18, [R1+0x940] ;  /* 0x0009400001127983 */ /* 0x000ea80000300a00 */
[----:B------:R-:W2:-:S12]  /*13540*/  LDL.LU.64 R16, [R1+0x938] ;  /* 0x0009380001107983 */ /* 0x000e980000300a00 */
[----:B------:R-:W-:Y:S04]  /*13550*/  STL.64 [R1+0x1c0], R20 ;  /* 0x0001c01401007387 */ /* 0x000fe80000100a00 */
[----:B------:R0:W-:Y:S04]  /*13560*/  STL.64 [R1+0x1c8], R22 ;  /* 0x0001c81601007387 */ /* 0x0001e80000100a00 */
[----:B0-----:R-:W2:Y:S04]  /*13570*/  LDL.LU.64 R22, [R1+0x930] ;  /* 0x0009300001167983 */ /* 0x001ea80000300a00 */
[----:B------:R-:W3:Y:S01]  /*13580*/  LDL.LU.64 R20, [R1+0x928] ;  /* 0x0009280001147983 */ /* 0x000ee20000300a00 */
[----:B------:R-:W-:Y:S01]  /*13590*/  FADD R0, R13, R0 ;  /* 0x000000000d007221 */ /* 0x000fe20000000000 */
[----:B------:R-:W-:Y:S01]  /*135a0*/  FADD R29, R14, R29 ;  /* 0x0000001d0e1d7221 */ /* 0x000fe20000000000 */
[----:B------:R-:W-:-:S02]  /*135b0*/  FMUL R2, R12, 1.4426950216293334961 ;  /* 0x3fb8aa3b0c027820 */ /* 0x000fc40000400000 */
[----:B-----5:R-:W-:Y:S02]  /*135c0*/  FADD R0, R15, R0 ;  /* 0x000000000f007221 */ /* 0x020fe40000000000 */
[----:B------:R-:W0:Y:S01]  /*135d0*/  LDSM.16.M88.4 R12, [R3+UR5+0x10880] ;  /* 0x01088005030c783b */ /* 0x000e220008000200 */
[----:B------:R-:W1:Y:S01]  /*135e0*/  MUFU.EX2 R28, R2 ;  /* 0x00000002001c7308 */ /* 0x000e620000000800 */
[----:B------:R-:W-:Y:S02]  /*135f0*/  FADD R29, R9, R29 ;  /* 0x0000001d091d7221 */ /* 0x000fe40000000000 */
[----:B0-----:R-:W-:Y:S04]  /*13600*/  STL [R1+0x8d4], R13 ;  /* 0x0008d40d01007387 */ /* 0x001fe80000100800 */
[----:B------:R-:W-:Y:S04]  /*13610*/  STL.64 [R1+0x248], R14 ;  /* 0x0002480e01007387 */ /* 0x000fe80000100a00 */
[----:B-1----:R-:W-:Y:S01]  /*13620*/  STL [R1+0x264], R28 ;  /* 0x0002641c01007387 */ /* 0x002fe20000100800 */
[----:B---3--:R-:W-:Y:S01]  /*13630*/  FADD R0, R20, R0 ;  /* 0x0000000014007221 */ /* 0x008fe20000000000 */
[----:B------:R-:W-:-:S02]  /*13640*/  FADD R29, R21, R29 ;  /* 0x0000001d151d7221 */ /* 0x000fc40000000000 */
[----:B--2---:R-:W-:Y:S01]  /*13650*/  HMMA.16816.F32 R20, R24, R22, R16 ;  /* 0x000000161814723c */ /* 0x004fe20000001810 */
[----:B------:R-:W2:-:S15]  /*13660*/  LDL.LU R19, [R1+0x920] ;  /* 0x0009200001137983 */ /* 0x000e9e0000300800 */
[----:B------:R-:W-:-:S03]  /*13670*/  NOP ;  /* 0x0000000000007918 */ /* 0x000fc60000000000 */
[----:B------:R0:W-:Y:S04]  /*13680*/  STL.64 [R1+0x1a0], R20 ;  /* 0x0001a01401007387 */ /* 0x0001e80000100a00 */
[----:B------:R1:W-:Y:S04]  /*13690*/  STL.64 [R1+0x1a8], R22 ;  /* 0x0001a81601007387 */ /* 0x0003e80000100a00 */
[----:B0-----:R-:W3:Y:S04]  /*136a0*/  LDL.LU.64 R20, [R1+0x918] ;  /* 0x0009180001147983 */ /* 0x001ee80000300a00 */
[----:B-1----:R-:W5:Y:S04]  /*136b0*/  LDL.LU R22, [R1+0x344] ;  /* 0x0003440001167983 */ /* 0x002f680000300800 */
[----:B------:R-:W5:Y:S01]  /*136c0*/  LDL.LU R23, [R1+0x338] ;  /* 0x0003380001177983 */ /* 0x000f620000300800 */
[----:B------:R-:W-:-:S04]  /*136d0*/  FMUL R6, R8, 1.4426950216293334961 ;  /* 0x3fb8aa3b08067820 */ /* 0x000fc80000400000 */
[----:B------:R-:W0:Y:S01]  /*136e0*/  MUFU.EX2 R13, R6 ;  /* 0x00000006000d7308 */ /* 0x000e220000000800 */
[----:B--2---:R-:W-:Y:S02]  /*136f0*/  FADD R0, R19, R0 ;  /* 0x0000000013007221 */ /* 0x004fe40000000000 */
[----:B------:R-:W1:Y:S04]  /*13700*/  LDSM.16.M88.4 R16, [R3+UR5+0x11080] ;  /* 0x011080050310783b */ /* 0x000e680008000200 */
[----:B-----5:R2:W-:Y:S04]  /*13710*/  STL.64 [R1+0x900], R22 ;  /* 0x0009001601007387 */ /* 0x0205e80000100a00 */
[----:B---3--:R-:W-:Y:S04]  /*13720*/  STL.64 [R1+0x8f8], R20 ;  /* 0x0008f81401007387 */ /* 0x008fe80000100a00 */
[----:B--2---:R-:W2:Y:S04]  /*13730*/  LDL.LU R22, [R1+0x88] ;  /* 0x0000880001167983 */ /* 0x004ea80000300800 */
[----:B------:R-:W2:Y:S04]  /*13740*/  LDL.LU R23, [R1+0x8c] ;  /* 0x00008c0001177983 */ /* 0x000ea80000300800 */
[----:B-1----:R1:W-:Y:S01]  /*13750*/  STL.64 [R1+0x238], R18 ;  /* 0x0002381201007387 */ /* 0x0023e20000100a00 */
[----:B------:R-:W-:Y:S01]  /*13760*/  IMAD.MOV.U32 R8, RZ, RZ, R16 ;  /* 0x000000ffff087224 */ /* 0x000fe200078e0010 */
[----:B------:R-:W-:-:S02]  /*13770*/  MOV R2, R17 ;  /* 0x0000001100027202 */ /* 0x000fc40000000f00 */
[----:B-1----:R-:W2:Y:S04]  /*13780*/  LDL.LU.64 R18, [R1+0x910] ;  /* 0x0009100001127983 */ /* 0x002ea80000300a00 */
[----:B------:R-:W2:Y:S04]  /*13790*/  LDL.LU.64 R16, [R1+0x908] ;  /* 0x0009080001107983 */ /* 0x000ea80000300a00 */
[----:B------:R-:W3:Y:S04]  /*137a0*/  LDL.LU R14, [R1+0x314] ;  /* 0x00031400010e7983 */ /* 0x000ee80000300800 */
[----:B0-----:R-:W-:Y:S04]  /*137b0*/  STL [R1+0x260], R13 ;  /* 0x0002600d01007387 */ /* 0x001fe80000100800 */
[----:B------:R-:W5:Y:S04]  /*137c0*/  LDL.LU R6, [R1+0x320] ;  /* 0x0003200001067983 */ /* 0x000f680000300800 */
[----:B------:R-:W5:Y:S04]  /*137d0*/  LDL.LU R7, [R1+0x310] ;  /* 0x0003100001077983 */ /* 0x000f680000300800 */
[----:B-----5:R-:W-:Y:S04]  /*137e0*/  STL.64 [R1+0x8e0], R6 ;  /* 0x0008e00601007387 */ /* 0x020fe80000100a00 */
[----:B------:R0:W-:Y:S01]  /*137f0*/  STL.64 [R1+0x8d8], R4 ;  /* 0x0008d80401007387 */ /* 0x0001e20000100a00 */
[----:B--2---:R-:W-:Y:S03]  /*13800*/  HMMA.16816.F32 R16, R24, R22, R16 ;  /* 0x000000161810723c */ /* 0x004fe60000001810 */
[----:B0-----:R-:W2:Y:S04]  /*13810*/  LDL.LU R4, [R1+0x348] ;  /* 0x0003480001047983 */ /* 0x001ea80000300800 */
[----:B------:R-:W5:Y:S04]  /*13820*/  LDL.LU R5, [R1+0x33c] ;  /* 0x00033c0001057983 */ /* 0x000f680000300800 */
[----:B------:R-:W2:Y:S04]  /*13830*/  LDL.LU R6, [R1+0x78] ;  /* 0x0000780001067983 */ /* 0x000ea80000300800 */
[----:B------:R-:W2:Y:S04]  /*13840*/  LDL.LU R7, [R1+0x7c] ;  /* 0x00007c0001077983 */ /* 0x000ea80000300800 */
[----:B------:R-:W2:Y:S04]  /*13850*/  LDL.LU.64 R22, [R1+0x900] ;  /* 0x0009000001167983 */ /* 0x000ea80000300a00 */
[----:B------:R-:W3:Y:S04]  /*13860*/  LDL.LU.64 R20, [R1+0x8f8] ;  /* 0x0008f80001147983 */ /* 0x000ee80000300a00 */
[----:B------:R-:W5:Y:S01]  /*13870*/  LDL.LU R15, [R1+0x32c] ;  /* 0x00032c00010f7983 */ /* 0x000f620000300800 */
[----:B----4-:R-:W-:-:S03]  /*13880*/  FADD R29, R10, R29 ;  /* 0x0000001d0a1d7221 */ /* 0x010fc60000000000 */
[----:B------:R-:W4:Y:S01]  /*13890*/  LDL.LU R9, [R1+0x31c] ;  /* 0x00031c0001097983 */ /* 0x000f220000300800 */
[----:B------:R-:W-:-:S03]  /*138a0*/  FADD R0, R11, R0 ;  /* 0x000000000b007221 */ /* 0x000fc60000000000 */
[----:B------:R-:W4:Y:S04]  /*138b0*/  LDL.LU R10, [R1+0x328] ;  /* 0x00032800010a7983 */ /* 0x000f280000300800 */
[----:B------:R-:W4:Y:S04]  /*138c0*/  LDL.LU R11, [R1+0x318] ;  /* 0x00031800010b7983 */ /* 0x000f280000300800 */
[----:B------:R0:W-:Y:S04]  /*138d0*/  STL [R1+0x7bc], R16 ;  /* 0x0007bc1001007387 */ /* 0x0001e80000100800 */
[----:B------:R1:W-:Y:S04]  /*138e0*/  STL [R1+0x7b8], R17 ;  /* 0x0007b81101007387 */ /* 0x0003e80000100800 */
[----:B------:R3:W-:Y:S04]  /*138f0*/  STL [R1+0x7b4], R18 ;  /* 0x0007b41201007387 */ /* 0x0007e80000100800 */
[----:B------:R2:W-:Y:S04]  /*13900*/  STL [R1+0x7b0], R19 ;  /* 0x0007b01301007387 */ /* 0x0005e80000100800 */
[----:B0-----:R-:W4:Y:S04]  /*13910*/  LDL.LU R16, [R1] ;  /* 0x0000000001107983 */ /* 0x001f280000300800 */
[----:B-1----:R-:W4:Y:S01]  /*13920*/  LDL.LU R17, [R1+0x4] ;  /* 0x0000040001117983 */ /* 0x002f220000300800 */
[----:B--2---:R-:W-:Y:S01]  /*13930*/  FADD R29, R22, R29 ;  /* 0x0000001d161d7221 */ /* 0x004fe20000000000 */
[----:B---3--:R-:W-:Y:S01]  /*13940*/  IMAD.MOV.U32 R18, RZ, RZ, R21 ;  /* 0x000000ffff127224 */ /* 0x008fe200078e0015 */
[----:B------:R-:W-:Y:S01]  /*13950*/  MOV R19, R20 ;  /* 0x0000001400137202 */ /* 0x000fe20000000f00 */
[----:B------:R-:W-:-:S02]  /*13960*/  FADD R0, R23, R0 ;  /* 0x0000000017007221 */ /* 0x000fc40000000000 */
[----:B------:R-:W0:Y:S04]  /*13970*/  LDSM.16.M88.4 R20, [R3+UR5+0x11880] ;  /* 0x011880050314783b */ /* 0x000e280008000200 */
[----:B0-----:R-:W-:Y:S04]  /*13980*/  STL.64 [R1+0x200], R20 ;  /* 0x0002001401007387 */ /* 0x001fe80000100a00 */
[----:B------:R0:W-:Y:S04]  /*13990*/  STL.64 [R1+0x208], R22 ;  /* 0x0002081601007387 */ /* 0x0001e80000100a00 */
[----:B0-----:R-:W2:Y:S04]  /*139a0*/  LDL.LU.64 R22, [R1+0x8f0] ;  /* 0x0008f00001167983 */ /* 0x001ea80000300a00 */
[----:B------:R-:W2:Y:S01]  /*139b0*/  LDL.LU.64 R20, [R1+0x8e8] ;  /* 0x0008e80001147983 */ /* 0x000ea20000300a00 */
[----:B------:R-:W-:Y:S01]  /*139c0*/  FADD R29, R4, R29 ;  /* 0x0000001d041d7221 */ /* 0x000fe20000000000 */
[----:B-----5:R-:W-:-:S02]  /*139d0*/  FADD R0, R5, R0 ;  /* 0x0000000005007221 */ /* 0x020fc40000000000 */
[----:B--2---:R-:W-:Y:S01]  /*139e0*/  HMMA.16816.F32 R4, R24, R6, R20 ;  /* 0x000000061804723c */ /* 0x004fe20000001814 */
[----:B------:R-:W2:Y:S04]  /*139f0*/  LDL R24, [R1+0x94] ;  /* 0x0000940001187983 */ /* 0x000ea80000100800 */
[----:B------:R-:W2:-:S14]  /*13a00*/  LDL R25, [R1+0x90] ;  /* 0x0000900001197983 */ /* 0x000e9c0000100800 */
[----:B------:R-:W-:Y:S04]  /*13a10*/  STL.64 [R1+0x160], R4 ;  /* 0x0001600401007387 */ /* 0x000fe80000100a00 */
[----:B------:R-:W-:Y:S04]  /*13a20*/  STL.64 [R1+0x168], R6 ;  /* 0x0001680601007387 */ /* 0x000fe80000100a00 */
[----:B------:R-:W0:Y:S04]  /*13a30*/  LDSM.16.M88.4 R4, [R3+UR5+0x12080] ;  /* 0x012080050304783b */ /* 0x000e280008000200 */
[----:B------:R-:W3:Y:S04]  /*13a40*/  LDL R26, [R1+0x80] ;  /* 0x00008000011a7983 */ /* 0x000ee80000100800 */
[----:B------:R-:W3:Y:S04]  /*13a50*/  LDL R27, [R1+0x84] ;  /* 0x00008400011b7983 */ /* 0x000ee80000100800 */
[----:B------:R-:W5:Y:S04]  /*13a60*/  LDL R20, [R1+0x268] ;  /* 0x0002680001147983 */ /* 0x000f680000100800 */
[----:B------:R-:W4:Y:S04]  /*13a70*/  LDL.LU R21, [R1+0x324] ;  /* 0x0003240001157983 */ /* 0x000f280000300800 */
[----:B------:R-:W5:Y:S04]  /*13a80*/  LDL.LU R23, [R1+0x26c] ;  /* 0x00026c0001177983 */ /* 0x000f680000300800 */
[----:B0-----:R-:W-:Y:S04]  /*13a90*/  STL [R1+0x190], R4 ;  /* 0x0001900401007387 */ /* 0x001fe80000100800 */
[----:B------:R0:W-:Y:S01]  /*13aa0*/  STL.64 [R1+0x198], R6 ;  /* 0x0001980601007387 */ /* 0x0001e20000100a00 */
[----:B------:R-:W-:-:S03]  /*13ab0*/  IMAD.MOV.U32 R22, RZ, RZ, R5 ;  /* 0x000000ffff167224 */ /* 0x000fc600078e0005 */
[----:B0-----:R-:W4:Y:S04]  /*13ac0*/  LDL.LU.64 R6, [R1+0x8e0] ;  /* 0x0008e00001067983 */ /* 0x001f280000300a00 */
[----:B------:R-:W4:Y:S01]  /*13ad0*/  LDL.LU.64 R4, [R1+0x8d8] ;  /* 0x0008d80001047983 */ /* 0x000f220000300a00 */
[----:B------:R-:W-:Y:S01]  /*13ae0*/  FADD R0, R14, R0 ;  /* 0x000000000e007221 */ /* 0x000fe20000000000 */
[----:B--2---:R-:W-:Y:S02]  /*13af0*/  F2FP.F16.F32.PACK_AB R24, R24, R25 ;  /* 0x000000191818723e */ /* 0x004fe400000000ff */
[----:B---3--:R-:W-:Y:S02]  /*13b00*/  F2FP.F16.F32.PACK_AB R25, R26, R27 ;  /* 0x0000001b1a19723e */ /* 0x008fe400000000ff */
[----:B------:R-:W-:-:S02]  /*13b10*/  F2FP.F16.F32.PACK_AB R27, R13, R28 ;  /* 0x0000001c0d1b723e */ /* 0x000fc400000000ff */
[----:B-----5:R-:W-:Y:S01]  /*13b20*/  F2FP.F16.F32.PACK_AB R26, R23, R20 ;  /* 0x00000014171a723e */ /* 0x020fe200000000ff */
[----:B----4-:R-:W-:Y:S01]  /*13b30*/  FADD R20, R21, R29 ;  /* 0x0000001d15147221 */ /* 0x010fe20000000000 */
[----:B------:R-:W-:Y:S04]  /*13b40*/  STL [R1+0x84c], R23 ;  /* 0x00084c1701007387 */ /* 0x000fe80000100800 */
[----:B------:R-:W2:Y:S04]  /*13b50*/  LDL.LU R13, [R1+0x8d4] ;  /* 0x0008d400010d7983 */ /* 0x000ea80000300800 */
[----:B------:R-:W3:Y:S01]  /*13b60*/  LDL.LU R28, [R1+0x8d0] ;  /* 0x0008d000011c7983 */ /* 0x000ee20000300800 */
[----:B------:R-:W-:Y:S01]  /*13b70*/  FADD R20, R6, R20 ;  /* 0x0000001406147221 */ /* 0x000fe20000000000 */
[----:B------:R-:W-:-:S02]  /*13b80*/  FADD R0, R7, R0 ;  /* 0x0000000007007221 */ /* 0x000fc40000000000 */
[----:B------:R-:W-:-:S15]  /*13b90*/  HMMA.16816.F32 R4, R24, R4, R16 ;  /* 0x000000041804723c */ /* 0x000fde0000001810 */
[----:B------:R-:W-:-:S04]  /*13ba0*/  NOP ;  /* 0x0000000000007918 */ /* 0x000fc80000000000 */
[----:B------:R-:W-:Y:S04]  /*13bb0*/  STL [R1+0x154], R5 ;  /* 0x0001540501007387 */ /* 0x000fe80000100800 */
[----:B------:R-:W-:Y:S01]  /*13bc0*/  STL.64 [R1+0x158], R6 ;  /* 0x0001580601007387 */ /* 0x000fe20000100a00 */
[----:B------:R-:W-:-:S03]  /*13bd0*/  MOV R19, R4 ;  /* 0x0000000400137202 */ /* 0x000fc60000000f00 */
[----:B------:R-:W0:Y:S04]  /*13be0*/  LDSM.16.M88.4 R4, [R3+UR5+0x12880] ;  /* 0x012880050304783b */ /* 0x000e280008000200 */
[----:B------:R1:W-:Y:S04]  /*13bf0*/  STL [R1+0x7c0], R19 ;  /* 0x0007c01301007387 */ /* 0x0003e80000100800 */
[----:B-1----:R-:W3:Y:S04]  /*13c00*/  LDL.LU R19, [R1+0x2f0] ;  /* 0x0002f00001137983 */ /* 0x002ee80000300800 */
[----:B0-----:R-:W-:Y:S04]  /*13c10*/  STL [R1+0x170], R4 ;  /* 0x0001700401007387 */ /* 0x001fe80000100800 */
[----:B------:R0:W-:Y:S01]  /*13c20*/  STL.64 [R1+0x178], R6 ;  /* 0x0001780601007387 */ /* 0x0001e20000100a00 */
[----:B------:R-:W-:-:S03]  /*13c30*/  IMAD.MOV.U32 R29, RZ, RZ, R5 ;  /* 0x000000ffff1d7224 */ /* 0x000fc600078e0005 */
[----:B0-----:R-:W2:Y:S04]  /*13c40*/  LDL.LU.64 R6, [R1+0x8c8] ;  /* 0x0008c80001067983 */ /* 0x001ea80000300a00 */
[----:B------:R-:W2:Y:S01]  /*13c50*/  LDL.LU.64 R4, [R1+0x8c0] ;  /* 0x0008c00001047983 */ /* 0x000ea20000300a00 */
[----:B------:R-:W-:Y:S01]  /*13c60*/  FADD R20, R15, R20 ;  /* 0x000000140f147221 */ /* 0x000fe20000000000 */
[----:B------:R-:W-:-:S03]  /*13c70*/  FADD R0, R9, R0 ;  /* 0x0000000009007221 */ /* 0x000fc60000000000 */
[----:B------:R-:W-:Y:S01]  /*13c80*/  FADD R21, R10, R20 ;  /* 0x000000140a157221 */ /* 0x000fe20000000000 */
[----:B------:R-:W-:Y:S02]  /*13c90*/  FADD R20, R11, R0 ;  /* 0x000000000b147221 */ /* 0x000fe40000000000 */
[----:B------:R-:W4:Y:S04]  /*13ca0*/  LDL.LU R0, [R1+0x304] ;  /* 0x0003040001007983 */ /* 0x000f280000300800 */
[----:B------:R-:W5:Y:S01]  /*13cb0*/  LDL.LU.64 R14, [R1+0x8b8] ;  /* 0x0008b800010e7983 */ /* 0x000f620000300a00 */
[----:B--2---:R-:W-:Y:S03]  /*13cc0*/  HMMA.16816.F32 R4, R24, R12, R4 ;  /* 0x0000000c1804723c */ /* 0x004fe60000001804 */
[----:B------:R-:W5:-:S15]  /*13cd0*/  LDL.LU.64 R12, [R1+0x8b0] ;  /* 0x0008b000010c7983 */ /* 0x000f5e0000300a00 */
[----:B------:R-:W-:Y:S01]  /*13ce0*/  NOP ;  /* 0x0000000000007918 */ /* 0x000fe20000000000 */
[----:B------:R-:W-:Y:S01]  /*13cf0*/  MOV R16, R5 ;  /* 0x0000000500107202 */ /* 0x000fe20000000f00 */
[----:B------:R-:W-:Y:S01]  /*13d00*/  IMAD.MOV.U32 R17, RZ, RZ, R6 ;  /* 0x000000ffff117224 */ /* 0x000fe200078e0006 */
[----:B------:R-:W-:Y:S01]  /*13d10*/  STL [R1+0x130], R4 ;  /* 0x0001300401007387 */ /* 0x000fe20000100800 */
[----:B------:R-:W-:-:S03]  /*13d20*/  MOV R18, R7 ;  /* 0x0000000700127202 */ /* 0x000fc60000000f00 */
[----:B------:R-:W2:Y:S04]  /*13d30*/  LDL.LU R6, [R1+0x278] ;  /* 0x0002780001067983 */ /* 0x000ea80000300800 */
[----:B------:R-:W5:Y:S04]  /*13d40*/  LDL.LU R7, [R1+0x300] ;  /* 0x0003000001077983 */ /* 0x000f680000300800 */
[----:B------:R0:W-:Y:S02]  /*13d50*/  STL [R1+0x7cc], R16 ;  /* 0x0007cc1001007387 */ /* 0x0001e40000100800 */
[----:B0-----:R-:W-:-:S02]  /*13d60*/  IMAD.MOV.U32 R16, RZ, RZ, R8 ;  /* 0x000000ffff107224 */ /* 0x001fc400078e0008 */
[----:B------:R-:W0:Y:S04]  /*13d70*/  LDSM.16.M88.4 R8, [R3+UR5+0x13080] ;  /* 0x013080050308783b */ /* 0x000e280008000200 */
[----:B------:R1:W-:Y:S04]  /*13d80*/  STL [R1+0x7c8], R17 ;  /* 0x0007c81101007387 */ /* 0x0003e80000100800 */
[----:B------:R-:W-:Y:S01]  /*13d90*/  STL [R1+0x7c4], R18 ;  /* 0x0007c41201007387 */ /* 0x000fe20000100800 */
[----:B-1----:R-:W-:-:S03]  /*13da0*/  MOV R17, R2 ;  /* 0x0000000200117202 */ /* 0x002fc60000000f00 */
[----:B0-----:R0:W-:Y:S01]  /*13db0*/  STL.64 [R1+0x148], R10 ;  /* 0x0001480a01007387 */ /* 0x0011e20000100a00 */
[----:B------:R-:W-:Y:S01]  /*13dc0*/  IMAD.MOV.U32 R2, RZ, RZ, R8 ;  /* 0x000000ffff027224 */ /* 0x000fe200078e0008 */
[----:B------:R-:W-:Y:S02]  /*13dd0*/  MOV R23, R9 ;  /* 0x0000000900177202 */ /* 0x000fe40000000f00 */
[----:B0-----:R-:W5:Y:S04]  /*13de0*/  LDL.LU.64 R10, [R1+0x8a8] ;  /* 0x0008a800010a7983 */ /* 0x001f680000300a00 */
[----:B------:R-:W5:Y:S01]  /*13df0*/  LDL.LU.64 R8, [R1+0x8a0] ;  /* 0x0008a00001087983 */ /* 0x000f620000300a00 */
[----:B----4-:R-:W-:Y:S01]  /*13e00*/  FADD R0, R0, R21 ;  /* 0x0000001500007221 */ /* 0x010fe20000000000 */
[----:B---3--:R-:W-:-:S02]  /*13e10*/  FFMA R4, R19, UR12, -R28 ;  /* 0x0000000c13047c23 */ /* 0x008fc4000800081c */
[----:B------:R-:W3:Y:S01]  /*13e20*/  LDL.LU R21, [R1+0x2f4] ;  /* 0x0002f40001157983 */ /* 0x000ee20000300800 */
[----:B--2---:R-:W-:Y:S01]  /*13e30*/  FADD R5, R6, R20 ;  /* 0x0000001406057221 */ /* 0x004fe20000000000 */
[----:B-----5:R-:W-:Y:S02]  /*13e40*/  FADD R0, R7, R0 ;  /* 0x0000000007007221 */ /* 0x020fe40000000000 */
[----:B------:R-:W2:Y:S04]  /*13e50*/  LDL.LU R20, [R1+0x30c] ;  /* 0x00030c0001147983 */ /* 0x000ea80000300800 */
[----:B------:R-:W4:Y:S01]  /*13e60*/  LDL.LU R7, [R1+0x2e0] ;  /* 0x0002e00001077983 */ /* 0x000f220000300800 */
[----:B------:R-:W-:-:S15]  /*13e70*/  HMMA.16816.F32 R8, R24, R16, R8 ;  /* 0x000000101808723c */ /* 0x000fde0000001808 */
[----:B------:R-:W-:-:S04]  /*13e80*/  NOP ;  /* 0x0000000000007918 */ /* 0x000fc80000000000 */
[----:B------:R-:W-:Y:S01]  /*13e90*/  MOV R19, R11 ;  /* 0x0000000b00137202 */ /* 0x000fe20000000f00 */
[----:B------:R-:W-:Y:S01]  /*13ea0*/  IMAD.MOV.U32 R18, RZ, RZ, R10 ;  /* 0x000000ffff127224 */ /* 0x000fe200078e000a */
[----:B------:R-:W-:Y:S01]  /*13eb0*/  MOV R17, R9 ;  /* 0x0000000900117202 */ /* 0x000fe20000000f00 */
[----:B------:R-:W-:Y:S02]  /*13ec0*/  IMAD.MOV.U32 R16, RZ, RZ, R8 ;  /* 0x000000ffff107224 */ /* 0x000fe400078e0008 */
[----:B------:R0:W-:Y:S04]  /*13ed0*/  STL [R1+0x7dc], R19 ;  /* 0x0007dc1301007387 */ /* 0x0001e80000100800 */
[----:B------:R-:W1:Y:S04]  /*13ee0*/  LDSM.16.M88.4 R8, [R3+UR5+0x13880] ;  /* 0x013880050308783b */ /* 0x000e680008000200 */
[----:B0-----:R-:W5:Y:S04]  /*13ef0*/  LDL.LU R19, [R1+0x308] ;  /* 0x0003080001137983 */ /* 0x001f680000300800 */
[----:B------:R0:W-:Y:S04]  /*13f00*/  STL [R1+0x7d8], R18 ;  /* 0x0007d81201007387 */ /* 0x0001e80000100800 */
[----:B0-----:R-:W2:Y:S04]  /*13f10*/  LDL.LU R18, [R1+0x27c] ;  /* 0x00027c0001127983 */ /* 0x001ea80000300800 */
[----:B------:R-:W-:Y:S04]  /*13f20*/  STL [R1+0x7d4], R17 ;  /* 0x0007d41101007387 */ /* 0x000fe80000100800 */
[----:B------:R0:W-:Y:S04]  /*13f30*/  STL [R1+0x7d0], R16 ;  /* 0x0007d01001007387 */ /* 0x0001e80000100800 */
[----:B0-----:R-:W2:Y:S04]  /*13f40*/  LDL.LU R16, [R1+0x200] ;  /* 0x0002000001107983 */ /* 0x001ea80000300800 */
[----:B------:R-:W2:Y:S01]  /*13f50*/  LDL.LU R17, [R1+0x204] ;  /* 0x0002040001117983 */ /* 0x000ea20000300800 */
[----:B------:R-:W-:-:S06]  /*13f60*/  FMUL R6, R4, 1.4426950216293334961 ;  /* 0x3fb8aa3b04067820 */ /* 0x000fcc0000400000 */
[----:B------:R-:W0:Y:S01]  /*13f70*/  MUFU.EX2 R6, R6 ;  /* 0x0000000600067308 */ /* 0x000e220000000800 */
[----:B-1----:R1:W-:Y:S01]  /*13f80*/  STL.64 [R1+0x128], R10 ;  /* 0x0001280a01007387 */ /* 0x0023e20000100a00 */
[----:B---3--:R-:W-:-:S03]  /*13f90*/  FFMA R4, R21, UR12, -R28 ;  /* 0x0000000c15047c23 */ /* 0x008fc6000800081c */
[----:B0-----:R-:W-:Y:S01]  /*13fa0*/  STL [R1+0x230], R6 ;  /* 0x0002300601007387 */ /* 0x001fe20000100800 */
[----:B--2---:R-:W-:-:S15]  /*13fb0*/  HMMA.16816.F32 R12, R24, R16, R12 ;  /* 0x00000010180c723c */ /* 0x004fde000000180c */
[----:B------:R-:W-:-:S04]  /*13fc0*/  NOP ;  /* 0x0000000000007918 */ /* 0x000fc80000000000 */
[----:B------:R-:W-:Y:S04]  /*13fd0*/  STL.64 [R1+0x70], R12 ;  /* 0x0000700c01007387 */ /* 0x000fe80000100a00 */
[----:B-1----:R-:W2:Y:S04]  /*13fe0*/  LDL.LU R10, [R1+0x284] ;  /* 0x00028400010a7983 */ /* 0x002ea80000300800 */
[----:B------:R-:W3:Y:S04]  /*13ff0*/  LDL.LU R21, [R1+0xb0] ;  /* 0x0000b00001157983 */ /* 0x000ee80000300800 */
[----:B------:R-:W2:Y:S01]  /*14000*/  LDL.LU R11, [R1+0x2e4] ;  /* 0x0002e400010b7983 */ /* 0x000ea20000300800 */
[----:B------:R-:W-:Y:S01]  /*14010*/  FADD R5, R18, R5 ;  /* 0x0000000512057221 */ /* 0x000fe20000000000 */
[----:B-----5:R-:W-:Y:S01]  /*14020*/  FADD R0, R19, R0 ;  /* 0x0000000013007221 */ /* 0x020fe20000000000 */
[----:B------:R-:W-:Y:S01]  /*14030*/  MOV R18, R15 ;  /* 0x0000000f00127202 */ /* 0x000fe20000000f00 */
[----:B------:R-:W-:-:S02]  /*14040*/  IMAD.MOV.U32 R19, RZ, RZ, R14 ;  /* 0x000000ffff137224 */ /* 0x000fc400078e000e */
[----:B------:R-:W0:Y:S04]  /*14050*/  LDSM.16.M88.4 R12, [R3+UR5+0x14080] ;  /* 0x01408005030c783b */ /* 0x000e280008000200 */
[----:B--2---:R1:W-:Y:S04]  /*14060*/  STL.64 [R1+0x898], R10 ;  /* 0x0008980a01007387 */ /* 0x0043e80000100a00 */
[----:B-1----:R-:W2:Y:S04]  /*14070*/  LDL.LU R11, [R1+0x280] ;  /* 0x00028000010b7983 */ /* 0x002ea80000300800 */
[----:B------:R1:W-:Y:S04]  /*14080*/  STL.64 [R1+0x890], R8 ;  /* 0x0008900801007387 */ /* 0x0003e80000100a00 */
[----:B-1----:R-:W5:Y:S01]  /*14090*/  LDL.LU R8, [R1+0x190] ;  /* 0x0001900001087983 */ /* 0x002f620000300800 */
[----:B------:R-:W-:-:S03]  /*140a0*/  IMAD.MOV.U32 R9, RZ, RZ, R22 ;  /* 0x000000ffff097224 */ /* 0x000fc600078e0016 */
[----:B------:R-:W3:Y:S04]  /*140b0*/  LDL.LU R22, [R1+0xa0] ;  /* 0x0000a00001167983 */ /* 0x000ee80000300800 */
[----:B------:R1:W-:Y:S04]  /*140c0*/  STL [R1+0x7e4], R18 ;  /* 0x0007e41201007387 */ /* 0x0003e80000100800 */
[----:B------:R0:W-:Y:S04]  /*140d0*/  STL [R1+0x7e0], R19 ;  /* 0x0007e01301007387 */ /* 0x0001e80000100800 */
[----:B------:R-:W5:Y:S04]  /*140e0*/  LDL.LU R16, [R1+0x110] ;  /* 0x0001100001107983 */ /* 0x000f680000300800 */
[----:B------:R-:W5:Y:S04]  /*140f0*/  LDL.LU R17, [R1+0x114] ;  /* 0x0001140001117983 */ /* 0x000f680000300800 */
[----:B-1----:R-:W5:Y:S04]  /*14100*/  LDL.LU R18, [R1+0x118] ;  /* 0x0001180001127983 */ /* 0x002f680000300800 */
[----:B0-----:R-:W5:Y:S01]  /*14110*/  LDL.LU R19, [R1+0x11c] ;  /* 0x00011c0001137983 */ /* 0x001f620000300800 */
[----:B------:R-:W-:Y:S01]  /*14120*/  FMUL R6, R4, 1.4426950216293334961 ;  /* 0x3fb8aa3b04067820 */ /* 0x000fe20000400000 */
[----:B------:R-:W-:-:S03]  /*14130*/  FADD R4, R20, R0 ;  /* 0x0000000014047221 */ /* 0x000fc60000000000 */
[----:B------:R-:W0:Y:S01]  /*14140*/  MUFU.EX2 R20, R6 ;  /* 0x0000000600147308 */ /* 0x000e220000000800 */
[----:B------:R-:W-:Y:S04]  /*14150*/  STL.64 [R1+0xf8], R14 ;  /* 0x0000f80e01007387 */ /* 0x000fe80000100a00 */
[----:B0-----:R-:W-:Y:S01]  /*14160*/  STL [R1+0x848], R20 ;  /* 0x0008481401007387 */ /* 0x001fe20000100800 */
[----:B--2---:R-:W-:Y:S02]  /*14170*/  FADD R5, R11, R5 ;  /* 0x000000050b057221 */ /* 0x004fe40000000000 */
[----:B-----5:R-:W-:-:S15]  /*14180*/  HMMA.16816.F32 R8, R24, R8, R16 ;  /* 0x000000081808723c */ /* 0x020fde0000001810 */
[----:B------:R-:W-:-:S04]  /*14190*/  NOP ;  /* 0x0000000000007918 */ /* 0x000fc80000000000 */
[----:B------:R-:W-:Y:S01]  /*141a0*/  MOV R18, R10 ;  /* 0x0000000a00127202 */ /* 0x000fe20000000f00 */
[----:B------:R-:W-:Y:S01]  /*141b0*/  STL.64 [R1+0x60], R8 ;  /* 0x0000600801007387 */ /* 0x000fe20000100a00 */
[----:B------:R-:W-:-:S03]  /*141c0*/  IMAD.MOV.U32 R19, RZ, RZ, R11 ;  /* 0x000000ffff137224 */ /* 0x000fc600078e000b */
[----:B------:R-:W0:Y:S04]  /*141d0*/  LDSM.16.M88.4 R8, [R3+UR5+0x14880] ;  /* 0x014880050308783b */ /* 0x000e280008000200 */
[----:B------:R-:W-:Y:S04]  /*141e0*/  STL [R1+0x7ec], R19 ;  /* 0x0007ec1301007387 */ /* 0x000fe80000100800 */
[----:B------:R-:W-:Y:S04]  /*141f0*/  STL [R1+0x7e8], R18 ;  /* 0x0007e81201007387 */ /* 0x000fe80000100800 */
[----:B------:R-:W2:Y:S04]  /*14200*/  LDL.LU R16, [R1+0x170] ;  /* 0x0001700001107983 */ /* 0x000ea80000300800 */
[----:B0-----:R-:W-:Y:S04]  /*14210*/  STL.64 [R1+0xe0], R8 ;  /* 0x0000e00801007387 */ /* 0x001fe80000100a00 */
[----:B------:R0:W-:Y:S04]  /*14220*/  STL.64 [R1+0xe8], R10 ;  /* 0x0000e80a01007387 */ /* 0x0001e80000100a00 */
[----:B0-----:R-:W5:Y:S04]  /*14230*/  LDL.LU.64 R10, [R1+0x898] ;  /* 0x00089800010a7983 */ /* 0x001f680000300a00 */
[----:B------:R-:W2:Y:S04]  /*14240*/  LDL.LU.64 R8, [R1+0x890] ;  /* 0x0008900001087983 */ /* 0x000ea80000300a00 */
[----:B------:R-:W2:Y:S04]  /*14250*/  LDL.LU R14, [R1+0xc0] ;  /* 0x0000c000010e7983 */ /* 0x000ea80000300800 */
[----:B------:R-:W2:Y:S01]  /*14260*/  LDL.LU R15, [R1+0xa4] ;  /* 0x0000a400010f7983 */ /* 0x000ea20000300800 */
[----:B----4-:R-:W-:Y:S01]  /*14270*/  FFMA R0, R7, UR12, -R28 ;  /* 0x0000000c07007c23 */ /* 0x010fe2000800081c */
[----:B------:R-:W-:-:S02]  /*14280*/  MOV R17, R29 ;  /* 0x0000001d00117202 */ /* 0x000fc40000000f00 */
[----:B--2---:R-:W-:Y:S04]  /*14290*/  STL.64 [R1+0x880], R14 ;  /* 0x0008800e01007387 */ /* 0x004fe80000100a00 */
[----:B------:R0:W-:Y:S04]  /*142a0*/  STL.64 [R1+0x878], R12 ;  /* 0x0008780c01007387 */ /* 0x0001e80000100a00 */
[----:B0-----:R-:W2:Y:S04]  /*142b0*/  LDL.LU R12, [R1+0x180] ;  /* 0x00018000010c7983 */ /* 0x001ea80000300800 */
[----:B------:R-:W2:Y:S04]  /*142c0*/  LDL.LU R13, [R1+0x184] ;  /* 0x00018400010d7983 */ /* 0x000ea80000300800 */
[----:B------:R-:W2:Y:S04]  /*142d0*/  LDL.LU R14, [R1+0x188] ;  /* 0x00018800010e7983 */ /* 0x000ea80000300800 */
[----:B------:R-:W2:Y:S01]  /*142e0*/  LDL.LU R15, [R1+0x18c] ;  /* 0x00018c00010f7983 */ /* 0x000ea20000300800 */
[----:B------:R-:W-:-:S03]  /*142f0*/  FMUL R7, R0, 1.4426950216293334961 ;  /* 0x3fb8aa3b00077820 */ /* 0x000fc60000400000 */
[----:B------:R-:W4:Y:S03]  /*14300*/  LDL.LU R29, [R1+0x2f8] ;  /* 0x0002f800011d7983 */ /* 0x000f260000300800 */
[----:B------:R-:W0:Y:S01]  /*14310*/  MUFU.EX2 R7, R7 ;  /* 0x0000000700077308 */ /* 0x000e220000000800 */
[----:B-----5:R-:W-:Y:S01]  /*14320*/  FADD R0, R10, R5 ;  /* 0x000000050a007221 */ /* 0x020fe20000000000 */
[----:B---3--:R-:W-:Y:S02]  /*14330*/  FADD R5, R21, R4 ;  /* 0x0000000415057221 */ /* 0x008fe40000000000 */
[----:B------:R-:W3:Y:S04]  /*14340*/  LDL.LU R21, [R1+0xc4] ;  /* 0x0000c40001157983 */ /* 0x000ee80000300800 */
[----:B------:R-:W-:Y:S04]  /*14350*/  STL [R1+0x648], R28 ;  /* 0x0006481c01007387 */ /* 0x000fe80000100800 */
[----:B0-----:R-:W-:Y:S01]  /*14360*/  STL [R1+0x114], R7 ;  /* 0x0001140701007387 */ /* 0x001fe20000100800 */
[----:B------:R-:W-:Y:S01]  /*14370*/  FADD R4, R22, R0 ;  /* 0x0000000016047221 */ /* 0x000fe20000000000 */
[----:B------:R-:W-:Y:S01]  /*14380*/  FFMA R6, R11, UR12, -R28 ;  /* 0x0000000c0b067c23 */ /* 0x000fe2000800081c */
[----:B--2---:R-:W-:-:S15]  /*14390*/  HMMA.16816.F32 R12, R24, R16, R12 ;  /* 0x00000010180c723c */ /* 0x004fde000000180c */
[----:B------:R-:W-:-:S04]  /*143a0*/  NOP ;  /* 0x0000000000007918 */ /* 0x000fc80000000000 */
[----:B------:R-:W-:Y:S01]  /*143b0*/  IMAD.MOV.U32 R19, RZ, RZ, R14 ;  /* 0x000000ffff137224 */ /* 0x000fe200078e000e */
[----:B------:R-:W-:Y:S01]  /*143c0*/  STL.64 [R1+0x50], R12 ;  /* 0x0000500c01007387 */ /* 0x000fe20000100a00 */
[----:B------:R-:W-:-:S03]  /*143d0*/  MOV R18, R15 ;  /* 0x0000000f00127202 */ /* 0x000fc60000000f00 */
[----:B------:R-:W0:Y:S04]  /*143e0*/  LDSM.16.M88.4 R12, [R3+UR5+0x15080] ;  /* 0x01508005030c783b */ /* 0x000e280008000200 */
[----:B------:R-:W2:Y:S04]  /*143f0*/  LDL.LU R10, [R1+0x2fc] ;  /* 0x0002fc00010a7983 */ /* 0x000ea80000300800 */
[----:B------:R-:W5:Y:S04]  /*14400*/  LDL.LU R22, [R1+0x274] ;  /* 0x0002740001167983 */ /* 0x000f680000300800 */
[----:B------:R-:W-:Y:S04]  /*14410*/  STL [R1+0x7f4], R18 ;  /* 0x0007f41201007387 */ /* 0x000fe80000100800 */
[----:B------:R-:W-:Y:S01]  /*14420*/  STL [R1+0x7f0], R19 ;  /* 0x0007f01301007387 */ /* 0x000fe20000100800 */
[----:B------:R-:W-:Y:S01]  /*14430*/  IMAD.MOV.U32 R16, RZ, RZ, R2 ;  /* 0x000000ffff107224 */ /* 0x000fe200078e0002 */
[----:B------:R-:W-:-:S02]  /*14440*/  MOV R17, R23 ;  /* 0x0000001700117202 */ /* 0x000fc40000000f00 */
[----:B------:R-:W4:Y:S04]  /*14450*/  LDL.LU R2, [R1+0x888] ;  /* 0x0008880001027983 */ /* 0x000f280000300800 */
[----:B0-----:R0:W-:Y:S01]  /*14460*/  STL.64 [R1+0xd8], R14 ;  /* 0x0000d80e01007387 */ /* 0x0011e20000100a00 */
[----:B------:R-:W-:Y:S01]  /*14470*/  IMAD.MOV.U32 R23, RZ, RZ, R12 ;  /* 0x000000ffff177224 */ /* 0x000fe200078e000c */
[----:B------:R-:W-:Y:S02]  /*14480*/  MOV R28, R13 ;  /* 0x0000000d001c7202 */ /* 0x000fe40000000f00 */
[----:B0-----:R-:W2:Y:S04]  /*14490*/  LDL.LU.64 R14, [R1+0x880] ;  /* 0x00088000010e7983 */ /* 0x001ea80000300a00 */
[----:B------:R-:W2:Y:S04]  /*144a0*/  LDL.LU.64 R12, [R1+0x878] ;  /* 0x00087800010c7983 */ /* 0x000ea80000300a00 */
[----:B------:R-:W2:Y:S04]  /*144b0*/  LDL.LU R11, [R1+0x270] ;  /* 0x00027000010b7983 */ /* 0x000ea80000300800 */
[----:B--2---:R-:W-:Y:S04]  /*144c0*/  STL.64 [R1+0x870], R10 ;  /* 0x0008700a01007387 */ /* 0x004fe80000100a00 */
[----:B------:R0:W-:Y:S04]  /*144d0*/  STL.64 [R1+0x868], R8 ;  /* 0x0008680801007387 */ /* 0x0001e80000100a00 */
[----:B0-----:R-:W2:Y:S04]  /*144e0*/  LDL.LU R8, [R1+0x1b0] ;  /* 0x0001b00001087983 */ /* 0x001ea80000300800 */
[----:B------:R-:W2:Y:S04]  /*144f0*/  LDL.LU R9, [R1+0x1b4] ;  /* 0x0001b40001097983 */ /* 0x000ea80000300800 */
[----:B------:R-:W2:Y:S04]  /*14500*/  LDL.LU R10, [R1+0x1b8] ;  /* 0x0001b800010a7983 */ /* 0x000ea80000300800 */
[----:B------:R-:W2:Y:S01]  /*14510*/  LDL.LU R11, [R1+0x1bc] ;  /* 0x0001bc00010b7983 */ /* 0x000ea20000300800 */
[----:B------:R-:W-:Y:S01]  /*14520*/  FMUL R7, R6, 1.4426950216293334961 ;  /* 0x3fb8aa3b06077820 */ /* 0x000fe20000400000 */
[----:B------:R-:W-:Y:S01]  /*14530*/  FADD R0, R14, R5 ;  /* 0x000000050e007221 */ /* 0x000fe20000000000 */
[----:B----4-:R-:W-:Y:S01]  /*14540*/  FFMA R6, R29, UR12, -R2 ;  /* 0x0000000c1d067c23 */ /* 0x010fe20008000802 */
[----:B------:R-:W4:Y:S01]  /*14550*/  LDL.LU R14, [R1+0x2ec] ;  /* 0x0002ec00010e7983 */ /* 0x000f220000300800 */
[----:B------:R0:W1:Y:S01]  /*14560*/  MUFU.EX2 R29, R7 ;  /* 0x00000007001d7308 */ /* 0x0000620000000800 */
[----:B------:R-:W-:Y:S01]  /*14570*/  FADD R5, R15, R4 ;  /* 0x000000040f057221 */ /* 0x000fe20000000000 */
[----:B---3--:R-:W-:Y:S01]  /*14580*/  FADD R4, R21, R0 ;  /* 0x0000000015047221 */ /* 0x008fe20000000000 */
[----:B0-----:R-:W3:Y:S01]  /*14590*/  LDL.LU R7, [R1+0xb4] ;  /* 0x0000b40001077983 */ /* 0x001ee20000300800 */
[----:B--2---:R-:W-:-:S15]  /*145a0*/  HMMA.16816.F32 R8, R24, R16, R8 ;  /* 0x000000101808723c */ /* 0x004fde0000001808 */
[----:B------:R-:W-:-:S04]  /*145b0*/  NOP ;  /* 0x0000000000007918 */ /* 0x000fc80000000000 */
[----:B------:R-:W-:Y:S04]  /*145c0*/  STL.64 [R1+0x40], R8 ;  /* 0x0000400801007387 */ /* 0x000fe80000100a00 */
[----:B------:R-:W2:Y:S04]  /*145d0*/  LDL.LU R21, [R1+0x90] ;  /* 0x0000900001157983 */ /* 0x000ea80000300800 */
[----:B------:R-:W4:Y:S01]  /*145e0*/  LDL.LU R15, [R1+0x84] ;  /* 0x00008400010f7983 */ /* 0x000f220000300800 */
[----:B------:R-:W-:Y:S01]  /*145f0*/  IMAD.MOV.U32 R18, RZ, RZ, R10 ;  /* 0x000000ffff127224 */ /* 0x000fe200078e000a */
[----:B------:R-:W-:-:S02]  /*14600*/  MOV R19, R11 ;  /* 0x0000000b00137202 */ /* 0x000fc40000000f00 */
[----:B------:R-:W0:Y:S02]  /*14610*/  LDSM.16.M88.4 R8, [R3+UR5+0x15880] ;  /* 0x015880050308783b */ /* 0x000e240008000200 */
[----:B0-----:R-:W-:Y:S02]  /*14620*/  IMAD.MOV.U32 R20, RZ, RZ, R9 ;  /* 0x000000ffff147224 */ /* 0x001fe400078e0009 */
[----:B----4-:R-:W-:Y:S04]  /*14630*/  STL.64 [R1+0x860], R14 ;  /* 0x0008600e01007387 */ /* 0x010fe80000100a00 */
[----:B------:R0:W-:Y:S04]  /*14640*/  STL.64 [R1+0x858], R12 ;  /* 0x0008580c01007387 */ /* 0x0001e80000100a00 */
[----:B0-----:R-:W4:Y:S04]  /*14650*/  LDL.LU R12, [R1+0x1d0] ;  /* 0x0001d000010c7983 */ /* 0x001f280000300800 */
[----:B------:R-:W4:Y:S04]  /*14660*/  LDL.LU R13, [R1+0x1d4] ;  /* 0x0001d400010d7983 */ /* 0x000f280000300800 */
[----:B------:R-:W4:Y:S04]  /*14670*/  LDL.LU R14, [R1+0x1d8] ;  /* 0x0001d800010e7983 */ /* 0x000f280000300800 */
[----:B------:R-:W4:Y:S04]  /*14680*/  LDL.LU R15, [R1+0x1dc] ;  /* 0x0001dc00010f7983 */ /* 0x000f280000300800 */
[----:B------:R-:W2:Y:S04]  /*14690*/  LDL.LU R16, [R1+0x94] ;  /* 0x0000940001107983 */ /* 0x000ea80000300800 */
[----:B-1----:R-:W-:Y:S04]  /*146a0*/  STL [R1+0x110], R29 ;  /* 0x0001101d01007387 */ /* 0x002fe80000100800 */
[----:B------:R-:W-:Y:S04]  /*146b0*/  STL [R1+0x7fc], R19 ;  /* 0x0007fc1301007387 */ /* 0x000fe80000100800 */
[----:B------:R-:W-:Y:S04]  /*146c0*/  STL [R1+0x7f8], R18 ;  /* 0x0007f81201007387 */ /* 0x000fe80000100800 */
[----:B------:R-:W-:Y:S04]  /*146d0*/  STL [R1+0xc0], R8 ;  /* 0x0000c00801007387 */ /* 0x000fe80000100800 */
[----:B------:R0:W-:Y:S04]  /*146e0*/  STL.64 [R1+0xc8], R10 ;  /* 0x0000c80a01007387 */ /* 0x0001e80000100a00 */
[----:B0-----:R-:W2:Y:S04]  /*146f0*/  LDL.LU.64 R10, [R1+0x870] ;  /* 0x00087000010a7983 */ /* 0x001ea80000300a00 */
[----:B------:R-:W4:Y:S01]  /*14700*/  LDL.LU.64 R8, [R1+0x868] ;  /* 0x0008680001087983 */ /* 0x000f220000300a00 */
[----:B---3--:R-:W-:Y:S01]  /*14710*/  FADD R0, R7, R5 ;  /* 0x0000000507007221 */ /* 0x008fe20000000000 */
[----:B------:R-:W-:Y:S01]  /*14720*/  FMUL R6, R6, 1.4426950216293334961 ;  /* 0x3fb8aa3b06067820 */ /* 0x000fe20000400000 */
[----:B-----5:R-:W-:Y:S01]  /*14730*/  FADD R4, R22, R4 ;  /* 0x0000000416047221 */ /* 0x020fe20000000000 */
[----:B------:R-:W3:Y:S02]  /*14740*/  LDL.LU R17, [R1+0x80] ;  /* 0x0000800001117983 */ /* 0x000ee40000300800 */
[----:B------:R0:W-:Y:S02]  /*14750*/  MUFU.EX2 R22, R6 ;  /* 0x0000000600167308 */ /* 0x0001e40000000800 */
[----:B0-----:R-:W5:Y:S01]  /*14760*/  LDL.LU R6, [R1+0x2e8] ;  /* 0x0002e80001067983 */ /* 0x001f620000300800 */
[----:B--2---:R-:W-:Y:S01]  /*14770*/  FFMA R5, R10, UR12, -R2 ;  /* 0x0000000c0a057c23 */ /* 0x004fe20008000802 */
[----:B------:R-:W-:-:S02]  /*14780*/  FADD R0, R11, R0 ;  /* 0x000000000b007221 */ /* 0x000fc40000000000 */
[----:B----4-:R-:W-:Y:S01]  /*14790*/  HMMA.16816.F32 R8, R24, R8, R12 ;  /* 0x000000081808723c */ /* 0x010fe2000000180c */
[----:B------:R-:W2:Y:S04]  /*147a0*/  LDL.LU.64 R14, [R1+0x860] ;  /* 0x00086000010e7983 */ /* 0x000ea80000300a00 */
[----:B------:R-:W4:-:S14]  /*147b0*/  LDL.LU.64 R12, [R1+0x858] ;  /* 0x00085800010c7983 */ /* 0x000f1c0000300a00 */
[----:B------:R-:W-:Y:S01]  /*147c0*/  MOV R19, R10 ;  /* 0x0000000a00137202 */ /* 0x000fe20000000f00 */
[----:B------:R-:W-:Y:S01]  /*147d0*/  STL.64 [R1+0x30], R8 ;  /* 0x0000300801007387 */ /* 0x000fe20000100a00 */
[----:B------:R-:W-:-:S03]  /*147e0*/  IMAD.MOV.U32 R18, RZ, RZ, R11 ;  /* 0x000000ffff127224 */ /* 0x000fc600078e000b */
[----:B------:R-:W0:Y:S04]  /*147f0*/  LDSM.16.M88.4 R8, [R3+UR5+0x16080] ;  /* 0x016080050308783b */ /* 0x000e280008000200 */
[----:B------:R-:W-:Y:S04]  /*14800*/  STL [R1+0x804], R18 ;  /* 0x0008041201007387 */ /* 0x000fe80000100800 */
[----:B------:R-:W-:Y:S04]  /*14810*/  STL [R1+0x800], R19 ;  /* 0x0008001301007387 */ /* 0x000fe80000100800 */
[----:B0-----:R0:W-:Y:S04]  /*14820*/  STL.64 [R1+0xb8], R10 ;  /* 0x0000b80a01007387 */ /* 0x0011e80000100a00 */
[----:B0-----:R-:W2:Y:S04]  /*14830*/  LDL.LU R11, [R1+0x268] ;  /* 0x00026800010b7983 */ /* 0x001ea80000300800 */
[----:B------:R0:W-:Y:S04]  /*14840*/  STL.64 [R1+0x830], R8 ;  /* 0x0008300801007387 */ /* 0x0001e80000100a00 */
[----:B--2---:R1:W-:Y:S04]  /*14850*/  STL [R1+0x850], R11 ;  /* 0x0008500b01007387 */ /* 0x0043e80000100800 */
[----:B0-----:R-:W4:Y:S04]  /*14860*/  LDL.LU R8, [R1+0x1f0] ;  /* 0x0001f00001087983 */ /* 0x001f280000300800 */
[----:B------:R-:W4:Y:S04]  /*14870*/  LDL.LU R9, [R1+0x1f4] ;  /* 0x0001f40001097983 */ /* 0x000f280000300800 */
[----:B------:R-:W4:Y:S04]  /*14880*/  LDL.LU R10, [R1+0x1f8] ;  /* 0x0001f800010a7983 */ /* 0x000f280000300800 */
[----:B-1----:R-:W4:Y:S04]  /*14890*/  LDL.LU R11, [R1+0x1fc] ;  /* 0x0001fc00010b7983 */ /* 0x002f280000300800 */
[----:B------:R-:W-:Y:S01]  /*148a0*/  STL [R1+0x634], R2 ;  /* 0x0006340201007387 */ /* 0x000fe20000100800 */
[----:B------:R-:W-:Y:S01]  /*148b0*/  FMUL R7, R5, 1.4426950216293334961 ;  /* 0x3fb8aa3b05077820 */ /* 0x000fe20000400000 */
[--C-:B-----5:R-:W-:Y:S01]  /*148c0*/  FFMA R5, R6, UR12, -R2.reuse ;  /* 0x0000000c06057c23 */ /* 0x120fe20008000802 */
[----:B------:R-:W-:Y:S01]  /*148d0*/  FFMA R6, R14, UR12, -R2 ;  /* 0x0000000c0e067c23 */ /* 0x000fe20008000802 */
[----:B------:R-:W-:Y:S01]  /*148e0*/  FADD R0, R15, R0 ;  /* 0x000000000f007221 */ /* 0x000fe20000000000 */
[----:B----4-:R-:W-:Y:S01]  /*148f0*/  HMMA.16816.F32 R8, R24, R12, R8 ;  /* 0x0000000c1808723c */ /* 0x010fe20000001808 */
[----:B------:R-:W-:-:S15]  /*14900*/  LDSM.16.M88.4 R12, [R3+UR5+0x16880] ;  /* 0x01688005030c783b */ /* 0x000fde0008000200 */
[----:B------:R-:W-:-:S03]  /*14910*/  NOP ;  /* 0x0000000000007918 */ /* 0x000fc60000000000 */
[----:B------:R-:W-:Y:S01]  /*14920*/  MOV R18, R10 ;  /* 0x0000000a00127202 */ /* 0x000fe20000000f00 */
[----:B------:R-:W-:Y:S01]  /*14930*/  STL.64 [R1+0x20], R8 ;  /* 0x0000200801007387 */ /* 0x000fe20000100a00 */
[----:B------:R-:W-:-:S03]  /*14940*/  IMAD.MOV.U32 R19, RZ, RZ, R11 ;  /* 0x000000ffff137224 */ /* 0x000fc600078e000b */
[----:B------:R-:W0:Y:S04]  /*14950*/  LDSM.16.M88.4 R8, [R3+UR5+0x17080] ;  /* 0x017080050308783b */ /* 0x000e280008000200 */
[----:B------:R-:W-:Y:S04]  /*14960*/  STL [R1+0x80c], R19 ;  /* 0x00080c1301007387 */ /* 0x000fe80000100800 */
[----:B------:R-:W-:Y:S04]  /*14970*/  STL [R1+0x808], R18 ;  /* 0x0008081201007387 */ /* 0x000fe80000100800 */
[----:B0-----:R0:W-:Y:S04]  /*14980*/  STL.64 [R1+0x98], R10 ;  /* 0x0000980a01007387 */ /* 0x0011e80000100a00 */
[----:B0-----:R-:W2:Y:S01]  /*14990*/  LDL.LU R11, [R1+0x850] ;  /* 0x00085000010b7983 */ /* 0x001ea20000300800 */
[----:B------:R-:W-:Y:S01]  /*149a0*/  FADD R4, R21, R4 ;  /* 0x0000000415047221 */ /* 0x000fe20000000000 */
[----:B---3--:R-:W-:Y:S01]  /*149b0*/  FADD R0, R17, R0 ;  /* 0x0000000011007221 */ /* 0x008fe20000000000 */
[----:B------:R-:W-:-:S02]  /*149c0*/  MOV R17, R8 ;  /* 0x0000000800117202 */ /* 0x000fc40000000f00 */
[----:B------:R-:W-:Y:S01]  /*149d0*/  FADD R4, R16, R4 ;  /* 0x0000000410047221 */ /* 0x000fe20000000000 */
[----:B------:R-:W-:Y:S01]  /*149e0*/  IMAD.MOV.U32 R16, RZ, RZ, R9 ;  /* 0x000000ffff107224 */ /* 0x000fe200078e0009 */
[----:B------:R-:W-:Y:S04]  /*149f0*/  STL.64 [R1+0xa8], R14 ;  /* 0x0000a80e01007387 */ /* 0x000fe80000100a00 */
[----:B------:R0:W-:Y:S01]  /*14a00*/  STL.64 [R1+0x828], R12 ;  /* 0x0008280c01007387 */ /* 0x0001e20000100a00 */
[----:B------:R-:W-:-:S04]  /*14a10*/  FMUL R5, R5, 1.4426950216293334961 ;  /* 0x3fb8aa3b05057820 */ /* 0x000fc80000400000 */
[----:B------:R1:W3:Y:S01]  /*14a20*/  MUFU.EX2 R2, R5 ;  /* 0x0000000500027308 */ /* 0x0002e20000000800 */
[----:B0-----:R-:W4:Y:S04]  /*14a30*/  LDL.LU R12, [R1+0xe0] ;  /* 0x0000e000010c7983 */ /* 0x001f280000300800 */
[----:B------:R-:W4:Y:S04]  /*14a40*/  LDL.LU R13, [R1+0xe4] ;  /* 0x0000e400010d7983 */ /* 0x000f280000300800 */
[----:B------:R0:W-:Y:S04]  /*14a50*/  STL [R1+0x814], R16 ;  /* 0x0008141001007387 */ /* 0x0001e80000100800 */
[----:B------:R5:W-:Y:S04]  /*14a60*/  STL [R1+0x810], R17 ;  /* 0x0008101101007387 */ /* 0x000be80000100800 */
[----:B0-----:R-:W4:Y:S04]  /*14a70*/  LDL.LU R16, [R1+0x220] ;  /* 0x0002200001107983 */ /* 0x001f280000300800 */
[----:B-----5:R-:W4:Y:S04]  /*14a80*/  LDL.LU R17, [R1+0x224] ;  /* 0x0002240001117983 */ /* 0x020f280000300800 */
[----:B------:R-:W4:Y:S04]  /*14a90*/  LDL.LU R18, [R1+0x228] ;  /* 0x0002280001127983 */ /* 0x000f280000300800 */
[----:B------:R-:W4:Y:S04]  /*14aa0*/  LDL.LU R19, [R1+0x22c] ;  /* 0x00022c0001137983 */ /* 0x000f280000300800 */
[----:B-1----:R-:W5:Y:S04]  /*14ab0*/  LDL.LU R5, [R1+0x264] ;  /* 0x0002640001057983 */ /* 0x002f680000300800 */
[----:B---3--:R0:W-:Y:S04]  /*14ac0*/  STL [R1+0xf0], R2 ;  /* 0x0000f00201007387 */ /* 0x0081e80000100800 */
[----:B0-----:R-:W3:Y:S04]  /*14ad0*/  LDL R2, [R1+0x230] ;  /* 0x0002300001027983 */ /* 0x001ee80000100800 */
[----:B------:R-:W3:Y:S04]  /*14ae0*/  LDL.LU R8, [R1+0x1e0] ;  /* 0x0001e00001087983 */ /* 0x000ee80000300800 */
[----:B------:R-:W3:Y:S04]  /*14af0*/  LDL.LU R9, [R1+0x1e4] ;  /* 0x0001e40001097983 */ /* 0x000ee80000300800 */
[----:B------:R-:W3:Y:S01]  /*14b00*/  LDL.LU R10, [R1+0x1e8] ;  /* 0x0001e800010a7983 */ /* 0x000ee20000300800 */
[----:B--2---:R-:W-:-:S03]  /*14b10*/  FADD R4, R11, R4 ;  /* 0x000000040b047221 */ /* 0x004fc60000000000 */
[----:B------:R-:W3:Y:S01]  /*14b20*/  LDL.LU R11, [R1+0x1ec] ;  /* 0x0001ec00010b7983 */ /* 0x000ee20000300800 */
[----:B------:R0:W1:Y:S03]  /*14b30*/  MUFU.EX2 R21, R7 ;  /* 0x0000000700157308 */ /* 0x0000660000000800 */
[----:B0-----:R-:W2:Y:S01]  /*14b40*/  LDL.LU R7, [R1+0x260] ;  /* 0x0002600001077983 */ /* 0x001ea20000300800 */
[----:B----4-:R-:W-:-:S15]  /*14b50*/  HMMA.16816.F32 R12, R24, R12, R16 ;  /* 0x0000000c180c723c */ /* 0x010fde0000001810 */
[----:B------:R-:W-:-:S04]  /*14b60*/  NOP ;  /* 0x0000000000007918 */ /* 0x000fc80000000000 */
[----:B------:R-:W-:Y:S01]  /*14b70*/  IMAD.MOV.U32 R18, RZ, RZ, R15 ;  /* 0x000000ffff127224 */ /* 0x000fe200078e000f */
[----:B------:R-:W-:Y:S01]  /*14b80*/  MOV R16, R12 ;  /* 0x0000000c00107202 */ /* 0x000fe20000000f00 */
[----:B------:R-:W-:Y:S01]  /*14b90*/  IMAD.MOV.U32 R17, RZ, RZ, R13 ;  /* 0x000000ffff117224 */ /* 0x000fe200078e000d */
[----:B------:R-:W-:Y:S02]  /*14ba0*/  MOV R19, R14 ;  /* 0x0000000e00137202 */ /* 0x000fe40000000f00 */
[----:B------:R-:W0:Y:S04]  /*14bb0*/  LDSM.16.M88.4 R12, [R3+UR5+0x17880] ;  /* 0x01788005030c783b */ /* 0x000e280008000200 */
[----:B---3--:R-:W-:Y:S04]  /*14bc0*/  STL.64 [R1+0x840], R10 ;  /* 0x0008400a01007387 */ /* 0x008fe80000100a00 */
[----:B------:R3:W-:Y:S02]  /*14bd0*/  STL.64 [R1+0x838], R8 ;  /* 0x0008380801007387 */ /* 0x0007e40000100a00 */
[----:B---3--:R-:W-:-:S02]  /*14be0*/  MOV R8, R23 ;  /* 0x0000001700087202 */ /* 0x008fc40000000f00 */
[----:B------:R-:W3:Y:S04]  /*14bf0*/  LDL.LU R23, [R1+0x84c] ;  /* 0x00084c0001177983 */ /* 0x000ee80000300800 */
[----:B------:R-:W-:Y:S04]  /*14c00*/  STL [R1+0x824], R18 ;  /* 0x0008241201007387 */ /* 0x000fe80000100800 */
[----:B------:R4:W-:Y:S04]  /*14c10*/  STL [R1+0x820], R16 ;  /* 0x0008201001007387 */ /* 0x0009e80000100800 */
[----:B------:R0:W-:Y:S04]  /*14c20*/  STL [R1+0x81c], R17 ;  /* 0x00081c1101007387 */ /* 0x0001e80000100800 */
[----:B------:R1:W-:Y:S04]  /*14c30*/  STL [R1+0x818], R19 ;  /* 0x0008181301007387 */ /* 0x0003e80000100800 */
[----:B----4-:R-:W4:Y:S04]  /*14c40*/  LDL.LU R16, [R1+0x210] ;  /* 0x0002100001107983 */ /* 0x010f280000300800 */
[----:B0-----:R-:W4:Y:S04]  /*14c50*/  LDL.LU R17, [R1+0x214] ;  /* 0x0002140001117983 */ /* 0x001f280000300800 */
[----:B------:R-:W4:Y:S04]  /*14c60*/  LDL.LU R18, [R1+0x218] ;  /* 0x0002180001127983 */ /* 0x000f280000300800 */
[----:B-1----:R-:W4:Y:S01]  /*14c70*/  LDL.LU R19, [R1+0x21c] ;  /* 0x00021c0001137983 */ /* 0x002f220000300800 */
[----:B------:R-:W-:-:S03]  /*14c80*/  IMAD.MOV.U32 R9, RZ, RZ, R28 ;  /* 0x000000ffff097224 */ /* 0x000fc600078e001c */
[----:B------:R0:W-:Y:S04]  /*14c90*/  STL.64 [R1+0x80], R12 ;  /* 0x0000800c01007387 */ /* 0x0001e80000100a00 */
[----:B------:R1:W-:Y:S01]  /*14ca0*/  STL [R1+0x88], R14 ;  /* 0x0000880e01007387 */ /* 0x0003e20000100800 */
[----:B------:R-:W-:Y:S01]  /*14cb0*/  MOV R28, R15 ;  /* 0x0000000f001c7202 */ /* 0x000fe20000000f00 */
[----:B-----5:R-:W-:Y:S01]  /*14cc0*/  FADD R0, R5, R0 ;  /* 0x0000000005007221 */ /* 0x020fe20000000000 */
[----:B------:R-:W-:Y:S01]  /*14cd0*/  IMAD.MOV.U32 R5, RZ, RZ, R20 ;  /* 0x000000ffff057224 */ /* 0x000fe200078e0014 */
[----:B0-----:R-:W5:Y:S04]  /*14ce0*/  LDL.LU R12, [R1+0x1c0] ;  /* 0x0001c000010c7983 */ /* 0x001f680000300800 */
[----:B------:R-:W5:Y:S04]  /*14cf0*/  LDL.LU R13, [R1+0x1c4] ;  /* 0x0001c400010d7983 */ /* 0x000f680000300800 */
[----:B-1----:R-:W5:Y:S04]  /*14d00*/  LDL.LU R14, [R1+0x1c8] ;  /* 0x0001c800010e7983 */ /* 0x002f680000300800 */
[----:B------:R-:W5:Y:S04]  /*14d10*/  LDL.LU R15, [R1+0x1cc] ;  /* 0x0001cc00010f7983 */ /* 0x000f680000300800 */
[----:B------:R0:W-:Y:S04]  /*14d20*/  STL [R1+0x798], R28 ;  /* 0x0007981c01007387 */ /* 0x0001e80000100800 */
[----:B0-----:R-:W5:Y:S01]  /*14d30*/  LDL.LU R28, [R1+0x114] ;  /* 0x00011400011c7983 */ /* 0x001f620000300800 */
[----:B----4-:R-:W-:Y:S01]  /*14d40*/  HMMA.16816.F32 R8, R24, R8, R16 ;  /* 0x000000081808723c */ /* 0x010fe20000001810 */
[----:B---3--:R-:W-:-:S02]  /*14d50*/  FADD R3, R23, R4 ;  /* 0x0000000417037221 */ /* 0x008fc40000000000 */
[----:B------:R-:W3:Y:S04]  /*14d60*/  LDL.LU R4, [R1+0xc0] ;  /* 0x0000c00001047983 */ /* 0x000ee80000300800 */
[----:B------:R-:W4:-:S12]  /*14d70*/  LDL.LU R20, [R1+0x848] ;  /* 0x0008480001147983 */ /* 0x000f180000300800 */
[----:B------:R-:W-:Y:S01]  /*14d80*/  MOV R17, R10 ;  /* 0x0000000a00117202 */ /* 0x000fe20000000f00 */
[----:B------:R-:W-:Y:S01]  /*14d90*/  IMAD.MOV.U32 R19, RZ, RZ, R11 ;  /* 0x000000ffff137224 */ /* 0x000fe200078e000b */
[----:B------:R-:W-:Y:S01]  /*14da0*/  MOV R18, R8 ;  /* 0x0000000800127202 */ /* 0x000fe20000000f00 */
[----:B------:R-:W-:Y:S01]  /*14db0*/  IMAD.MOV.U32 R16, RZ, RZ, R9 ;  /* 0x000000ffff107224 */ /* 0x000fe200078e0009 */
[----:B------:R-:W3:Y:S04]  /*14dc0*/  LDL.LU.64 R10, [R1+0x840] ;  /* 0x00084000010a7983 */ /* 0x000ee80000300a00 */
[----:B------:R-:W3:Y:S01]  /*14dd0*/  LDL.LU.64 R8, [R1+0x838] ;  /* 0x0008380001087983 */ /* 0x000ee20000300a00 */
[----:B------:R-:W-:Y:S01]  /*14de0*/  FMUL R6, R6, 1.4426950216293334961 ;  /* 0x3fb8aa3b06067820 */ /* 0x000fe20000400000 */
[----:B--2---:R-:W-:-:S03]  /*14df0*/  FADD R0, R7, R0 ;  /* 0x0000000007007221 */ /* 0x004fc60000000000 */
[----:B------:R3:W0:Y:S02]  /*14e00*/  MUFU.EX2 R23, R6 ;  /* 0x0000000600177308 */ /* 0x0006240000000800 */
[----:B---3--:R-:W-:Y:S01]  /*14e10*/  HMMA.16816.F32 R4, R24, R4, R8 ;  /* 0x000000041804723c */ /* 0x008fe20000001808 */
[----:B------:R-:W5:-:S15]  /*14e20*/  LDL.LU.64 R8, [R1+0x830] ;  /* 0x0008300001087983 */ /* 0x000f5e0000300a00 */
[----:B------:R-:W-:-:S03]  /*14e30*/  NOP ;  /* 0x0000000000007918 */ /* 0x000fc60000000000 */
[----:B------:R-:W-:Y:S04]  /*14e40*/  STL.64 [R1+0x688], R6 ;  /* 0x0006880601007387 */ /* 0x000fe80000100a00 */
[----:B------:R1:W-:Y:S04]  /*14e50*/  STL.64 [R1+0x680], R4 ;  /* 0x0006800401007387 */ /* 0x0003e80000100a00 */
[----:B-1----:R-:W2:Y:S01]  /*14e60*/  LDL.LU R5, [R1+0xf0] ;  /* 0x0000f00001057983 */ /* 0x002ea20000300800 */
[----:B------:R-:W-:Y:S01]  /*14e70*/  FADD R0, R22, R0 ;  /* 0x0000000016007221 */ /* 0x000fe20000000000 */
[----:B------:R-:W-:-:S03]  /*14e80*/  FADD R3, R2, R3 ;  /* 0x0000000302037221 */ /* 0x000fc60000000000 */
[----:B------:R-:W-:Y:S01]  /*14e90*/  FADD R0, R21, R0 ;  /* 0x0000000015007221 */ /* 0x000fe20000000000 */
[----:B0-----:R-:W-:Y:S01]  /*14ea0*/  STL.64 [R1+0x7a8], R22 ;  /* 0x0007a81601007387 */ /* 0x001fe20000100a00 */
[----:B----4-:R-:W-:-:S03]  /*14eb0*/  FADD R3, R20, R3 ;  /* 0x0000000314037221 */ /* 0x010fc60000000000 */
[----:B------:R0:W-:Y:S04]  /*14ec0*/  STL.64 [R1+0x7a0], R20 ;  /* 0x0007a01401007387 */ /* 0x0001e80000100a00 */
[----:B0-----:R-:W3:Y:S04]  /*14ed0*/  LDL.LU R20, [R1+0x1a0] ;  /* 0x0001a00001147983 */ /* 0x001ee80000300800 */
[----:B------:R-:W3:Y:S04]  /*14ee0*/  LDL.LU R21, [R1+0x1a4] ;  /* 0x0001a40001157983 */ /* 0x000ee80000300800 */
[----:B------:R-:W3:Y:S01]  /*14ef0*/  LDL.LU R22, [R1+0x1a8] ;  /* 0x0001a80001167983 */ /* 0x000ee20000300800 */
[----:B-----5:R-:W-:Y:S01]  /*14f00*/  HMMA.16816.F32 R8, R24, R8, R12 ;  /* 0x000000081808723c */ /* 0x020fe2000000180c */
[----:B--2---:R-:W-:-:S04]  /*14f10*/  FADD R0, R5, R0 ;  /* 0x0000000005007221 */ /* 0x004fc80000000000 */
[----:B------:R-:W-:Y:S02]  /*14f20*/  FADD R0, R23, R0 ;  /* 0x0000000017007221 */ /* 0x000fe40000000000 */
[----:B------:R-:W3:Y:S04]  /*14f30*/  LDL.LU R23, [R1+0x1ac] ;  /* 0x0001ac0001177983 */ /* 0x000ee80000300800 */
[----:B------:R-:W3:Y:S08]  /*14f40*/  LDL.LU.64 R12, [R1+0x828] ;  /* 0x00082800010c7983 */ /* 0x000ef00000300a00 */
[----:B------:R0:W-:Y:S04]  /*14f50*/  STL.64 [R1+0x678], R10 ;  /* 0x0006780a01007387 */ /* 0x0001e80000100a00 */
[----:B------:R1:W-:Y:S04]  /*14f60*/  STL.64 [R1+0x670], R8 ;  /* 0x0006700801007387 */ /* 0x0003e80000100a00 */
[----:B0-----:R-:W2:Y:S04]  /*14f70*/  LDL.LU R10, [R1+0xc8] ;  /* 0x0000c800010a7983 */ /* 0x001ea80000300800 */
[----:B------:R-:W2:Y:S04]  /*14f80*/  LDL.LU R11, [R1+0xcc] ;  /* 0x0000cc00010b7983 */ /* 0x000ea80000300800 */
[----:B--2---:R0:W-:Y:S04]  /*14f90*/  STL.64 [R1+0x690], R10 ;  /* 0x0006900a01007387 */ /* 0x0041e80000100a00 */
[----:B------:R-:W2:Y:S04]  /*14fa0*/  LDL.LU R6, [R1+0xd8] ;  /* 0x0000d80001067983 */ /* 0x000ea80000300800 */
[----:B------:R-:W2:Y:S01]  /*14fb0*/  LDL.LU R7, [R1+0xdc] ;  /* 0x0000dc0001077983 */ /* 0x000ea20000300800 */
[----:B-1----:R-:W-:-:S02]  /*14fc0*/  MOV R8, R18 ;  /* 0x0000001200087202 */ /* 0x002fc40000000f00 */
[----:B------:R-:W-:Y:S01]  /*14fd0*/  MOV R9, R16 ;  /* 0x0000001000097202 */ /* 0x000fe20000000f00 */
[----:B0-----:R-:W-:Y:S01]  /*14fe0*/  IMAD.MOV.U32 R10, RZ, RZ, R17 ;  /* 0x000000ffff0a7224 */ /* 0x001fe200078e0011 */
[----:B------:R-:W-:Y:S01]  /*14ff0*/  MOV R11, R19 ;  /* 0x00000013000b7202 */ /* 0x000fe20000000f00 */
[----:B--2---:R0:W-:Y:S04]  /*15000*/  STL.64 [R1+0x698], R6 ;  /* 0x0006980601007387 */ /* 0x0041e80000100a00 */
[----:B------:R-:W2:Y:S04]  /*15010*/  LDL.LU R18, [R1+0x824] ;  /* 0x0008240001127983 */ /* 0x000ea80000300800 */
[----:B------:R-:W4:Y:S04]  /*15020*/  LDL.LU R16, [R1+0x820] ;  /* 0x0008200001107983 */ /* 0x000f280000300800 */
[----:B------:R-:W5:Y:S04]  /*15030*/  LDL.LU R17, [R1+0x81c] ;  /* 0x00081c0001117983 */ /* 0x000f680000300800 */
[----:B------:R-:W3:Y:S04]  /*15040*/  LDL.LU R19, [R1+0x818] ;  /* 0x0008180001137983 */ /* 0x000ee80000300800 */
[----:B------:R2:W-:Y:S04]  /*15050*/  STL.64 [R1+0x6a8], R10 ;  /* 0x0006a80a01007387 */ /* 0x0005e80000100a00 */
[----:B------:R4:W-:Y:S04]  /*15060*/  STL.64 [R1+0x6a0], R8 ;  /* 0x0006a00801007387 */ /* 0x0009e80000100a00 */
[----:B0-----:R-:W3:Y:S04]  /*15070*/  LDL.LU R6, [R1+0xe8] ;  /* 0x0000e80001067983 */ /* 0x001ee80000300800 */
[----:B------:R-:W3:Y:S01]  /*15080*/  LDL.LU R7, [R1+0xec] ;  /* 0x0000ec0001077983 */ /* 0x000ee20000300800 */
[----:B--2---:R-:W-:-:S02]  /*15090*/  MOV R11, R18 ;  /* 0x00000012000b7202 */ /* 0x004fc40000000f00 */
[----:B----4-:R-:W-:Y:S01]  /*150a0*/  MOV R8, R16 ;  /* 0x0000001000087202 */ /* 0x010fe20000000f00 */
[----:B-----5:R-:W-:Y:S01]  /*150b0*/  IMAD.MOV.U32 R9, RZ, RZ, R17 ;  /* 0x000000ffff097224 */ /* 0x020fe200078e0011 */
[----:B---3--:R-:W-:Y:S01]  /*150c0*/  MOV R10, R19 ;  /* 0x00000013000a7202 */ /* 0x008fe20000000f00 */
[----:B------:R0:W-:Y:S04]  /*150d0*/  STL.64 [R1+0x6b0], R6 ;  /* 0x0006b00601007387 */ /* 0x0001e80000100a00 */
[----:B------:R-:W2:Y:S04]  /*150e0*/  LDL.LU R16, [R1+0x814] ;  /* 0x0008140001107983 */ /* 0x000ea80000300800 */
[----:B------:R-:W3:Y:S04]  /*150f0*/  LDL.LU R17, [R1+0x810] ;  /* 0x0008100001117983 */ /* 0x000ee80000300800 */
[----:B------:R-:W4:Y:S04]  /*15100*/  LDL.LU R19, [R1+0x80c] ;  /* 0x00080c0001137983 */ /* 0x000f280000300800 */
[----:B------:R-:W5:Y:S04]  /*15110*/  LDL.LU R18, [R1+0x808] ;  /* 0x0008080001127983 */ /* 0x000f680000300800 */
[----:B------:R-:W-:Y:S04]  /*15120*/  STL.64 [R1+0x6c0], R10 ;  /* 0x0006c00a01007387 */ /* 0x000fe80000100a00 */
[----:B------:R-:W-:Y:S04]  /*15130*/  STL.64 [R1+0x6b8], R8 ;  /* 0x0006b80801007387 */ /* 0x000fe80000100a00 */
[----:B0-----:R-:W2:Y:S04]  /*15140*/  LDL.LU R6, [R1+0xf8] ;  /* 0x0000f80001067983 */ /* 0x001ea80000300800 */
[----:B------:R-:W2:Y:S04]  /*15150*/  LDL.LU R7, [R1+0xfc] ;  /* 0x0000fc0001077983 */ /* 0x000ea80000300800 */
[----:B--2---:R0:W-:Y:S04]  /*15160*/  STL.64 [R1+0x6c8], R6 ;  /* 0x0006c80601007387 */ /* 0x0041e80000100a00 */
[----:B0-----:R-:W2:Y:S04]  /*15170*/  LDL.LU R6, [R1+0x128] ;  /* 0x0001280001067983 */ /* 0x001ea80000300800 */
[----:B------:R-:W2:Y:S01]  /*15180*/  LDL.LU R7, [R1+0x12c] ;  /* 0x00012c0001077983 */ /* 0x000ea20000300800 */
[----:B-----5:R-:W-:Y:S01]  /*15190*/  IMAD.MOV.U32 R10, RZ, RZ, R18 ;  /* 0x000000ffff0a7224 */ /* 0x020fe200078e0012 */
[----:B----4-:R-:W-:-:S02]  /*151a0*/  MOV R11, R19 ;  /* 0x00000013000b7202 */ /* 0x010fc40000000f00 */
[----:B--2---:R0:W-:Y:S04]  /*151b0*/  STL.64 [R1+0x6e0], R6 ;  /* 0x0006e00601007387 */ /* 0x0041e80000100a00 */
[----:B------:R-:W2:Y:S04]  /*151c0*/  LDL.LU R8, [R1+0x20] ;  /* 0x0000200001087983 */ /* 0x000ea80000300800 */
[----:B------:R-:W2:Y:S04]  /*151d0*/  LDL.LU R9, [R1+0x24] ;  /* 0x0000240001097983 */ /* 0x000ea80000300800 */
[----:B------:R-:W4:Y:S04]  /*151e0*/  LDL.LU R18, [R1+0x804] ;  /* 0x0008040001127983 */ /* 0x000f280000300800 */
[----:B------:R-:W5:Y:S04]  /*151f0*/  LDL.LU R19, [R1+0x800] ;  /* 0x0008000001137983 */ /* 0x000f680000300800 */
[----:B0-----:R-:W2:Y:S04]  /*15200*/  LDL.LU R6, [R1+0x148] ;  /* 0x0001480001067983 */ /* 0x001ea80000300800 */
[----:B------:R-:W2:Y:S04]  /*15210*/  LDL.LU R7, [R1+0x14c] ;  /* 0x00014c0001077983 */ /* 0x000ea80000300800 */
[----:B--2---:R-:W-:Y:S04]  /*15220*/  STL.64 [R1+0x6f8], R6 ;  /* 0x0006f80601007387 */ /* 0x004fe80000100a00 */
[----:B------:R5:W-:Y:S04]  /*15230*/  STL.64 [R1+0x6d8], R10 ;  /* 0x0006d80a01007387 */ /* 0x000be80000100a00 */
[----:B------:R0:W-:Y:S01]  /*15240*/  STL.64 [R1+0x6d0], R8 ;  /* 0x0006d00801007387 */ /* 0x0001e20000100a00 */
[----:B-----5:R-:W-:-:S03]  /*15250*/  MOV R10, R19 ;  /* 0x00000013000a7202 */ /* 0x020fc60000000f00 */
[----:B0-----:R-:W2:Y:S04]  /*15260*/  LDL.LU R8, [R1+0x30] ;  /* 0x0000300001087983 */ /* 0x001ea80000300800 */
[----:B------:R-:W2:Y:S04]  /*15270*/  LDL.LU R9, [R1+0x34] ;  /* 0x0000340001097983 */ /* 0x000ea80000300800 */
[----:B------:R-:W5:Y:S01]  /*15280*/  LDL.LU R19, [R1+0x7fc] ;  /* 0x0007fc0001137983 */ /* 0x000f620000300800 */
[----:B----4-:R-:W-:-:S03]  /*15290*/  IMAD.MOV.U32 R11, RZ, RZ, R18 ;  /* 0x000000ffff0b7224 */ /* 0x010fc600078e0012 */
[----:B------:R-:W4:Y:S04]  /*152a0*/  LDL.LU R18, [R1+0x7f8] ;  /* 0x0007f80001127983 */ /* 0x000f280000300800 */
[----:B------:R-:W2:Y:S04]  /*152b0*/  LDL.LU R6, [R1+0x178] ;  /* 0x0001780001067983 */ /* 0x000ea80000300800 */
[----:B------:R-:W2:Y:S04]  /*152c0*/  LDL.LU R7, [R1+0x17c] ;  /* 0x00017c0001077983 */ /* 0x000ea80000300800 */
[----:B--2---:R-:W-:Y:S04]  /*152d0*/  STL.64 [R1+0x710], R6 ;  /* 0x0007100601007387 */ /* 0x004fe80000100a00 */
[----:B------:R4:W-:Y:S04]  /*152e0*/  STL.64 [R1+0x6f0], R10 ;  /* 0x0006f00a01007387 */ /* 0x0009e80000100a00 */
[----:B------:R0:W-:Y:S01]  /*152f0*/  STL.64 [R1+0x6e8], R8 ;  /* 0x0006e80801007387 */ /* 0x0001e20000100a00 */
[----:B----4-:R-:W-:-:S03]  /*15300*/  MOV R10, R18 ;  /* 0x00000012000a7202 */ /* 0x010fc60000000f00 */
[----:B0-----:R-:W2:Y:S04]  /*15310*/  LDL.LU R8, [R1+0x40] ;  /* 0x0000400001087983 */ /* 0x001ea80000300800 */
[----:B------:R-:W2:Y:S04]  /*15320*/  LDL.LU R9, [R1+0x44] ;  /* 0x0000440001097983 */ /* 0x000ea80000300800 */
[----:B------:R-:W4:Y:S01]  /*15330*/  LDL.LU R18, [R1+0x7f4] ;  /* 0x0007f40001127983 */ /* 0x000f220000300800 */
[----:B-----5:R-:W-:-:S03]  /*15340*/  MOV R11, R19 ;  /* 0x00000013000b7202 */ /* 0x020fc60000000f00 */
[----:B------:R-:W5:Y:S04]  /*15350*/  LDL.LU R19, [R1+0x7f0] ;  /* 0x0007f00001137983 */ /* 0x000f680000300800 */
[----:B------:R-:W2:Y:S04]  /*15360*/  LDL.LU R6, [R1+0x198] ;  /* 0x0001980001067983 */ /* 0x000ea80000300800 */
[----:B------:R-:W2:Y:S04]  /*15370*/  LDL.LU R7, [R1+0x19c] ;  /* 0x00019c0001077983 */ /* 0x000ea80000300800 */
[----:B--2---:R-:W-:Y:S04]  /*15380*/  STL.64 [R1+0x728], R6 ;  /* 0x0007280601007387 */ /* 0x004fe80000100a00 */
[----:B------:R5:W-:Y:S04]  /*15390*/  STL.64 [R1+0x708], R10 ;  /* 0x0007080a01007387 */ /* 0x000be80000100a00 */
[----:B------:R0:W-:Y:S01]  /*153a0*/  STL.64 [R1+0x700], R8 ;  /* 0x0007000801007387 */ /* 0x0001e20000100a00 */
[----:B-----5:R-:W-:-:S03]  /*153b0*/  IMAD.MOV.U32 R10, RZ, RZ, R19 ;  /* 0x000000ffff0a7224 */ /* 0x020fc600078e0013 */
[----:B0-----:R-:W2:Y:S04]  /*153c0*/  LDL.LU R8, [R1+0x50] ;  /* 0x0000500001087983 */ /* 0x001ea80000300800 */
[----:B------:R-:W2:Y:S04]  /*153d0*/  LDL.LU R9, [R1+0x54] ;  /* 0x0000540001097983 */ /* 0x000ea80000300800 */
[----:B------:R-:W5:Y:S01]  /*153e0*/  LDL.LU R19, [R1+0x7ec] ;  /* 0x0007ec0001137983 */ /* 0x000f620000300800 */
[----:B----4-:R-:W-:-:S03]  /*153f0*/  MOV R11, R18 ;  /* 0x00000012000b7202 */ /* 0x010fc60000000f00 */
[----:B------:R-:W4:Y:S04]  /*15400*/  LDL.LU R18, [R1+0x7e8] ;  /* 0x0007e80001127983 */ /* 0x000f280000300800 */
[----:B------:R-:W2:Y:S04]  /*15410*/  LDL.LU R6, [R1+0x208] ;  /* 0x0002080001067983 */ /* 0x000ea80000300800 */
[----:B------:R-:W2:Y:S04]  /*15420*/  LDL.LU R7, [R1+0x20c] ;  /* 0x00020c0001077983 */ /* 0x000ea80000300800 */
[----:B--2---:R0:W-:Y:S04]  /*15430*/  STL.64 [R1+0x740], R6 ;  /* 0x0007400601007387 */ /* 0x0041e80000100a00 */
[----:B0-----:R-:W2:Y:S04]  /*15440*/  LDL.LU R6, [R1+0x238] ;  /* 0x0002380001067983 */ /* 0x001ea80000300800 */
        /* <DEDUP_REMOVED lines=8> */
[----:B-----5:R-:W-:-:S03]  /*154d0*/  IMAD.MOV.U32 R11, RZ, RZ, R19 ;  /* 0x000000ffff0b7224 */ /* 0x020fc600078e0013 */
[----:B------:R-:W5:Y:S04]  /*154e0*/  LDL.LU R19, [R1+0x7e0] ;  /* 0x0007e00001137983 */ /* 0x000f680000300800 */
[----:B------:R-:W2:Y:S04]  /*154f0*/  LDL.LU R6, [R1+0x248] ;  /* 0x0002480001067983 */ /* 0x000ea80000300800 */
[----:B------:R-:W2:Y:S01]  /*15500*/  LDL.LU R7, [R1+0x24c] ;  /* 0x00024c0001077983 */ /* 0x000ea20000300800 */
[----:B------:R-:W-:Y:S01]  /*15510*/  HMMA.16816.F32 R12, R24, R12, R20 ;  /* 0x0000000c180c723c */ /* 0x000fe20000001814 */
[----:B---3--:R-:W-:Y:S01]  /*15520*/  IMAD.MOV.U32 R20, RZ, RZ, R17 ;  /* 0x000000ffff147224 */ /* 0x008fe200078e0011 */
[----:B------:R-:W-:Y:S01]  /*15530*/  MOV R21, R16 ;  /* 0x0000001000157202 */ /* 0x000fe20000000f00 */
[----:B--2---:R-:W-:Y:S04]  /*15540*/  STL.64 [R1+0x770], R6 ;  /* 0x0007700601007387 */ /* 0x004fe80000100a00 */
[----:B------:R5:W-:Y:S04]  /*15550*/  STL.64 [R1+0x738], R10 ;  /* 0x0007380a01007387 */ /* 0x000be80000100a00 */
[----:B------:R0:W-:Y:S01]  /*15560*/  STL.64 [R1+0x730], R8 ;  /* 0x0007300801007387 */ /* 0x0001e20000100a00 */
[----:B-----5:R-:W-:-:S03]  /*15570*/  MOV R10, R19 ;  /* 0x00000013000a7202 */ /* 0x020fc60000000f00 */
[----:B0-----:R-:W2:Y:S04]  /*15580*/  LDL.LU R8, [R1+0x70] ;  /* 0x0000700001087983 */ /* 0x001ea80000300800 */
[----:B------:R-:W2:Y:S04]  /*15590*/  LDL.LU R9, [R1+0x74] ;  /* 0x0000740001097983 */ /* 0x000ea80000300800 */
[----:B------:R-:W3:Y:S01]  /*155a0*/  LDL.LU R19, [R1+0x7dc] ;  /* 0x0007dc0001137983 */ /* 0x000ee20000300800 */
[----:B----4-:R-:W-:-:S03]  /*155b0*/  MOV R11, R18 ;  /* 0x00000012000b7202 */ /* 0x010fc60000000f00 */
[----:B------:R-:W4:Y:S04]  /*155c0*/  LDL.LU R18, [R1+0x7d8] ;  /* 0x0007d80001127983 */ /* 0x000f280000300800 */
[----:B------:R-:W5:Y:S04]  /*155d0*/  LDL.LU R17, [R1+0x7d4] ;  /* 0x0007d40001117983 */ /* 0x000f680000300800 */
[----:B------:R-:W2:Y:S04]  /*155e0*/  LDL.LU R16, [R1+0x7d0] ;  /* 0x0007d00001107983 */ /* 0x000ea80000300800 */
[----:B------:R-:W2:Y:S04]  /*155f0*/  LDL.LU R6, [R1+0x258] ;  /* 0x0002580001067983 */ /* 0x000ea80000300800 */
[----:B------:R-:W2:Y:S04]  /*15600*/  LDL.LU R7, [R1+0x25c] ;  /* 0x00025c0001077983 */ /* 0x000ea80000300800 */
[----:B--2---:R-:W-:Y:S04]  /*15610*/  STL.64 [R1+0x790], R6 ;  /* 0x0007900601007387 */ /* 0x004fe80000100a00 */
[----:B------:R0:W-:Y:S04]  /*15620*/  STL [R1+0x788], R5 ;  /* 0x0007880501007387 */ /* 0x0001e80000100800 */
[----:B------:R-:W2:Y:S04]  /*15630*/  LDL.LU R4, [R1+0x160] ;  /* 0x0001600001047983 */ /* 0x000ea80000300800 */
[----:B0-----:R-:W2:Y:S04]  /*15640*/  LDL.LU R5, [R1+0x164] ;  /* 0x0001640001057983 */ /* 0x001ea80000300800 */
[----:B------:R-:W2:Y:S04]  /*15650*/  LDL.LU R6, [R1+0x168] ;  /* 0x0001680001067983 */ /* 0x000ea80000300800 */
[----:B------:R-:W2:Y:S04]  /*15660*/  LDL.LU R7, [R1+0x16c] ;  /* 0x00016c0001077983 */ /* 0x000ea80000300800 */
[----:B------:R-:W-:Y:S04]  /*15670*/  STL.64 [R1+0x750], R10 ;  /* 0x0007500a01007387 */ /* 0x000fe80000100a00 */
[----:B------:R0:W-:Y:S02]  /*15680*/  STL.64 [R1+0x748], R8 ;  /* 0x0007480801007387 */ /* 0x0001e40000100a00 */
[----:B0-----:R-:W-:Y:S01]  /*15690*/  MOV R8, R16 ;  /* 0x0000001000087202 */ /* 0x001fe20000000f00 */
[----:B-----5:R-:W-:Y:S01]  /*156a0*/  IMAD.MOV.U32 R9, RZ, RZ, R17 ;  /* 0x000000ffff097224 */ /* 0x020fe200078e0011 */
[----:B------:R-:W5:Y:S04]  /*156b0*/  LDL.LU R16, [R1+0x7cc] ;  /* 0x0007cc0001107983 */ /* 0x000f680000300800 */
[----:B------:R-:W2:Y:S01]  /*156c0*/  LDL.LU R17, [R1+0x7c8] ;  /* 0x0007c80001117983 */ /* 0x000ea20000300800 */
[----:B----4-:R-:W-:-:S02]  /*156d0*/  MOV R10, R18 ;  /* 0x00000012000a7202 */ /* 0x010fc40000000f00 */
[----:B---3--:R-:W-:Y:S01]  /*156e0*/  MOV R11, R19 ;  /* 0x00000013000b7202 */ /* 0x008fe20000000f00 */
[----:B------:R-:W3:Y:S04]  /*156f0*/  LDL.LU R18, [R1+0x7c4] ;  /* 0x0007c40001127983 */ /* 0x000ee80000300800 */
[----:B------:R-:W4:Y:S04]  /*15700*/  LDL.LU R19, [R1+0x7c0] ;  /* 0x0007c00001137983 */ /* 0x000f280000300800 */
[----:B------:R-:W-:Y:S04]  /*15710*/  STL.64 [R1+0x768], R10 ;  /* 0x0007680a01007387 */ /* 0x000fe80000100a00 */
[----:B------:R0:W-:Y:S04]  /*15720*/  STL.64 [R1+0x760], R8 ;  /* 0x0007600801007387 */ /* 0x0001e80000100a00 */
[----:B0-----:R-:W4:Y:S01]  /*15730*/  LDL.LU R8, [R1+0x130] ;  /* 0x0001300001087983 */ /* 0x001f220000300800 */
[----:B-----5:R-:W-:Y:S01]  /*15740*/  IMAD.MOV.U32 R9, RZ, RZ, R16 ;  /* 0x000000ffff097224 */ /* 0x020fe200078e0010 */
[----:B--2---:R-:W-:-:S02]  /*15750*/  MOV R10, R17 ;  /* 0x00000011000a7202 */ /* 0x004fc40000000f00 */
[----:B------:R-:W2:Y:S04]  /*15760*/  LDL.LU R16, [R1+0x7bc] ;  /* 0x0007bc0001107983 */ /* 0x000ea80000300800 */
[----:B------:R-:W2:Y:S01]  /*15770*/  LDL.LU R17, [R1+0x7b8] ;  /* 0x0007b80001117983 */ /* 0x000ea20000300800 */
[----:B---3--:R-:W-:-:S03]  /*15780*/  MOV R11, R18 ;  /* 0x00000012000b7202 */ /* 0x008fc60000000f00 */
[----:B------:R-:W2:Y:S04]  /*15790*/  LDL.LU R18, [R1+0x7b4] ;  /* 0x0007b40001127983 */ /* 0x000ea80000300800 */
[----:B------:R-:W-:Y:S04]  /*157a0*/  STL.64 [R1+0x780], R10 ;  /* 0x0007800a01007387 */ /* 0x000fe80000100a00 */
[----:B----4-:R0:W-:Y:S02]  /*157b0*/  STL.64 [R1+0x778], R8 ;  /* 0x0007780801007387 */ /* 0x0101e40000100a00 */
[----:B0-----:R-:W-:-:S02]  /*157c0*/  IMAD.MOV.U32 R8, RZ, RZ, R19 ;  /* 0x000000ffff087224 */ /* 0x001fc400078e0013 */
[----:B------:R-:W2:Y:S04]  /*157d0*/  LDL.LU R19, [R1+0x7b0] ;  /* 0x0007b00001137983 */ /* 0x000ea80000300800 */
[----:B------:R-:W3:Y:S04]  /*157e0*/  LDL.LU R9, [R1+0x154] ;  /* 0x0001540001097983 */ /* 0x000ee80000300800 */
[----:B------:R-:W3:Y:S04]  /*157f0*/  LDL.LU R10, [R1+0x158] ;  /* 0x00015800010a7983 */ /* 0x000ee80000300800 */
[----:B------:R-:W3:Y:S04]  /*15800*/  LDL.LU R11, [R1+0x15c] ;  /* 0x00015c00010b7983 */ /* 0x000ee80000300800 */
[----:B------:R0:W-:Y:S04]  /*15810*/  STL.64 [R1+0x668], R14 ;  /* 0x0006680e01007387 */ /* 0x0001e80000100a00 */
[----:B0-----:R-:W4:Y:S04]  /*15820*/  LDL.LU R15, [R1+0x230] ;  /* 0x00023000010f7983 */ /* 0x001f280000300800 */
[----:B------:R0:W-:Y:S04]  /*15830*/  STL.64 [R1+0x660], R12 ;  /* 0x0006600c01007387 */ /* 0x0001e80000100a00 */
[----:B0-----:R-:W5:Y:S04]  /*15840*/  LDL.LU R13, [R1+0x110] ;  /* 0x00011000010d7983 */ /* 0x001f680000300800 */
[----:B------:R-:W3:Y:S01]  /*15850*/  LDL.LU.64 R22, [R1+0x7a8] ;  /* 0x0007a80001167983 */ /* 0x000ee20000300a00 */
[----:B--2---:R-:W-:Y:S03]  /*15860*/  HMMA.16816.F32 R16, R24, R20, R16 ;  /* 0x000000141810723c */ /* 0x004fe60000001810 */
[----:B------:R-:W4:-:S15]  /*15870*/  LDL.LU.64 R20, [R1+0x7a0] ;  /* 0x0007a00001147983 */ /* 0x000f1e0000300a00 */
[----:B------:R-:W-:Y:S01]  /*15880*/  NOP ;  /* 0x0000000000007918 */ /* 0x000fe20000000000 */
[----:B------:R-:W-:Y:S04]  /*15890*/  STL.64 [R1+0x658], R18 ;  /* 0x0006581201007387 */ /* 0x000fe80000100a00 */
[----:B------:R0:W-:Y:S04]  /*158a0*/  STL.64 [R1+0x650], R16 ;  /* 0x0006501001007387 */ /* 0x0001e80000100a00 */
[----:B0-----:R-:W2:Y:S04]  /*158b0*/  LDL.LU R16, [R1+0x80] ;  /* 0x0000800001107983 */ /* 0x001ea80000300800 */
[----:B------:R-:W2:Y:S04]  /*158c0*/  LDL.LU R17, [R1+0x84] ;  /* 0x0000840001117983 */ /* 0x000ea80000300800 */
[----:B------:R-:W2:Y:S01]  /*158d0*/  LDL.LU R14, [R1+0xb8] ;  /* 0x0000b800010e7983 */ /* 0x000ea20000300800 */
[----:B------:R-:W-:Y:S01]  /*158e0*/  FADD R3, R28, R3 ;  /* 0x000000031c037221 */ /* 0x000fe20000000000 */
[----:B----4-:R-:W-:-:S02]  /*158f0*/  F2FP.F16.F32.PACK_AB R20, R20, R15 ;  /* 0x0000000f1414723e */ /* 0x010fc400000000ff */
[----:B---3--:R-:W-:Y:S01]  /*15900*/  F2FP.F16.F32.PACK_AB R21, R21, R22 ;  /* 0x000000161515723e */ /* 0x008fe200000000ff */
[----:B------:R-:W3:Y:S01]  /*15910*/  LDL.LU R15, [R1+0xbc] ;  /* 0x0000bc00010f7983 */ /* 0x000ee20000300800 */
[----:B-----5:R-:W-:-:S03]  /*15920*/  F2FP.F16.F32.PACK_AB R22, R13, R28 ;  /* 0x0000001c0d16723e */ /* 0x020fc600000000ff */
[----:B------:R-:W4:Y:S01]  /*15930*/  LDL.LU R28, [R1+0x798] ;  /* 0x00079800011c7983 */ /* 0x000f220000300800 */
[----:B--2---:R-:W-:Y:S03]  /*15940*/  HMMA.16816.F32 R24, R24, R16, R4 ;  /* 0x000000101818723c */ /* 0x004fe60000001804 */
[----:B------:R-:W2:Y:S04]  /*15950*/  LDL.LU.64 R6, [R1+0x790] ;  /* 0x0007900001067983 */ /* 0x000ea80000300a00 */
[----:B------:R-:W5:Y:S04]  /*15960*/  LDL.LU R5, [R1+0x788] ;  /* 0x0007880001057983 */ /* 0x000f680000300800 */
[----:B------:R-:W2:Y:S04]  /*15970*/  LDL.LU R18, [R1+0xa8] ;  /* 0x0000a80001127983 */ /* 0x000ea80000300800 */
[----:B------:R-:W3:Y:S04]  /*15980*/  LDL.LU R19, [R1+0xac] ;  /* 0x0000ac0001137983 */ /* 0x000ee80000300800 */
[----:B------:R0:W-:Y:S04]  /*15990*/  STL.64 [R1+0x640], R26 ;  /* 0x0006401a01007387 */ /* 0x0001e80000100a00 */
[----:B------:R-:W-:Y:S04]  /*159a0*/  STL.64 [R1+0x638], R24 ;  /* 0x0006381801007387 */ /* 0x000fe80000100a00 */
[----:B0-----:R-:W3:Y:S04]  /*159b0*/  LDL.LU R26, [R1+0x98] ;  /* 0x00009800011a7983 */ /* 0x001ee80000300800 */
[----:B------:R-:W3:Y:S01]  /*159c0*/  LDL.LU R27, [R1+0x9c] ;  /* 0x00009c00011b7983 */ /* 0x000ee20000300800 */
[----:B-----5:R-:W-:-:S07]  /*159d0*/  F2FP.F16.F32.PACK_AB R23, R23, R5 ;  /* 0x000000051717723e */ /* 0x020fce00000000ff */
[----:B--2---:R-:W-:Y:S01]  /*159e0*/  HMMA.16816.F32 R4, R20, R6, R8 ;  /* 0x000000061404723c */ /* 0x004fe20000001808 */
[----:B------:R-:W2:Y:S04]  /*159f0*/  LDL.LU.64 R10, [R1+0x780] ;  /* 0x00078000010a7983 */ /* 0x000ea80000300a00 */
[----:B------:R-:W2:-:S14]  /*15a00*/  LDL.LU.64 R8, [R1+0x778] ;  /* 0x0007780001087983 */ /* 0x000e9c0000300a00 */
        /* <DEDUP_REMOVED lines=65> */
[----:B------:R-:W3:Y:S04]  /*15e20*/  LDL.LU.64 R10, [R1+0x678] ;  /* 0x00067800010a7983 */ /* 0x000ee80000300a00 */
[----:B------:R-:W3:-:S13]  /*15e30*/  LDL.LU.64 R8, [R1+0x670] ;  /* 0x0006700001087983 */ /* 0x000eda0000300a00 */
[----:B------:R0:W-:Y:S04]  /*15e40*/  STL.64 [R1+0x3b0], R4 ;  /* 0x0003b00401007387 */ /* 0x0001e80000100a00 */
[----:B------:R1:W-:Y:S04]  /*15e50*/  STL.64 [R1+0x3b8], R6 ;  /* 0x0003b80601007387 */ /* 0x0003e80000100a00 */
[----:B0-----:R-:W2:Y:S04]  /*15e60*/  LDL R4, [R1+0x42c] ;  /* 0x00042c0001047983 */ /* 0x001ea80000100800 */
[----:B------:R-:W2:Y:S04]  /*15e70*/  LDL.LU R5, [R1+0x290] ;  /* 0x0002900001057983 */ /* 0x000ea80000300800 */
[----:B-1----:R-:W5:Y:S04]  /*15e80*/  LDL R6, [R1+0x404] ;  /* 0x0004040001067983 */ /* 0x002f680000100800 */
[----:B------:R-:W5:Y:S01]  /*15e90*/  LDL.LU R7, [R1+0x294] ;  /* 0x0002940001077983 */ /* 0x000f620000300800 */
[----:B---3--:R-:W-:Y:S03]  /*15ea0*/  HMMA.16816.F32 R8, R20, R14, R8 ;  /* 0x0000000e1408723c */ /* 0x008fe60000001808 */
[----:B------:R-:W3:Y:S04]  /*15eb0*/  LDL.LU.64 R14, [R1+0x668] ;  /* 0x00066800010e7983 */ /* 0x000ee80000300a00 */
[----:B------:R-:W3:-:S12]  /*15ec0*/  LDL.LU.64 R12, [R1+0x660] ;  /* 0x00066000010c7983 */ /* 0x000ed80000300a00 */
[----:B------:R0:W-:Y:S04]  /*15ed0*/  STL.64 [R1+0x3a0], R8 ;  /* 0x0003a00801007387 */ /* 0x0001e80000100a00 */
[----:B------:R1:W-:Y:S04]  /*15ee0*/  STL.64 [R1+0x3a8], R10 ;  /* 0x0003a80a01007387 */ /* 0x0003e80000100a00 */
[----:B0-----:R-:W2:Y:S04]  /*15ef0*/  LDL.LU R8, [R1+0x29c] ;  /* 0x00029c0001087983 */ /* 0x001ea80000300800 */
[----:B------:R-:W2:Y:S04]  /*15f00*/  LDL.LU R9, [R1+0x424] ;  /* 0x0004240001097983 */ /* 0x000ea80000300800 */
[----:B-1----:R-:W2:Y:S04]  /*15f10*/  LDL.LU R10, [R1+0x298] ;  /* 0x00029800010a7983 */ /* 0x002ea80000300800 */
[----:B------:R-:W2:Y:S01]  /*15f20*/  LDL.LU R11, [R1+0x428] ;  /* 0x00042800010b7983 */ /* 0x000ea20000300800 */
[----:B---3--:R-:W-:Y:S03]  /*15f30*/  HMMA.16816.F32 R12, R20, R18, R12 ;  /* 0x00000012140c723c */ /* 0x008fe6000000180c */
[----:B------:R-:W3:Y:S04]  /*15f40*/  LDL.LU.64 R18, [R1+0x658] ;  /* 0x0006580001127983 */ /* 0x000ee80000300a00 */
[----:B------:R-:W3:Y:S01]  /*15f50*/  LDL.LU.64 R16, [R1+0x650] ;  /* 0x0006500001107983 */ /* 0x000ee20000300a00 */
[----:B------:R-:W-:-:S03]  /*15f60*/  FADD R3, R29, R3 ;  /* 0x000000031d037221 */ /* 0x000fc60000000000 */
[----:B------:R-:W0:Y:S04]  /*15f70*/  SHFL.BFLY PT, R2, R0, 0x2, 0x1f ;  /* 0x0c401f0000027f89 */ /* 0x000e2800000e0000 */
[----:B------:R-:W1:Y:S04]  /*15f80*/  SHFL.BFLY PT, R29, R3, 0x2, 0x1f ;  /* 0x0c401f00031d7f89 */ /* 0x000e6800000e0000 */
[----:B------:R-:W-:Y:S04]  /*15f90*/  STL.64 [R1+0x3e0], R12 ;  /* 0x0003e00c01007387 */ /* 0x000fe80000100a00 */
[----:B------:R0:W-:Y:S02]  /*15fa0*/  STL.64 [R1+0x3e8], R14 ;  /* 0x0003e80e01007387 */ /* 0x0001e40000100a00 */
[----:B0-----:R-:W-:Y:S01]  /*15fb0*/  FADD R0, R0, R2 ;  /* 0x0000000200007221 */ /* 0x001fe20000000000 */
[----:B-1----:R-:W-:Y:S01]  /*15fc0*/  FADD R3, R3, R29 ;  /* 0x0000001d03037221 */ /* 0x002fe20000000000 */
[----:B------:R-:W5:Y:S01]  /*15fd0*/  LDL.LU R14, [R1+0x88] ;  /* 0x00008800010e7983 */ /* 0x000f620000300800 */
[----:B----4-:R-:W-:-:S03]  /*15fe0*/  MOV R15, R28 ;  /* 0x0000001c000f7202 */ /* 0x010fc60000000f00 */
[----:B------:R-:W4:Y:S04]  /*15ff0*/  LDL.LU R28, [R1+0x648] ;  /* 0x00064800011c7983 */ /* 0x000f280000300800 */
[----:B------:R-:W0:Y:S02]  /*16000*/  SHFL.BFLY PT, R2, R3, 0x1, 0x1f ;  /* 0x0c201f0003027f89 */ /* 0x000e2400000e0000 */
[----:B0-----:R-:W-:Y:S01]  /*16010*/  FADD R3, R3, R2 ;  /* 0x0000000203037221 */ /* 0x001fe20000000000 */
[----:B---3--:R-:W-:Y:S01]  /*16020*/  HMMA.16816.F32 R16, R20, R26, R16 ;  /* 0x0000001a1410723c */ /* 0x008fe20000001810 */
[----:B------:R-:W3:Y:S04]  /*16030*/  LDL.LU.64 R26, [R1+0x640] ;  /* 0x00064000011a7983 */ /* 0x000ee80000300a00 */
[----:B------:R-:W3:-:S14]  /*16040*/  LDL.LU.64 R24, [R1+0x638] ;  /* 0x0006380001187983 */ /* 0x000edc0000300a00 */
[----:B------:R-:W-:Y:S04]  /*16050*/  STL.64 [R1+0x3d0], R16 ;  /* 0x0003d01001007387 */ /* 0x000fe80000100a00 */
[----:B------:R-:W-:Y:S04]  /*16060*/  STL.64 [R1+0x3d8], R18 ;  /* 0x0003d81201007387 */ /* 0x000fe80000100a00 */
[----:B------:R-:W4:Y:S04]  /*16070*/  LDL.LU R2, [R1+0x634] ;  /* 0x0006340001027983 */ /* 0x000f280000300800 */
[----:B------:R-:W0:Y:S01]  /*16080*/  SHFL.BFLY PT, R29, R0, 0x1, 0x1f ;  /* 0x0c201f00001d7f89 */ /* 0x000e2200000e0000 */
[----:B--2---:R-:W-:Y:S01]  /*16090*/  FFMA R9, R8, R9, R3 ;  /* 0x0000000908097223 */ /* 0x004fe20000000003 */
[----:B------:R-:W-:Y:S01]  /*160a0*/  LEA R5, R4, R5, 0x7 ;  /* 0x0000000504057211 */ /* 0x000fe200078e38ff */
[----:B-----5:R-:W-:Y:S01]  /*160b0*/  IMAD R7, R6, 0x80, R7 ;  /* 0x0000008006077824 */ /* 0x020fe200078e0207 */
[----:B------:R-:W-:Y:S01]  /*160c0*/  UIADD3 UR4, UPT, UPT, UR4, 0x80, URZ ;  /* 0x0000008004047890 */ /* 0x000fe2000fffe0ff */
[----:B0-----:R-:W-:-:S04]  /*160d0*/  FADD R0, R0, R29 ;  /* 0x0000001d00007221 */ /* 0x001fc80000000000 */
[----:B------:R-:W-:Y:S01]  /*160e0*/  FFMA R11, R10, R11, R0 ;  /* 0x0000000b0a0b7223 */ /* 0x000fe20000000000 */
[----:B------:R-:W-:Y:S01]  /*160f0*/  UISETP.GE.AND UP0, UPT, UR4, UR9, UPT ;  /* 0x000000090400728c */ /* 0x000fe2000bf06270 */
[----:B---3--:R-:W-:-:S15]  /*16100*/  HMMA.16816.F32 R12, R20, R14, R24 ;  /* 0x0000000e140c723c */ /* 0x008fde0000001818 */
[----:B------:R-:W-:-:S04]  /*16110*/  NOP ;  /* 0x0000000000007918 */ /* 0x000fc80000000000 */
[----:B------:R1:W-:Y:S04]  /*16120*/  STL.64 [R1+0x3f0], R12 ;  /* 0x0003f00c01007387 */ /* 0x0003e80000100a00 */
[----:B------:R1:W-:Y:S04]  /*16130*/  STL.64 [R1+0x3f8], R14 ;  /* 0x0003f80e01007387 */ /* 0x0003e80000100a00 */
[----:B------:R1:W-:Y:S04]  /*16140*/  STL [R1+0x424], R9 ;  /* 0x0004240901007387 */ /* 0x0003e80000100800 */
[----:B------:R1:W-:Y:S04]  /*16150*/  STL [R1+0x428], R11 ;  /* 0x0004280b01007387 */ /* 0x0003e80000100800 */
[----:B----4-:R1:W-:Y:S04]  /*16160*/  STL [R1+0x298], R28 ;  /* 0x0002981c01007387 */ /* 0x0103e80000100800 */
[----:B------:R1:W-:Y:S04]  /*16170*/  STL [R1+0x290], R5 ;  /* 0x0002900501007387 */ /* 0x0003e80000100800 */
[----:B------:R1:W-:Y:S04]  /*16180*/  STL [R1+0x294], R7 ;  /* 0x0002940701007387 */ /* 0x0003e80000100800 */
[----:B------:R1:W-:Y:S01]  /*16190*/  STL [R1+0x400], R2 ;  /* 0x0004000201007387 */ /* 0x0003e20000100800 */
[----:B------:R-:W-:Y:S05]  /*161a0*/  BRA.U !UP0, `(.L_x_1) ;  /* 0xfffffed9080c7547 */ /* 0x000fea000b83ffff */
[----:B------:R2:W-:Y:S04]  /*161b0*/  STL [R1+0x114], R28 ;  /* 0x0001141c01007387 */ /* 0x0005e80000100800 */
[----:B------:R2:W-:Y:S02]  /*161c0*/  STL [R1+0x110], R2 ;  /* 0x0001100201007387 */ /* 0x0005e40000100800 */
.L_x_0:
[----:B012---:R-:W2:Y:S04]  /*161d0*/  LDL.LU R2, [R1+0x330] ;  /* 0x0003300001027983 */ /* 0x007ea80000300800 */
[----:B------:R-:W3:Y:S01]  /*161e0*/  LDL.LU R0, [R1+0x334] ;  /* 0x0003340001007983 */ /* 0x000ee20000300800 */
[----:B------:R-:W0:Y:S01]  /*161f0*/  S2UR UR5, SR_CgaCtaId ;  /* 0x00000000000579c3 */ /* 0x000e220000008800 */
[----:B------:R-:W-:-:S07]  /*16200*/  UMOV UR4, 0x400 ;  /* 0x0000040000047882 */ /* 0x000fce0000000000 */
[----:B------:R-:W-:Y:S06]  /*16210*/  BAR.SYNC.DEFER_BLOCKING 0x0 ;  /* 0x0000000000007b1d */ /* 0x000fec0000010000 */
[----:B--2---:R1:W-:Y:S04]  /*16220*/  STL [R1+0x78], R2 ;  /* 0x0000780201007387 */ /* 0x0043e80000100800 */
[----:B-1----:R-:W2:Y:S04]  /*16230*/  LDL.LU R2, [R1+0x338] ;  /* 0x0003380001027983 */ /* 0x002ea80000300800 */
[----:B---3--:R1:W-:Y:S04]  /*16240*/  STL [R1+0x7c], R0 ;  /* 0x00007c0001007387 */ /* 0x0083e80000100800 */
[----:B-1----:R-:W3:Y:S04]  /*16250*/  LDL.LU R0, [R1+0x33c] ;  /* 0x00033c0001007983 */ /* 0x002ee80000300800 */
        /* <DEDUP_REMOVED lines=61> */
[----:B------:R-:W2:Y:S04]  /*16630*/  LDL.LU R28, [R1+0x388] ;  /* 0x00038800011c7983 */ /* 0x000ea80000300800 */
[----:B---3--:R3:W-:Y:S04]  /*16640*/  STL [R1+0x20], R0 ;  /* 0x0000200001007387 */ /* 0x0087e80000100800 */
[----:B------:R-:W4:Y:S04]  /*16650*/  LDL.LU R10, [R1+0x38c] ;  /* 0x00038c00010a7983 */ /* 0x000f280000300800 */
[----:B-1----:R-:W5:Y:S04]  /*16660*/  LDL.LU R2, [R1+0x370] ;  /* 0x0003700001027983 */ /* 0x002f680000300800 */
[----:B---3--:R-:W3:Y:S04]  /*16670*/  LDL.LU R0, [R1+0x374] ;  /* 0x0003740001007983 */ /* 0x008ee80000300800 */
[----:B-----5:R-:W-:Y:S04]  /*16680*/  STL [R1+0x14], R2 ;  /* 0x0000140201007387 */ /* 0x020fe80000100800 */
[----:B--2---:R-:W-:Y:S04]  /*16690*/  STL [R1+0xc], R28 ;  /* 0x00000c1c01007387 */ /* 0x004fe80000100800 */
[----:B----4-:R-:W-:Y:S04]  /*166a0*/  STL [R1+0x8], R10 ;  /* 0x0000080a01007387 */ /* 0x010fe80000100800 */
[----:B---3--:R1:W-:Y:S04]  /*166b0*/  STL [R1+0x10], R0 ;  /* 0x0000100001007387 */ /* 0x0083e80000100800 */
[----:B------:R-:W2:Y:S04]  /*166c0*/  LDL.LU R29, [R1+0x378] ;  /* 0x00037800011d7983 */ /* 0x000ea80000300800 */
[----:B------:R-:W3:Y:S04]  /*166d0*/  LDL.LU R26, [R1+0x37c] ;  /* 0x00037c00011a7983 */ /* 0x000ee80000300800 */
[----:B-1----:R-:W4:Y:S04]  /*166e0*/  LDL.LU R0, [R1+0x3c0] ;  /* 0x0003c00001007983 */ /* 0x002f280000300800 */
[----:B------:R-:W5:Y:S04]  /*166f0*/  LDL.LU R2, [R1+0x3c4] ;  /* 0x0003c40001027983 */ /* 0x000f680000300800 */
[----:B----4-:R1:W-:Y:S04]  /*16700*/  STL [R1+0x4], R0 ;  /* 0x0000040001007387 */ /* 0x0103e80000100800 */
[----:B-1----:R-:W4:Y:S04]  /*16710*/  LDL.LU R0, [R1+0x3c8] ;  /* 0x0003c80001007983 */ /* 0x002f280000300800 */
[----:B-----5:R-:W-:Y:S04]  /*16720*/  STL [R1], R2 ;  /* 0x0000000201007387 */ /* 0x020fe80000100800 */
[----:B------:R-:W5:Y:S04]  /*16730*/  LDL.LU R3, [R1+0x3cc] ;  /* 0x0003cc0001037983 */ /* 0x000f680000300800 */
[----:B------:R-:W2:Y:S04]  /*16740*/  LDL.LU R4, [R1+0x3b0] ;  /* 0x0003b00001047983 */ /* 0x000ea80000300800 */
[----:B--2---:R1:W-:Y:S04]  /*16750*/  STL [R1+0x784], R4 ;  /* 0x0007840401007387 */ /* 0x0043e80000100800 */
[----:B------:R-:W2:Y:S04]  /*16760*/  LDL.LU R5, [R1+0x3b4] ;  /* 0x0003b40001057983 */ /* 0x000ea80000300800 */
[----:B--2---:R-:W-:Y:S04]  /*16770*/  STL [R1+0x788], R5 ;  /* 0x0007880501007387 */ /* 0x004fe80000100800 */
[----:B------:R-:W2:Y:S04]  /*16780*/  LDL.LU R6, [R1+0x3b8] ;  /* 0x0003b80001067983 */ /* 0x000ea80000300800 */
[----:B------:R-:W2:Y:S04]  /*16790*/  LDL.LU R7, [R1+0x3bc] ;  /* 0x0003bc0001077983 */ /* 0x000ea80000300800 */
[----:B------:R-:W2:Y:S04]  /*167a0*/  LDL.LU R8, [R1+0x3a0] ;  /* 0x0003a00001087983 */ /* 0x000ea80000300800 */
[----:B--2---:R2:W-:Y:S04]  /*167b0*/  STL [R1+0x78c], R8 ;  /* 0x00078c0801007387 */ /* 0x0045e80000100800 */
[----:B------:R-:W3:Y:S01]  /*167c0*/  LDL.LU R9, [R1+0x3a4] ;  /* 0x0003a40001097983 */ /* 0x000ee20000300800 */
[----:B-1----:R-:W-:Y:S01]  /*167d0*/  MOV R4, R10 ;  /* 0x0000000a00047202 */ /* 0x002fe20000000f00 */
[----:B0-----:R-:W-:Y:S01]  /*167e0*/  ULEA UR7, UR5, UR4, 0x18 ;  /* 0x0000000405077291 */ /* 0x001fe2000f8ec0ff */
[----:B------:R-:W0:Y:S01]  /*167f0*/  LDCU.64 UR4, c[0x0][0x3e0] ;  /* 0x00007c00ff0477ac */ /* 0x000e220008000a00 */
[----:B--2---:R-:W1:Y:S01]  /*16800*/  S2R R8, SR_TID.X ;  /* 0x0000000000087919 */ /* 0x004e620000002100 */
[----:B---3--:R-:W-:Y:S04]  /*16810*/  STL [R1+0x790], R9 ;  /* 0x0007900901007387 */ /* 0x008fe80000100800 */
[----:B------:R-:W2:Y:S01]  /*16820*/  LDL.LU R12, [R1+0x3a8] ;  /* 0x0003a800010c7983 */ /* 0x000ea20000300800 */
[----:B-1----:R-:W-:-:S03]  /*16830*/  LOP3.LUT R2, R8, 0x7, RZ, 0xc0, !PT ;  /* 0x0000000708027812 */ /* 0x002fc600078ec0ff */
[----:B------:R-:W3:Y:S04]  /*16840*/  LDL.LU R13, [R1+0x3ac] ;  /* 0x0003ac00010d7983 */ /* 0x000ee80000300800 */
[----:B------:R-:W2:Y:S04]  /*16850*/  LDL.LU R10, [R1+0x3e0] ;  /* 0x0003e000010a7983 */ /* 0x000ea80000300800 */
[----:B--2---:R-:W-:Y:S04]  /*16860*/  STL [R1+0x794], R10 ;  /* 0x0007940a01007387 */ /* 0x004fe80000100800 */
[----:B------:R-:W2:Y:S01]  /*16870*/  LDL.LU R11, [R1+0x3e4] ;  /* 0x0003e400010b7983 */ /* 0x000ea20000300800 */
[----:B------:R-:W-:-:S03]  /*16880*/  LEA R5, R2, UR7, 0x4 ;  /* 0x0000000702057c11 */ /* 0x000fc6000f8e20ff */
[----:B--2---:R-:W-:Y:S04]  /*16890*/  STL [R1+0x798], R11 ;  /* 0x0007980b01007387 */ /* 0x004fe80000100800 */
[----:B------:R-:W2:Y:S01]  /*168a0*/  LDL.LU R14, [R1+0x3e8] ;  /* 0x0003e800010e7983 */ /* 0x000ea20000300800 */
[----:B------:R-:W-:-:S03]  /*168b0*/  SHF.L.U32 R18, R8, 0x2, RZ ;  /* 0x0000000208127819 */ /* 0x000fc600000006ff */
[----:B------:R-:W2:Y:S04]  /*168c0*/  LDL.LU R15, [R1+0x3ec] ;  /* 0x0003ec00010f7983 */ /* 0x000ea80000300800 */
[----:B------:R-:W2:Y:S01]  /*168d0*/  LDL.LU R16, [R1+0x3d0] ;  /* 0x0003d00001107983 */ /* 0x000ea20000300800 */
[----:B------:R-:W-:Y:S01]  /*168e0*/  LOP3.LUT R18, R18, 0x3c0, RZ, 0xc0, !PT ;  /* 0x000003c012127812 */ /* 0x000fe200078ec0ff */
[----:B------:R-:W-:Y:S02]  /*168f0*/  IMAD R2, R2, -0x8, R5 ;  /* 0xfffffff802027824 */ /* 0x000fe400078e0205 */
[----:B--2---:R-:W-:Y:S04]  /*16900*/  STL [R1+0x79c], R16 ;  /* 0x00079c1001007387 */ /* 0x004fe80000100800 */
[----:B------:R-:W2:Y:S04]  /*16910*/  LDL.LU R17, [R1+0x3d4] ;  /* 0x0003d40001117983 */ /* 0x000ea80000300800 */
[----:B--2---:R1:W-:Y:S04]  /*16920*/  STL [R1+0x7a0], R17 ;  /* 0x0007a01101007387 */ /* 0x0043e80000100800 */
[----:B------:R-:W2:Y:S04]  /*16930*/  LDL.LU R20, [R1+0x3d8] ;  /* 0x0003d80001147983 */ /* 0x000ea80000300800 */
[----:B------:R-:W2:Y:S01]  /*16940*/  LDL.LU R23, [R1+0x3dc] ;  /* 0x0003dc0001177983 */ /* 0x000ea20000300800 */
[----:B-1----:R-:W-:-:S03]  /*16950*/  IMAD.IADD R17, R18, 0x1, R2 ;  /* 0x0000000112117824 */ /* 0x002fc600078e0202 */
[----:B------:R-:W2:Y:S04]  /*16960*/  LDL.LU R24, [R1+0x424] ;  /* 0x0004240001187983 */ /* 0x000ea80000300800 */
[----:B------:R-:W2:Y:S04]  /*16970*/  LDL.LU R25, [R1+0x428] ;  /* 0x0004280001197983 */ /* 0x000ea80000300800 */
[----:B------:R-:W2:Y:S04]  /*16980*/  LDL.LU R18, [R1+0x3f0] ;  /* 0x0003f00001127983 */ /* 0x000ea80000300800 */
[----:B--2---:R1:W-:Y:S04]  /*16990*/  STL [R1+0x7a4], R18 ;  /* 0x0007a41201007387 */ /* 0x0043e80000100800 */
[----:B------:R-:W2:Y:S01]  /*169a0*/  LDL.LU R19, [R1+0x3f4] ;  /* 0x0003f40001137983 */ /* 0x000ea20000300800 */
[C---:B------:R-:W-:Y:S01]  /*169b0*/  FMUL R21, R24.reuse, 8388608 ;  /* 0x4b00000018157820 */ /* 0x040fe20000400000 */
[----:B------:R-:W-:Y:S01]  /*169c0*/  FSETP.GEU.AND P1, PT, R24, 1.175494350822287508e-38, PT ;  /* 0x008000001800780b */ /* 0x000fe20003f2e000 */
[C---:B------:R-:W-:Y:S01]  /*169d0*/  FMUL R22, R25.reuse, 8388608 ;  /* 0x4b00000019167820 */ /* 0x040fe20000400000 */
[----:B------:R-:W-:-:S02]  /*169e0*/  FSETP.GEU.AND P2, PT, R25, 1.175494350822287508e-38, PT ;  /* 0x008000001900780b */ /* 0x000fc40003f4e000 */
[----:B------:R-:W-:Y:S02]  /*169f0*/  FSEL R21, R21, R24, !P1 ;  /* 0x0000001815157208 */ /* 0x000fe40004800000 */
[----:B------:R-:W-:-:S03]  /*16a00*/  SHF.L.U32 R9, R8, 0x3, RZ ;  /* 0x0000000308097819 */ /* 0x000fc600000006ff */
[----:B------:R-:W-:Y:S01]  /*16a10*/  VIADD R2, R21, 0xc0cafb0d ;  /* 0xc0cafb0d15027836 */ /* 0x000fe20000000000 */
[----:B------:R-:W-:Y:S02]  /*16a20*/  LOP3.LUT R16, R8, 0x8, RZ, 0xc0, !PT ;  /* 0x0000000808107812 */ /* 0x000fe400078ec0ff */
[----:B------:R-:W-:Y:S02]  /*16a30*/  FSEL R22, R22, R25, !P2 ;  /* 0x0000001916167208 */ /* 0x000fe40005000000 */
[----:B------:R-:W-:Y:S02]  /*16a40*/  LOP3.LUT R10, R2, 0xff800000, RZ, 0xc0, !PT ;  /* 0xff800000020a7812 */ /* 0x000fe400078ec0ff */
[----:B-1----:R-:W-:Y:S02]  /*16a50*/  LOP3.LUT R18, R9, 0xf80, RZ, 0xc0, !PT ;  /* 0x00000f8009127812 */ /* 0x002fe400078ec0ff */
[----:B------:R-:W-:Y:S02]  /*16a60*/  MOV R5, R28 ;  /* 0x0000001c00057202 */ /* 0x000fe40000000f00 */
[----:B------:R-:W-:Y:S01]  /*16a70*/  IADD3 R28, PT, PT, R22, -0x3f3504f3, RZ ;  /* 0xc0cafb0d161c7810 */ /* 0x000fe20007ffe0ff */
[----:B--2---:R1:W-:Y:S04]  /*16a80*/  STL [R1+0x7a8], R19 ;  /* 0x0007a81301007387 */ /* 0x0043e80000100800 */
[----:B------:R-:W2:Y:S01]  /*16a90*/  LDL.LU R27, [R1+0x3f8] ;  /* 0x0003f800011b7983 */ /* 0x000ea20000300800 */
[----:B------:R-:W-:-:S02]  /*16aa0*/  FSEL R11, RZ, -23, P1 ;  /* 0xc1b80000ff0b7808 */ /* 0x000fc40000800000 */
[----:B------:R-:W-:Y:S01]  /*16ab0*/  I2FP.F32.S32 R10, R10 ;  /* 0x0000000a000a7245 */ /* 0x000fe20000201400 */
[----:B------:R0:W-:Y:S01]  /*16ac0*/  STL [R1+0x7ac], R21 ;  /* 0x0007ac1501007387 */ /* 0x0001e20000100800 */
[----:B------:R-:W-:Y:S02]  /*16ad0*/  FSEL R9, RZ, -23, P2 ;  /* 0xc1b80000ff097808 */ /* 0x000fe40001000000 */
[----:B-1----:R-:W-:Y:S01]  /*16ae0*/  LOP3.LUT R19, R8, 0x7, RZ, 0xc0, !PT ;  /* 0x0000000708137812 */ /* 0x002fe200078ec0ff */
[----:B------:R-:W-:Y:S01]  /*16af0*/  STL [R1+0x780], R22 ;  /* 0x0007801601007387 */ /* 0x000fe20000100800 */
[----:B------:R-:W-:Y:S02]  /*16b00*/  LOP3.LUT R8, R28, 0xff800000, RZ, 0xc0, !PT ;  /* 0xff8000001c087812 */ /* 0x000fe400078ec0ff */
[----:B------:R-:W-:Y:S01]  /*16b10*/  LEA R19, R19, UR7, 0x4 ;  /* 0x0000000713137c11 */ /* 0x000fe2000f8e20ff */
[----:B------:R-:W2:Y:S01]  /*16b20*/  LDL.LU R28, [R1+0x3fc] ;  /* 0x0003fc00011c7983 */ /* 0x000ea20000300800 */
[----:B------:R-:W-:-:S02]  /*16b30*/  I2FP.F32.S32 R8, R8 ;  /* 0x0000000800087245 */ /* 0x000fc40000201400 */
[C---:B------:R-:W-:Y:S02]  /*16b40*/  LEA R2, R16.reuse, R19, 0x9 ;  /* 0x0000001310027211 */ /* 0x040fe400078e48ff */
[----:B------:R-:W-:Y:S02]  /*16b50*/  LEA.HI R16, R16, R17, RZ, 0x1f ;  /* 0x0000001110107211 */ /* 0x000fe400078ff8ff */
[----:B------:R-:W-:Y:S01]  /*16b60*/  FSETP.GT.AND P0, PT, |R25|, 8.50705917302346158658e+37, PT ;  /* 0x7e8000001900780b */ /* 0x000fe20003f04200 */
[----:B------:R-:W-:-:S05]  /*16b70*/  IMAD.IADD R2, R18, 0x1, R2 ;  /* 0x0000000112027824 */ /* 0x000fca00078e0202 */
[----:B------:R1:W-:Y:S04]  /*16b80*/  STL [R1+0x768], R2 ;  /* 0x0007680201007387 */ /* 0x0003e80000100800 */
[----:B------:R-:W-:Y:S04]  /*16b90*/  STL [R1+0x11c], R16 ;  /* 0x00011c1001007387 */ /* 0x000fe80000100800 */
[----:B0-----:R-:W2:Y:S01]  /*16ba0*/  LDL.LU R21, [R1+0x44] ;  /* 0x0000440001157983 */ /* 0x001ea20000300800 */
[----:B------:R-:W-:Y:S01]  /*16bb0*/  FFMA.FTZ R10, R10, 1.1920928955078125e-07, R11 ;  /* 0x340000000a0a7823 */ /* 0x000fe2000001000b */
[----:B-1----:R-:W-:-:S04]  /*16bc0*/  FFMA.FTZ R2, R8, 1.1920928955078125e-07, R9 ;  /* 0x3400000008027823 */ /* 0x002fc80000010009 */
[----:B------:R-:W-:Y:S04]  /*16bd0*/  STL [R1+0xc0], R10 ;  /* 0x0000c00a01007387 */ /* 0x000fe80000100800 */
[----:B--2---:R0:W-:Y:S04]  /*16be0*/  STL [R1+0x7d4], R21 ;  /* 0x0007d41501007387 */ /* 0x0041e80000100800 */
[----:B------:R-:W-:Y:S04]  /*16bf0*/  STL [R1+0xbc], R2 ;  /* 0x0000bc0201007387 */ /* 0x000fe80000100800 */
[----:B0-----:R-:W2:Y:S04]  /*16c00*/  LDL R21, [R1+0x3c] ;  /* 0x00003c0001157983 */ /* 0x001ea80000100800 */
[----:B--2---:R0:W-:Y:S04]  /*16c10*/  STL [R1+0x7d8], R21 ;  /* 0x0007d81501007387 */ /* 0x0041e80000100800 */
        /* <DEDUP_REMOVED lines=8> */
[----:B0-----:R-:W2:Y:S01]  /*16ca0*/  LDL R21, [R1+0x18] ;  /* 0x0000180001157983 */ /* 0x001ea20000100800 */
[----:B------:R-:W-:-:S02]  /*16cb0*/  FSETP.GEU.AND P3, PT, |R24|, 1.175494350822287508e-38, PT ;  /* 0x008000001800780b */ /* 0x000fc40003f6e200 */
[----:B------:R-:W-:Y:S01]  /*16cc0*/  FSETP.GT.AND P1, PT, |R24|, 8.50705917302346158658e+37, PT ;  /* 0x7e8000001800780b */ /* 0x000fe20003f24200 */
[----:B--2---:R0:W-:Y:S02]  /*16cd0*/  STL [R1+0x7ec], R21 ;  /* 0x0007ec1501007387 */ /* 0x0041e40000100800 */
[----:B0-----:R-:W-:-:S05]  /*16ce0*/  MOV R21, R5 ;  /* 0x0000000500157202 */ /* 0x001fca0000000f00 */
[----:B------:R0:W-:Y:S04]  /*16cf0*/  STL [R1+0x7f0], R21 ;  /* 0x0007f01501007387 */ /* 0x0001e80000100800 */
[----:B------:R-:W2:Y:S04]  /*16d00*/  LDL.LU R19, [R1+0x48] ;  /* 0x0000480001137983 */ /* 0x000ea80000300800 */
[----:B------:R-:W2:Y:S01]  /*16d10*/  LDL.LU R18, [R1+0x4c] ;  /* 0x00004c0001127983 */ /* 0x000ea20000300800 */
[----:B0-----:R-:W-:-:S03]  /*16d20*/  MOV R21, R4 ;  /* 0x0000000400157202 */ /* 0x001fc60000000f00 */
[----:B------:R-:W2:Y:S04]  /*16d30*/  LDL.LU R17, [R1+0x50] ;  /* 0x0000500001117983 */ /* 0x000ea80000300800 */
[----:B------:R-:W2:Y:S04]  /*16d40*/  LDL.LU R16, [R1+0x58] ;  /* 0x0000580001107983 */ /* 0x000ea80000300800 */
[----:B------:R-:W2:Y:S04]  /*16d50*/  LDL.LU R11, [R1+0x60] ;  /* 0x00006000010b7983 */ /* 0x000ea80000300800 */
[----:B------:R-:W2:Y:S01]  /*16d60*/  LDL.LU R10, [R1+0x64] ;  /* 0x00006400010a7983 */ /* 0x000ea20000300800 */
[----:B------:R-:W-:-:S03]  /*16d70*/  @P0 FMUL R21, R21, 0.25 ;  /* 0x3e80000015150820 */ /* 0x000fc60000400000 */
[----:B------:R-:W2:Y:S04]  /*16d80*/  LDL.LU R9, [R1+0x6c] ;  /* 0x00006c0001097983 */ /* 0x000ea80000300800 */
[----:B------:R-:W2:Y:S04]  /*16d90*/  LDL.LU R8, [R1+0x78] ;  /* 0x0000780001087983 */ /* 0x000ea80000300800 */
[----:B------:R-:W2:Y:S04]  /*16da0*/  LDL.LU R5, [R1+0x7c] ;  /* 0x00007c0001057983 */ /* 0x000ea80000300800 */
[----:B------:R-:W2:Y:S04]  /*16db0*/  LDL.LU R4, [R1+0x80] ;  /* 0x0000800001047983 */ /* 0x000ea80000300800 */
[----:B------:R-:W2:Y:S04]  /*16dc0*/  LDL.LU R2, [R1+0x84] ;  /* 0x0000840001027983 */ /* 0x000ea80000300800 */
[----:B------:R-:W2:Y:S04]  /*16dd0*/  LDL.LU R22, [R1+0x68] ;  /* 0x0000680001167983 */ /* 0x000ea80000300800 */
[----:B------:R0:W-:Y:S04]  /*16de0*/  STL [R1+0x7b0], R24 ;  /* 0x0007b01801007387 */ /* 0x0001e80000100800 */
[----:B0-----:R-:W2:Y:S04]  /*16df0*/  LDL.LU R24, [R1+0x40] ;  /* 0x0000400001187983 */ /* 0x001ea80000300800 */
[----:B------:R0:W-:Y:S04]  /*16e00*/  @P0 STL [R1+0x8], R21 ;  /* 0x0000081501000387 */ /* 0x0001e80000100800 */
[----:B0-----:R-:W2:Y:S02]  /*16e10*/  LDL.LU R21, [R1+0x7f0] ;  /* 0x0007f00001157983 */ /* 0x001ea40000300800 */
[----:B--2---:R-:W-:-:S05]  /*16e20*/  @P0 FMUL R21, R21, 0.25 ;  /* 0x3e80000015150820 */ /* 0x004fca0000400000 */
        /* <DEDUP_REMOVED lines=16> */
[----:B0-----:R-:W2:Y:S01]  /*16f30*/  LDL.LU R21, [R1+0x7d8] ;  /* 0x0007d80001157983 */ /* 0x001ea20000300800 */
[----:B------:R-:W-:Y:S01]  /*16f40*/  @P0 FMUL R24, R24, 0.25 ;  /* 0x3e80000018180820 */ /* 0x000fe20000400000 */
[----:B--2---:R-:W-:-:S05]  /*16f50*/  @P0 FMUL R21, R21, 0.25 ;  /* 0x3e80000015150820 */ /* 0x004fca0000400000 */
[----:B------:R0:W-:Y:S04]  /*16f60*/  @P0 STL [R1+0x3c], R21 ;  /* 0x00003c1501000387 */ /* 0x0001e80000100800 */
[----:B0-----:R-:W2:Y:S04]  /*16f70*/  LDL.LU R21, [R1+0x7d4] ;  /* 0x0007d40001157983 */ /* 0x001ea80000300800 */
[----:B------:R0:W-:Y:S04]  /*16f80*/  STL [R1+0x7b4], R24 ;  /* 0x0007b41801007387 */ /* 0x0001e80000100800 */
        /* <DEDUP_REMOVED lines=13> */
[----:B------:R-:W-:-:S03]  /*17060*/  FSETP.GEU.AND P2, PT, |R25|, 1.175494350822287508e-38, PT ;  /* 0x008000001900780b */ /* 0x000fc60003f4e200 */
[----:B--2---:R0:W-:Y:S04]  /*17070*/  STL [R1+0x7d0], R24 ;  /* 0x0007d01801007387 */ /* 0x0041e80000100800 */
[----:B0-----:R-:W2:Y:S06]  /*17080*/  LDL R24, [R1+0x8] ;  /* 0x0000080001187983 */ /* 0x001eac0000100800 */
[----:B--2---:R-:W-:-:S05]  /*17090*/  @!P2 FMUL R24, R24, 16777216 ;  /* 0x4b8000001818a820 */ /* 0x004fca0000400000 */
[----:B------:R0:W-:Y:S04]  /*170a0*/  @!P2 STL [R1+0x8], R24 ;  /* 0x000008180100a387 */ /* 0x0001e80000100800 */
[----:B0-----:R-:W2:Y:S02]  /*170b0*/  LDL.LU R24, [R1+0x7d0] ;  /* 0x0007d00001187983 */ /* 0x001ea40000300800 */
        /* <DEDUP_REMOVED lines=17> */
[----:B0-----:R-:W2:Y:S01]  /*171d0*/  LDL.LU R24, [R1+0x7b8] ;  /* 0x0007b80001187983 */ /* 0x001ea20000300800 */
[----:B------:R-:W-:-:S04]  /*171e0*/  @P0 FMUL R25, R25, 0.25 ;  /* 0x3e80000019190820 */ /* 0x000fc80000400000 */
[----:B------:R-:W-:Y:S01]  /*171f0*/  @!P2 FMUL R25, R25, 16777216 ;  /* 0x4b8000001919a820 */ /* 0x000fe20000400000 */
[----:B--2---:R-:W-:-:S05]  /*17200*/  @!P2 FMUL R24, R24, 16777216 ;  /* 0x4b8000001818a820 */ /* 0x004fca0000400000 */
[----:B------:R0:W-:Y:S04]  /*17210*/  @!P2 STL [R1+0x3c], R24 ;  /* 0x00003c180100a387 */ /* 0x0001e80000100800 */
[----:B0-----:R-:W2:Y:S01]  /*17220*/  LDL.LU R24, [R1+0x7b4] ;  /* 0x0007b40001187983 */ /* 0x001ea20000300800 */
[----:B------:R-:W0:Y:S01]  /*17230*/  MUFU.RCP R25, R25 ;  /* 0x0000001900197308 */ /* 0x000e220000001000 */
[----:B------:R-:W-:Y:S01]  /*17240*/  @P0 FMUL R28, R28, 0.25 ;  /* 0x3e8000001c1c0820 */ /* 0x000fe20000400000 */
[----:B------:R-:W-:Y:S01]  /*17250*/  @P0 FMUL R27, R27, 0.25 ;  /* 0x3e8000001b1b0820 */ /* 0x000fe20000400000 */
[----:B------:R-:W-:Y:S02]  /*17260*/  @P0 FMUL R23, R23, 0.25 ;  /* 0x3e80000017170820 */ /* 0x000fe40000400000 */
[----:B------:R-:W-:Y:S01]  /*17270*/  @!P2 FMUL R28, R28, 16777216 ;  /* 0x4b8000001c1ca820 */ /* 0x000fe20000400000 */
[----:B------:R-:W-:Y:S01]  /*17280*/  @P0 FMUL R20, R20, 0.25 ;  /* 0x3e80000014140820 */ /* 0x000fe20000400000 */
[----:B------:R-:W-:Y:S01]  /*17290*/  @!P2 FMUL R27, R27, 16777216 ;  /* 0x4b8000001b1ba820 */ /* 0x000fe20000400000 */
[----:B------:R-:W-:Y:S01]  /*172a0*/  @P0 FMUL R15, R15, 0.25 ;  /* 0x3e8000000f0f0820 */ /* 0x000fe20000400000 */
[----:B------:R-:W-:Y:S01]  /*172b0*/  @!P2 FMUL R23, R23, 16777216 ;  /* 0x4b8000001717a820 */ /* 0x000fe20000400000 */
[----:B------:R-:W-:Y:S01]  /*172c0*/  @P0 FMUL R14, R14, 0.25 ;  /* 0x3e8000000e0e0820 */ /* 0x000fe20000400000 */
[----:B------:R-:W-:Y:S01]  /*172d0*/  @!P2 FMUL R20, R20, 16777216 ;  /* 0x4b8000001414a820 */ /* 0x000fe20000400000 */
[----:B---3--:R-:W-:Y:S01]  /*172e0*/  @P0 FMUL R13, R13, 0.25 ;  /* 0x3e8000000d0d0820 */ /* 0x008fe20000400000 */
[----:B------:R-:W-:Y:S01]  /*172f0*/  @!P2 FMUL R15, R15, 16777216 ;  /* 0x4b8000000f0fa820 */ /* 0x000fe20000400000 */
[C---:B0-----:R-:W-:Y:S01]  /*17300*/  FMUL R28, R25.reuse, R28 ;  /* 0x0000001c191c7220 */ /* 0x041fe20000400000 */
[C---:B------:R-:W-:Y:S01]  /*17310*/  FMUL R27, R25.reuse, R27 ;  /* 0x0000001b191b7220 */ /* 0x040fe20000400000 */
[C---:B------:R-:W-:Y:S01]  /*17320*/  FMUL R23, R25.reuse, R23 ;  /* 0x0000001719177220 */ /* 0x040fe20000400000 */
[----:B------:R-:W-:Y:S01]  /*17330*/  @P0 FMUL R12, R12, 0.25 ;  /* 0x3e8000000c0c0820 */ /* 0x000fe20000400000 */
[----:B------:R-:W-:Y:S01]  /*17340*/  @!P2 FMUL R14, R14, 16777216 ;  /* 0x4b8000000e0ea820 */ /* 0x000fe20000400000 */
[----:B------:R-:W-:Y:S01]  /*17350*/  FMUL R20, R25, R20 ;  /* 0x0000001419147220 */ /* 0x000fe20000400000 */
[----:B------:R-:W-:Y:S01]  /*17360*/  @P0 FMUL R7, R7, 0.25 ;  /* 0x3e80000007070820 */ /* 0x000fe20000400000 */
[----:B------:R-:W-:Y:S01]  /*17370*/  @!P2 FMUL R13, R13, 16777216 ;  /* 0x4b8000000d0da820 */ /* 0x000fe20000400000 */
[C---:B------:R-:W-:Y:S01]  /*17380*/  FMUL R15, R25.reuse, R15 ;  /* 0x0000000f190f7220 */ /* 0x040fe20000400000 */
[----:B------:R-:W-:Y:S01]  /*17390*/  @P0 FMUL R6, R6, 0.25 ;  /* 0x3e80000006060820 */ /* 0x000fe20000400000 */
[----:B------:R-:W-:Y:S01]  /*173a0*/  @!P2 FMUL R12, R12, 16777216 ;  /* 0x4b8000000c0ca820 */ /* 0x000fe20000400000 */
[----:B------:R-:W-:Y:S01]  /*173b0*/  FMUL R14, R25, R14 ;  /* 0x0000000e190e7220 */ /* 0x000fe20000400000 */
[----:B------:R-:W-:Y:S01]  /*173c0*/  @!P2 FMUL R7, R7, 16777216 ;  /* 0x4b8000000707a820 */ /* 0x000fe20000400000 */
[C---:B------:R-:W-:Y:S01]  /*173d0*/  FMUL R13, R25.reuse, R13 ;  /* 0x0000000d190d7220 */ /* 0x040fe20000400000 */
[----:B------:R-:W-:Y:S01]  /*173e0*/  @!P2 FMUL R6, R6, 16777216 ;  /* 0x4b8000000606a820 */ /* 0x000fe20000400000 */
[C---:B------:R-:W-:Y:S01]  /*173f0*/  FMUL R12, R25.reuse, R12 ;  /* 0x0000000c190c7220 */ /* 0x040fe20000400000 */
[----:B------:R-:W-:-:S02]  /*17400*/  FMUL R7, R25, R7 ;  /* 0x0000000719077220 */ /* 0x000fc40000400000 */
[----:B------:R-:W-:Y:S01]  /*17410*/  FMUL R6, R25, R6 ;  /* 0x0000000619067220 */ /* 0x000fe20000400000 */
[----:B--2---:R-:W-:-:S05]  /*17420*/  @!P2 FMUL R24, R24, 16777216 ;  /* 0x4b8000001818a820 */ /* 0x004fca0000400000 */
[----:B------:R0:W-:Y:S04]  /*17430*/  STL [R1+0x40], R24 ;  /* 0x0000401801007387 */ /* 0x0001e80000100800 */
[----:B0-----:R-:W2:Y:S04]  /*17440*/  LDL.LU R24, [R1+0x7b0] ;  /* 0x0007b00001187983 */ /* 0x001ea80000300800 */
[----:B------:R0:W-:Y:S04]  /*17450*/  STL [R1+0x108], R28 ;  /* 0x0001081c01007387 */ /* 0x0001e80000100800 */
[----:B0-----:R-:W3:Y:S04]  /*17460*/  LDL.LU R28, [R1] ;  /* 0x00000000011c7983 */ /* 0x001ee80000300800 */
[----:B------:R0:W-:Y:S04]  /*17470*/  STL [R1+0x100], R27 ;  /* 0x0001001b01007387 */ /* 0x0001e80000100800 */
[----:B0-----:R-:W3:Y:S04]  /*17480*/  LDL.LU R27, [R1+0x40] ;  /* 0x00004000011b7983 */ /* 0x001ee80000300800 */
        /* <DEDUP_REMOVED lines=15> */
[----:B0-----:R-:W3:Y:S01]  /*17580*/  LDL.LU R6, [R1+0x8] ;  /* 0x0000080001067983 */ /* 0x001ee20000300800 */
[----:B-----5:R-:W-:Y:S01]  /*17590*/  @P0 FMUL R3, R3, 0.25 ;  /* 0x3e80000003030820 */ /* 0x020fe20000400000 */
[----:B----4-:R-:W-:Y:S01]  /*175a0*/  @P0 FMUL R0, R0, 0.25 ;  /* 0x3e80000000000820 */ /* 0x010fe20000400000 */
[----:B------:R-:W-:-:S02]  /*175b0*/  @P0 FMUL R26, R26, 0.25 ;  /* 0x3e8000001a1a0820 */ /* 0x000fc40000400000 */
[----:B------:R-:W-:Y:S01]  /*175c0*/  @!P2 FMUL R3, R3, 16777216 ;  /* 0x4b8000000303a820 */ /* 0x000fe20000400000 */
[----:B------:R-:W-:Y:S01]  /*175d0*/  @P0 FMUL R29, R29, 0.25 ;  /* 0x3e8000001d1d0820 */ /* 0x000fe20000400000 */
[----:B------:R-:W-:Y:S01]  /*175e0*/  @!P2 FMUL R0, R0, 16777216 ;  /* 0x4b8000000000a820 */ /* 0x000fe20000400000 */
[----:B------:R-:W-:Y:S01]  /*175f0*/  @!P2 FMUL R26, R26, 16777216 ;  /* 0x4b8000001a1aa820 */ /* 0x000fe20000400000 */
[----:B------:R-:W-:Y:S01]  /*17600*/  FMUL R3, R25, R3 ;  /* 0x0000000319037220 */ /* 0x000fe20000400000 */
[----:B------:R-:W-:Y:S01]  /*17610*/  @!P2 FMUL R29, R29, 16777216 ;  /* 0x4b8000001d1da820 */ /* 0x000fe20000400000 */
[C---:B------:R-:W-:Y:S01]  /*17620*/  FMUL R0, R25.reuse, R0 ;  /* 0x0000000019007220 */ /* 0x040fe20000400000 */
[C---:B------:R-:W-:Y:S02]  /*17630*/  FMUL R26, R25.reuse, R26 ;  /* 0x0000001a191a7220 */ /* 0x040fe40000400000 */
[----:B------:R0:W-:Y:S04]  /*17640*/  STL [R1+0xd8], R3 ;  /* 0x0000d80301007387 */ /* 0x0001e80000100800 */
[----:B------:R-:W-:Y:S01]  /*17650*/  STL [R1+0xd4], R0 ;  /* 0x0000d40001007387 */ /* 0x000fe20000100800 */
[----:B0-----:R-:W-:-:S03]  /*17660*/  FMUL R3, R25, R29 ;  /* 0x0000001d19037220 */ /* 0x001fc60000400000 */
[----:B------:R-:W-:Y:S04]  /*17670*/  STL [R1+0xd0], R26 ;  /* 0x0000d01a01007387 */ /* 0x000fe80000100800 */
[----:B------:R3:W-:Y:S01]  /*17680*/  STL [R1+0xcc], R3 ;  /* 0x0000cc0301007387 */ /* 0x0007e20000100800 */
[----:B------:R-:W-:Y:S01]  /*17690*/  @P0 FMUL R21, R21, 0.25 ;  /* 0x3e80000015150820 */ /* 0x000fe20000400000 */
[----:B------:R-:W-:-:S03]  /*176a0*/  @P0 FMUL R19, R19, 0.25 ;  /* 0x3e80000013130820 */ /* 0x000fc60000400000 */
[----:B------:R-:W-:Y:S01]  /*176b0*/  @!P2 FMUL R21, R21, 16777216 ;  /* 0x4b8000001515a820 */ /* 0x000fe20000400000 */
[----:B------:R-:W-:Y:S01]  /*176c0*/  @P0 FMUL R18, R18, 0.25 ;  /* 0x3e80000012120820 */ /* 0x000fe20000400000 */
[----:B------:R-:W-:Y:S01]  /*176d0*/  @!P2 FMUL R19, R19, 16777216 ;  /* 0x4b8000001313a820 */ /* 0x000fe20000400000 */
[----:B------:R-:W-:Y:S01]  /*176e0*/  @P0 FMUL R17, R17, 0.25 ;  /* 0x3e80000011110820 */ /* 0x000fe20000400000 */
[----:B------:R-:W-:Y:S01]  /*176f0*/  @P0 FMUL R16, R16, 0.25 ;  /* 0x3e80000010100820 */ /* 0x000fe20000400000 */
[----:B------:R-:W-:Y:S01]  /*17700*/  @!P2 FMUL R18, R18, 16777216 ;  /* 0x4b8000001212a820 */ /* 0x000fe20000400000 */
[----:B------:R-:W-:Y:S01]  /*17710*/  @P0 FMUL R11, R11, 0.25 ;  /* 0x3e8000000b0b0820 */ /* 0x000fe20000400000 */
[----:B------:R-:W-:Y:S01]  /*17720*/  @!P2 FMUL R17, R17, 16777216 ;  /* 0x4b8000001111a820 */ /* 0x000fe20000400000 */
[----:B------:R-:W-:Y:S01]  /*17730*/  @P1 FMUL R10, R10, 0.25 ;  /* 0x3e8000000a0a1820 */ /* 0x000fe20000400000 */
[----:B------:R-:W-:Y:S01]  /*17740*/  @P1 FMUL R9, R9, 0.25 ;  /* 0x3e80000009091820 */ /* 0x000fe20000400000 */
[----:B------:R-:W-:Y:S01]  /*17750*/  @P1 FMUL R8, R8, 0.25 ;  /* 0x3e80000008081820 */ /* 0x000fe20000400000 */
[----:B------:R-:W-:Y:S01]  /*17760*/  @!P2 FMUL R16, R16, 16777216 ;  /* 0x4b8000001010a820 */ /* 0x000fe20000400000 */
[----:B------:R-:W-:Y:S01]  /*17770*/  FMUL R29, R25, R17 ;  /* 0x00000011191d7220 */ /* 0x000fe20000400000 */
[----:B------:R-:W-:Y:S01]  /*17780*/  @P1 FMUL R5, R5, 0.25 ;  /* 0x3e80000005051820 */ /* 0x000fe20000400000 */
[----:B------:R-:W-:Y:S01]  /*17790*/  @!P2 FMUL R11, R11, 16777216 ;  /* 0x4b8000000b0ba820 */ /* 0x000fe20000400000 */
[----:B------:R-:W-:Y:S01]  /*177a0*/  @!P3 FMUL R10, R10, 16777216 ;  /* 0x4b8000000a0ab820 */ /* 0x000fe20000400000 */
[----:B------:R-:W-:Y:S01]  /*177b0*/  @!P3 FMUL R9, R9, 16777216 ;  /* 0x4b8000000909b820 */ /* 0x000fe20000400000 */
[----:B------:R-:W-:Y:S01]  /*177c0*/  @P0 FMUL R4, R4, 0.25 ;  /* 0x3e80000004040820 */ /* 0x000fe20000400000 */
[----:B------:R-:W-:Y:S01]  /*177d0*/  @!P3 FMUL R8, R8, 16777216 ;  /* 0x4b8000000808b820 */ /* 0x000fe20000400000 */
[----:B------:R-:W-:Y:S01]  /*177e0*/  @P0 FMUL R22, R22, 0.25 ;  /* 0x3e80000016160820 */ /* 0x000fe20000400000 */
[----:B------:R-:W-:Y:S01]  /*177f0*/  @!P3 FMUL R5, R5, 16777216 ;  /* 0x4b8000000505b820 */ /* 0x000fe20000400000 */
[----:B------:R-:W-:Y:S01]  /*17800*/  @P0 FMUL R2, R2, 0.25 ;  /* 0x3e80000002020820 */ /* 0x000fe20000400000 */
[----:B------:R-:W-:Y:S01]  /*17810*/  @!P2 FMUL R4, R4, 16777216 ;  /* 0x4b8000000404a820 */ /* 0x000fe20000400000 */
[----:B------:R-:W-:-:S02]  /*17820*/  @!P2 FMUL R22, R22, 16777216 ;  /* 0x4b8000001616a820 */ /* 0x000fc40000400000 */
[----:B------:R-:W-:Y:S01]  /*17830*/  @!P2 FMUL R2, R2, 16777216 ;  /* 0x4b8000000202a820 */ /* 0x000fe20000400000 */
[----:B--2---:R-:W-:-:S04]  /*17840*/  @P1 FMUL R24, R24, 0.25 ;  /* 0x3e80000018181820 */ /* 0x004fc80000400000 */
[----:B------:R-:W-:-:S06]  /*17850*/  @!P3 FMUL R24, R24, 16777216 ;  /* 0x4b8000001818b820 */ /* 0x000fcc0000400000 */
[----:B------:R-:W0:Y:S01]  /*17860*/  MUFU.RCP R24, R24 ;  /* 0x0000001800187308 */ /* 0x000e220000001000 */
[C---:B---3--:R-:W-:Y:S01]  /*17870*/  FMUL R3, R25.reuse, R12 ;  /* 0x0000000c19037220 */ /* 0x048fe20000400000 */
[C---:B------:R-:W-:Y:S01]  /*17880*/  FMUL R0, R25.reuse, R6 ;  /* 0x0000000619007220 */ /* 0x040fe20000400000 */
[----:B------:R-:W-:-:S04]  /*17890*/  FMUL R6, R25, R7 ;  /* 0x0000000719067220 */ /* 0x000fc80000400000 */
[----:B------:R1:W-:Y:S04]  /*178a0*/  STL [R1+0xc8], R0 ;  /* 0x0000c80001007387 */ /* 0x0003e80000100800 */
[----:B------:R2:W-:Y:S04]  /*178b0*/  STL [R1+0xc4], R6 ;  /* 0x0000c40601007387 */ /* 0x0005e80000100800 */
[----:B------:R3:W-:Y:S01]  /*178c0*/  STL [R1+0xb8], R3 ;  /* 0x0000b80301007387 */ /* 0x0007e20000100800 */
[C---:B-1----:R-:W-:Y:S01]  /*178d0*/  FMUL R0, R25.reuse, R13 ;  /* 0x0000000d19007220 */ /* 0x042fe20000400000 */
[----:B--2---:R-:W-:-:S04]  /*178e0*/  FMUL R6, R25, R14 ;  /* 0x0000000e19067220 */ /* 0x004fc80000400000 */
[----:B------:R1:W-:Y:S01]  /*178f0*/  STL [R1+0xb4], R0 ;  /* 0x0000b40001007387 */ /* 0x0003e20000100800 */
[----:B---3--:R-:W-:-:S03]  /*17900*/  FMUL R3, R25, R15 ;  /* 0x0000000f19037220 */ /* 0x008fc60000400000 */
[----:B------:R2:W-:Y:S04]  /*17910*/  STL [R1+0xb0], R6 ;  /* 0x0000b00601007387 */ /* 0x0005e80000100800 */
[----:B------:R3:W-:Y:S01]  /*17920*/  STL [R1+0xac], R3 ;  /* 0x0000ac0301007387 */ /* 0x0007e20000100800 */
[C---:B-1----:R-:W-:Y:S01]  /*17930*/  FMUL R0, R25.reuse, R20 ;  /* 0x0000001419007220 */ /* 0x042fe20000400000 */
[----:B--2---:R-:W-:-:S04]  /*17940*/  FMUL R6, R25, R23 ;  /* 0x0000001719067220 */ /* 0x004fc80000400000 */
[----:B------:R1:W-:Y:S01]  /*17950*/  STL [R1+0xa8], R0 ;  /* 0x0000a80001007387 */ /* 0x0003e20000100800 */
[----:B---3--:R-:W-:-:S03]  /*17960*/  FMUL R3, R25, R27 ;  /* 0x0000001b19037220 */ /* 0x008fc60000400000 */
[----:B------:R-:W-:Y:S01]  /*17970*/  STL [R1+0x3c], R6 ;  /* 0x00003c0601007387 */ /* 0x000fe20000100800 */
[----:B-1----:R-:W-:-:S03]  /*17980*/  FMUL R0, R25, R21 ;  /* 0x0000001519007220 */ /* 0x002fc60000400000 */
[----:B------:R-:W2:Y:S04]  /*17990*/  LDL.LU R21, [R1+0x7ac] ;  /* 0x0007ac0001157983 */ /* 0x000ea80000300800 */
[----:B------:R1:W-:Y:S01]  /*179a0*/  STL [R1+0x38], R3 ;  /* 0x0000380301007387 */ /* 0x0003e20000100800 */
[C---:B------:R-:W-:Y:S01]  /*179b0*/  FMUL R7, R25.reuse, R16 ;  /* 0x0000001019077220 */ /* 0x040fe20000400000 */
[C---:B-1----:R-:W-:Y:S02]  /*179c0*/  FMUL R3, R25.reuse, R19 ;  /* 0x0000001319037220 */ /* 0x042fe40000400000 */
[----:B------:R-:W3:Y:S04]  /*179d0*/  LDL.LU R19, [R1+0x7a8] ;  /* 0x0007a80001137983 */ /* 0x000ee80000300800 */
[----:B------:R1:W-:Y:S01]  /*179e0*/  STL [R1+0x2c], R0 ;  /* 0x00002c0001007387 */ /* 0x0003e20000100800 */
[C---:B------:R-:W-:Y:S01]  /*179f0*/  FMUL R6, R25.reuse, R11 ;  /* 0x0000000b19067220 */ /* 0x040fe20000400000 */
[----:B0-----:R-:W-:Y:S01]  /*17a00*/  FMUL R13, R24, R10 ;  /* 0x0000000a180d7220 */ /* 0x001fe20000400000 */
[----:B-1----:R-:W-:-:S02]  /*17a10*/  FMUL R0, R25, R18 ;  /* 0x0000001219007220 */ /* 0x002fc40000400000 */
[----:B------:R-:W4:Y:S04]  /*17a20*/  LDL.LU R18, [R1+0x7a4] ;  /* 0x0007a40001127983 */ /* 0x000f280000300800 */
[----:B------:R0:W-:Y:S04]  /*17a30*/  STL [R1+0x28], R3 ;  /* 0x0000280301007387 */ /* 0x0001e80000100800 */
[----:B------:R-:W5:Y:S04]  /*17a40*/  LDL.LU R17, [R1+0x7a0] ;  /* 0x0007a00001117983 */ /* 0x000f680000300800 */
[----:B------:R1:W-:Y:S01]  /*17a50*/  STL [R1+0x18], R0 ;  /* 0x0000180001007387 */ /* 0x0003e20000100800 */
[----:B------:R-:W-:-:S03]  /*17a60*/  FMUL R12, R24, R9 ;  /* 0x00000009180c7220 */ /* 0x000fc60000400000 */
[----:B------:R-:W-:Y:S01]  /*17a70*/  STL [R1+0x760], R29 ;  /* 0x0007601d01007387 */ /* 0x000fe20000100800 */
[----:B0-----:R-:W-:-:S03]  /*17a80*/  FMUL R3, R24, R8 ;  /* 0x0000000818037220 */ /* 0x001fc60000400000 */
[----:B------:R-:W2:Y:S04]  /*17a90*/  LDL.LU R16, [R1+0x79c] ;  /* 0x00079c0001107983 */ /* 0x000ea80000300800 */
[----:B------:R-:W2:Y:S01]  /*17aa0*/  LDL.LU R11, [R1+0x798] ;  /* 0x00079800010b7983 */ /* 0x000ea20000300800 */
[----:B-1----:R-:W-:-:S03]  /*17ab0*/  FMUL R0, R24, R5 ;  /* 0x0000000518007220 */ /* 0x002fc60000400000 */
[----:B------:R-:W2:Y:S04]  /*17ac0*/  LDL.LU R10, [R1+0x794] ;  /* 0x00079400010a7983 */ /* 0x000ea80000300800 */
[----:B------:R-:W2:Y:S01]  /*17ad0*/  LDL.LU R9, [R1+0x790] ;  /* 0x0007900001097983 */ /* 0x000ea20000300800 */
[----:B------:R-:W-:-:S03]  /*17ae0*/  FMUL R14, R25, R4 ;  /* 0x00000004190e7220 */ /* 0x000fc60000400000 */
[----:B------:R-:W2:Y:S04]  /*17af0*/  LDL.LU R8, [R1+0x78c] ;  /* 0x00078c0001087983 */ /* 0x000ea80000300800 */
[----:B------:R-:W2:Y:S04]  /*17b00*/  LDL.LU R5, [R1+0x788] ;  /* 0x0007880001057983 */ /* 0x000ea80000300800 */
[----:B------:R0:W-:Y:S01]  /*17b10*/  STL [R1+0x77c], R24 ;  /* 0x00077c1801007387 */ /* 0x0001e20000100800 */
[----:B------:R-:W-:-:S03]  /*17b20*/  FMUL R15, R25, R2 ;  /* 0x00000002190f7220 */ /* 0x000fc60000400000 */
[----:B------:R-:W2:Y:S01]  /*17b30*/  LDL.LU R4, [R1+0x784] ;  /* 0x0007840001047983 */ /* 0x000ea20000300800 */
[----:B0-----:R-:W-:Y:S02]  /*17b40*/  IMAD.MOV.U32 R24, RZ, RZ, R28 ;  /* 0x000000ffff187224 */ /* 0x001fe400078e001c */
[----:B------:R-:W-:Y:S02]  /*17b50*/  FMUL R28, R25, R22 ;  /* 0x00000016191c7220 */ /* 0x000fe40000400000 */
[----:B------:R-:W2:Y:S04]  /*17b60*/  LDL.LU R22, [R1+0x4] ;  /* 0x0000040001167983 */ /* 0x000ea80000300800 */
[----:B------:R-:W3:Y:S04]  /*17b70*/  LDL.LU R26, [R1+0x10] ;  /* 0x00001000011a7983 */ /* 0x000ee80000300800 */
[----:B------:R-:W3:Y:S01]  /*17b80*/  LDL.LU R25, [R1+0x14] ;  /* 0x0000140001197983 */ /* 0x000ee20000300800 */
[----:B------:R-:W-:-:S03]  /*17b90*/  F2FP.F16.F32.PACK_AB R12, R12, R3 ;  /* 0x000000030c0c723e */ /* 0x000fc600000000ff */
[----:B------:R-:W3:Y:S04]  /*17ba0*/  LDL.LU R23, [R1+0x20] ;  /* 0x0000200001177983 */ /* 0x000ee80000300800 */
[----:B------:R-:W3:Y:S04]  /*17bb0*/  LDL.LU R20, [R1+0x24] ;  /* 0x0000240001147983 */ /* 0x000ee80000300800 */
[----:B------:R-:W3:Y:S01]  /*17bc0*/  LDL.LU R29, [R1+0x34] ;  /* 0x00003400011d7983 */ /* 0x000ee20000300800 */
[----:B------:R-:W-:-:S03]  /*17bd0*/  F2FP.F16.F32.PACK_AB R13, R13, R0 ;  /* 0x000000000d0d723e */ /* 0x000fc600000000ff */
[----:B------:R-:W3:Y:S04]  /*17be0*/  LDL.LU R27, [R1+0x98] ;  /* 0x00009800011b7983 */ /* 0x000ee80000300800 */
[----:B------:R-:W3:Y:S04]  /*17bf0*/  LDL.LU R2, [R1+0x9c] ;  /* 0x00009c0001027983 */ /* 0x000ee80000300800 */
[----:B------:R0:W-:Y:S01]  /*17c00*/  STL [R1+0x764], R28 ;  /* 0x0007641c01007387 */ /* 0x0001e20000100800 */
[----:B------:R-:W-:Y:S02]  /*17c10*/  F2FP.F16.F32.PACK_AB R14, R6, R14 ;  /* 0x0000000e060e723e */ /* 0x000fe400000000ff */
[----:B------:R-:W-:Y:S01]  /*17c20*/  MOV R6, R24 ;  /* 0x0000001800067202 */ /* 0x000fe20000000f00 */
[----:B0-----:R-:W3:Y:S04]  /*17c30*/  LDL.LU R28, [R1+0x54] ;  /* 0x00005400011c7983 */ /* 0x001ee80000300800 */
[----:B------:R-:W3:Y:S04]  /*17c40*/  LDL.LU R3, [R1+0x5c] ;  /* 0x00005c0001037983 */ /* 0x000ee80000300800 */
[----:B------:R0:W-:Y:S04]  /*17c50*/  STL [R1+0x76c], R12 ;  /* 0x00076c0c01007387 */ /* 0x0001e80000100800 */
[----:B0-----:R-:W4:Y:S04]  /*17c60*/  LDL.LU R12, [R1+0x8c] ;  /* 0x00008c00010c7983 */ /* 0x001f280000300800 */
[----:B------:R-:W4:Y:S04]  /*17c70*/  LDL.LU R0, [R1+0x30] ;  /* 0x0000300001007983 */ /* 0x000f280000300800 */
[----:B------:R0:W-:Y:S04]  /*17c80*/  STL [R1+0x770], R13 ;  /* 0x0007700d01007387 */ /* 0x0001e80000100800 */
[----:B0-----:R-:W5:Y:S04]  /*17c90*/  LDL.LU R13, [R1+0x88] ;  /* 0x00008800010d7983 */ /* 0x001f680000300800 */
[----:B------:R-:W5:Y:S01]  /*17ca0*/  LDL.LU R24, [R1+0x90] ;  /* 0x0000900001187983 */ /* 0x000f620000300800 */
[----:B------:R-:W-:-:S03]  /*17cb0*/  F2FP.F16.F32.PACK_AB R15, R7, R15 ;  /* 0x0000000f070f723e */ /* 0x000fc600000000ff */
[----:B------:R0:W-:Y:S04]  /*17cc0*/  STL [R1+0x774], R14 ;  /* 0x0007740e01007387 */ /* 0x0001e80000100800 */
[----:B0-----:R-:W5:Y:S04]  /*17cd0*/  LDL.LU R14, [R1+0x74] ;  /* 0x00007400010e7983 */ /* 0x001f680000300800 */
[----:B------:R-:W5:Y:S04]  /*17ce0*/  LDL.LU R7, [R1+0x94] ;  /* 0x0000940001077983 */ /* 0x000f680000300800 */
[----:B------:R0:W-:Y:S04]  /*17cf0*/  STL [R1+0x778], R15 ;  /* 0x0007780f01007387 */ /* 0x0001e80000100800 */
[----:B0-----:R-:W5:Y:S01]  /*17d00*/  LDL.LU R15, [R1+0x70] ;  /* 0x00007000010f7983 */ /* 0x001f620000300800 */
[----:B--2---:R-:W-:-:S04]  /*17d10*/  @P1 FMUL R22, R22, 0.25 ;  /* 0x3e80000016161820 */ /* 0x004fc80000400000 */
[----:B------:R-:W-:-:S05]  /*17d20*/  @!P3 FMUL R22, R22, 16777216 ;  /* 0x4b8000001616b820 */ /* 0x000fca0000400000 */
[----:B------:R0:W-:Y:S04]  /*17d30*/  STL [R1+0x4], R22 ;  /* 0x0000041601007387 */ /* 0x0001e80000100800 */
[----:B0-----:R-:W2:Y:S01]  /*17d40*/  LDL.LU R22, [R1+0x780] ;  /* 0x0007800001167983 */ /* 0x001ea20000300800 */
[----:B---3--:R-:W-:-:S04]  /*17d50*/  @P1 FMUL R3, R3, 0.25 ;  /* 0x3e80000003031820 */ /* 0x008fc80000400000 */
[----:B------:R-:W-:Y:S01]  /*17d60*/  @!P3 FMUL R3, R3, 16777216 ;  /* 0x4b8000000303b820 */ /* 0x000fe20000400000 */
[----:B----4-:R-:W-:-:S04]  /*17d70*/  @P1 FMUL R0, R0, 0.25 ;  /* 0x3e80000000001820 */ /* 0x010fc80000400000 */
[----:B------:R-:W-:-:S05]  /*17d80*/  @!P3 FMUL R0, R0, 16777216 ;  /* 0x4b8000000000b820 */ /* 0x000fca0000400000 */
[----:B------:R-:W-:Y:S01]  /*17d90*/  STL [R1+0x30], R0 ;  /* 0x0000300001007387 */ /* 0x000fe20000100800 */
[----:B-----5:R-:W-:-:S04]  /*17da0*/  @P1 FMUL R24, R24, 0.25 ;  /* 0x3e80000018181820 */ /* 0x020fc80000400000 */
[----:B------:R-:W-:Y:S01]  /*17db0*/  @!P3 FMUL R24, R24, 16777216 ;  /* 0x4b8000001818b820 */ /* 0x000fe20000400000 */
[----:B------:R-:W-:Y:S04]  /*17dc0*/  STL [R1+0x5c], R3 ;  /* 0x00005c0301007387 */ /* 0x000fe80000100800 */
[----:B------:R0:W-:Y:S04]  /*17dd0*/  STL [R1+0x90], R24 ;  /* 0x0000901801007387 */ /* 0x0001e80000100800 */
[----:B0-----:R-:W3:Y:S01]  /*17de0*/  LDL.LU R24, [R1+0x77c] ;  /* 0x00077c0001187983 */ /* 0x001ee20000300800 */
[----:B------:R-:W-:Y:S01]  /*17df0*/  @P1 FMUL R19, R19, 0.25 ;  /* 0x3e80000013131820 */ /* 0x000fe20000400000 */
[----:B------:R-:W-:Y:S01]  /*17e00*/  @P1 FMUL R7, R7, 0.25 ;  /* 0x3e80000007071820 */ /* 0x000fe20000400000 */
[----:B------:R-:W-:-:S02]  /*17e10*/  @P1 FMUL R6, R6, 0.25 ;  /* 0x3e80000006061820 */ /* 0x000fc40000400000 */
[----:B------:R-:W-:Y:S01]  /*17e20*/  @!P3 FMUL R19, R19, 16777216 ;  /* 0x4b8000001313b820 */ /* 0x000fe20000400000 */
[----:B------:R-:W-:Y:S01]  /*17e30*/  @P1 FMUL R18, R18, 0.25 ;  /* 0x3e80000012121820 */ /* 0x000fe20000400000 */
[----:B------:R-:W-:Y:S01]  /*17e40*/  @P1 FMUL R17, R17, 0.25 ;  /* 0x3e80000011111820 */ /* 0x000fe20000400000 */
[----:B------:R-:W-:Y:S01]  /*17e50*/  @!P3 FMUL R7, R7, 16777216 ;  /* 0x4b8000000707b820 */ /* 0x000fe20000400000 */
[----:B------:R-:W-:Y:S01]  /*17e60*/  @!P3 FMUL R6, R6, 16777216 ;  /* 0x4b8000000606b820 */ /* 0x000fe20000400000 */
[----:B------:R-:W-:Y:S01]  /*17e70*/  @!P3 FMUL R18, R18, 16777216 ;  /* 0x4b8000001212b820 */ /* 0x000fe20000400000 */
[----:B------:R-:W-:Y:S01]  /*17e80*/  @P1 FMUL R16, R16, 0.25 ;  /* 0x3e80000010101820 */ /* 0x000fe20000400000 */
[----:B------:R-:W-:Y:S01]  /*17e90*/  @!P3 FMUL R17, R17, 16777216 ;  /* 0x4b8000001111b820 */ /* 0x000fe20000400000 */
[----:B------:R-:W-:Y:S02]  /*17ea0*/  STL [R1+0x94], R7 ;  /* 0x0000940701007387 */ /* 0x000fe40000100800 */
[----:B------:R-:W-:Y:S01]  /*17eb0*/  @!P3 FMUL R16, R16, 16777216 ;  /* 0x4b8000001010b820 */ /* 0x000fe20000400000 */
[----:B------:R-:W-:-:S02]  /*17ec0*/  VIADD R3, R21, 0xc0cafb0d ;  /* 0xc0cafb0d15037836 */ /* 0x000fc40000000000 */
[----:B------:R-:W-:-:S03]  /*17ed0*/  @P1 FMUL R11, R11, 0.25 ;  /* 0x3e8000000b0b1820 */ /* 0x000fc60000400000 */
[----:B------:R-:W-:Y:S01]  /*17ee0*/  LOP3.LUT R3, R3, 0xff800000, RZ, 0xc0, !PT ;  /* 0xff80000003037812 */ /* 0x000fe200078ec0ff */
[----:B------:R-:W-:Y:S01]  /*17ef0*/  @!P3 FMUL R11, R11, 16777216 ;  /* 0x4b8000000b0bb820 */ /* 0x000fe20000400000 */
[C---:B---3--:R-:W-:Y:S01]  /*17f00*/  FMUL R19, R24.reuse, R19 ;  /* 0x0000001318137220 */ /* 0x048fe20000400000 */
[----:B------:R-:W-:-:S04]  /*17f10*/  FMUL R18, R24, R18 ;  /* 0x0000001218127220 */ /* 0x000fc80000400000 */
[----:B------:R0:W-:Y:S02]  /*17f20*/  STL [R1+0x64], R19 ;  /* 0x0000641301007387 */ /* 0x0001e40000100800 */
[----:B0-----:R-:W-:Y:S01]  /*17f30*/  MOV R19, R6 ;  /* 0x0000000600137202 */ /* 0x001fe20000000f00 */
[C---:B------:R-:W-:Y:S02]  /*17f40*/  FMUL R6, R24.reuse, R17 ;  /* 0x0000001118067220 */ /* 0x040fe40000400000 */
[----:B------:R-:W3:Y:S04]  /*17f50*/  LDL.LU R17, [R1+0x30] ;  /* 0x0000300001117983 */ /* 0x000ee80000300800 */
[----:B------:R0:W-:Y:S04]  /*17f60*/  STL [R1+0x60], R18 ;  /* 0x0000601201007387 */ /* 0x0001e80000100800 */
[----:B------:R-:W-:Y:S01]  /*17f70*/  STL [R1+0x58], R6 ;  /* 0x0000580601007387 */ /* 0x000fe20000100800 */
[----:B0-----:R-:W-:-:S03]  /*17f80*/  FMUL R18, R24, R16 ;  /* 0x0000001018127220 */ /* 0x001fc60000400000 */
[----:B------:R-:W4:Y:S04]  /*17f90*/  LDL.LU R16, [R1+0x4] ;  /* 0x0000040001107983 */ /* 0x000f280000300800 */
[----:B------:R0:W-:Y:S04]  /*17fa0*/  STL [R1+0x50], R18 ;  /* 0x0000501201007387 */ /* 0x0001e80000100800 */
[----:B0-----:R-:W5:Y:S01]  /*17fb0*/  LDL.LU R18, [R1+0x5c] ;  /* 0x00005c0001127983 */ /* 0x001f620000300800 */
[----:B--2---:R-:W-:Y:S02]  /*17fc0*/  IADD3 R0, PT, PT, R22, -0x3f3504f3, RZ ;  /* 0xc0cafb0d16007810 */ /* 0x004fe40007ffe0ff */
[----:B------:R-:W-:Y:S01]  /*17fd0*/  IADD3 R3, PT, PT, R21, -R3, RZ ;  /* 0x8000000315037210 */ /* 0x000fe20007ffe0ff */
[----:B------:R-:W-:Y:S01]  /*17fe0*/  @P1 FMUL R10, R10, 0.25 ;  /* 0x3e8000000a0a1820 */ /* 0x000fe20000400000 */
[----:B------:R-:W-:Y:S01]  /*17ff0*/  @P1 FMUL R9, R9, 0.25 ;  /* 0x3e80000009091820 */ /* 0x000fe20000400000 */
[----:B------:R-:W-:Y:S01]  /*18000*/  LOP3.LUT R0, R0, 0xff800000, RZ, 0xc0, !PT ;  /* 0xff80000000007812 */ /* 0x000fe200078ec0ff */
[----:B------:R-:W-:Y:S01]  /*18010*/  FMUL R6, R24, R11 ;  /* 0x0000000b18067220 */ /* 0x000fe20000400000 */
[----:B------:R-:W-:Y:S01]  /*18020*/  @P1 FMUL R8, R8, 0.25 ;  /* 0x3e80000008081820 */ /* 0x000fe20000400000 */
[----:B------:R-:W-:Y:S01]  /*18030*/  MOV R7, 0x3dc6b27f ;  /* 0x3dc6b27f00077802 */ /* 0x000fe20000000f00 */
[----:B------:R-:W-:Y:S01]  /*18040*/  FADD R3, R3, -1 ;  /* 0xbf80000003037421 */ /* 0x000fe20000000000 */
[----:B------:R-:W-:Y:S01]  /*18050*/  @!P3 FMUL R10, R10, 16777216 ;  /* 0x4b8000000a0ab820 */ /* 0x000fe20000400000 */
[----:B------:R-:W-:Y:S01]  /*18060*/  @!P3 FMUL R9, R9, 16777216 ;  /* 0x4b8000000909b820 */ /* 0x000fe20000400000 */
[----:B------:R-:W-:Y:S01]  /*18070*/  @!P3 FMUL R8, R8, 16777216 ;  /* 0x4b8000000808b820 */ /* 0x000fe20000400000 */
[----:B------:R-:W-:Y:S01]  /*18080*/  IMAD.IADD R0, R22, 0x1, -R0 ;  /* 0x0000000116007824 */ /* 0x000fe200078e0a00 */
[----:B------:R0:W-:Y:S01]  /*18090*/  STL [R1+0x4c], R6 ;  /* 0x00004c0601007387 */ /* 0x0001e20000100800 */
[----:B------:R-:W-:Y:S01]  /*180a0*/  @P1 FMUL R5, R5, 0.25 ;  /* 0x3e80000005051820 */ /* 0x000fe20000400000 */
[----:B------:R-:W-:Y:S01]  /*180b0*/  FMUL R10, R24, R10 ;  /* 0x0000000a180a7220 */ /* 0x000fe20000400000 */
[----:B------:R-:W-:Y:S01]  /*180c0*/  @P1 FMUL R4, R4, 0.25 ;  /* 0x3e80000004041820 */ /* 0x000fe20000400000 */
[----:B------:R-:W-:Y:S01]  /*180d0*/  FMUL R9, R24, R9 ;  /* 0x0000000918097220 */ /* 0x000fe20000400000 */
[----:B------:R-:W-:Y:S01]  /*180e0*/  FADD R0, R0, -1 ;  /* 0xbf80000000007421 */ /* 0x000fe20000000000 */
[----:B------:R-:W-:Y:S01]  /*180f0*/  FMUL R8, R24, R8 ;  /* 0x0000000818087220 */ /* 0x000fe20000400000 */
[----:B0-----:R-:W-:Y:S01]  /*18100*/  FFMA.FTZ R6, R3, R7, -0.16845393180847167969 ;  /* 0xbe2c7f3003067423 */ /* 0x001fe20000010007 */
[----:B------:R-:W-:Y:S01]  /*18110*/  @!P3 FMUL R5, R5, 16777216 ;  /* 0x4b8000000505b820 */ /* 0x000fe20000400000 */
[----:B------:R-:W-:-:S02]  /*18120*/  @!P3 FMUL R4, R4, 16777216 ;  /* 0x4b8000000404b820 */ /* 0x000fc40000400000 */
[C---:B------:R-:W-:Y:S01]  /*18130*/  FFMA.FTZ R6, R3.reuse, R6, 0.1716887056827545166 ;  /* 0x3e2fcf2a03067423 */ /* 0x040fe20000010006 */
[----:B------:R-:W-:Y:S01]  /*18140*/  STL [R1+0x48], R10 ;  /* 0x0000480a01007387 */ /* 0x000fe20000100800 */
[----:B------:R-:W-:Y:S02]  /*18150*/  FFMA.FTZ R7, R0, R7, -0.16845393180847167969 ;  /* 0xbe2c7f3000077423 */ /* 0x000fe40000010007 */
[C---:B------:R-:W-:Y:S01]  /*18160*/  FFMA.FTZ R6, R3.reuse, R6, -0.17900948226451873779 ;  /* 0xbe374e4303067423 */ /* 0x040fe20000010006 */
[----:B------:R-:W-:Y:S04]  /*18170*/  STL [R1+0x44], R9 ;  /* 0x0000440901007387 */ /* 0x000fe80000100800 */
[----:B------:R0:W-:Y:S01]  /*18180*/  STL [R1+0x40], R8 ;  /* 0x0000400801007387 */ /* 0x0001e20000100800 */
[C---:B------:R-:W-:Y:S01]  /*18190*/  FFMA.FTZ R6, R3.reuse, R6, 0.20512372255325317383 ;  /* 0x3e520bf403067423 */ /* 0x040fe20000010006 */
[C---:B0-----:R-:W-:Y:S01]  /*181a0*/  FMUL R8, R24.reuse, R5 ;  /* 0x0000000518087220 */ /* 0x041fe20000400000 */
[----:B------:R-:W-:Y:S01]  /*181b0*/  FMUL R5, R24, R4 ;  /* 0x0000000418057220 */ /* 0x000fe20000400000 */
[----:B------:R-:W-:Y:S01]  /*181c0*/  FFMA.FTZ R4, R0, R7, 0.1716887056827545166 ;  /* 0x3e2fcf2a00047423 */ /* 0x000fe20000010007 */
[----:B------:R-:W-:-:S03]  /*181d0*/  FFMA.FTZ R6, R3, R6, -0.24046532809734344482 ;  /* 0xbe763c8b03067423 */ /* 0x000fc60000010006 */
[----:B------:R-:W-:Y:S01]  /*181e0*/  FFMA.FTZ R4, R0, R4, -0.17900948226451873779 ;  /* 0xbe374e4300047423 */ /* 0x000fe20000010004 */
[----:B------:R-:W-:-:S03]  /*181f0*/  FFMA.FTZ R6, R3, R6, 0.28857114911079406738 ;  /* 0x3e93bf9903067423 */ /* 0x000fc60000010006 */
[----:B------:R-:W-:Y:S01]  /*18200*/  FFMA.FTZ R4, R0, R4, 0.20512372255325317383 ;  /* 0x3e520bf400047423 */ /* 0x000fe20000010004 */
[----:B------:R-:W-:Y:S01]  /*18210*/  @P1 FMUL R29, R29, 0.25 ;  /* 0x3e8000001d1d1820 */ /* 0x000fe20000400000 */
[----:B------:R-:W-:Y:S01]  /*18220*/  @P1 FMUL R28, R28, 0.25 ;  /* 0x3e8000001c1c1820 */ /* 0x000fe20000400000 */
[----:B------:R-:W-:Y:S01]  /*18230*/  @P1 FMUL R15, R15, 0.25 ;  /* 0x3e8000000f0f1820 */ /* 0x000fe20000400000 */
[----:B------:R-:W-:Y:S01]  /*18240*/  FFMA.FTZ R4, R0, R4, -0.24046532809734344482 ;  /* 0xbe763c8b00047423 */ /* 0x000fe20000010004 */
[----:B------:R0:W-:Y:S01]  /*18250*/  STL [R1+0x1c], R8 ;  /* 0x00001c0801007387 */ /* 0x0001e20000100800 */
[----:B------:R-:W-:Y:S01]  /*18260*/  FFMA.FTZ R6, R3, R6, -0.36067417263984680176 ;  /* 0xbeb8aa4903067423 */ /* 0x000fe20000010006 */
[----:B------:R-:W-:Y:S01]  /*18270*/  @P1 FMUL R14, R14, 0.25 ;  /* 0x3e8000000e0e1820 */ /* 0x000fe20000400000 */
[----:B------:R-:W-:Y:S01]  /*18280*/  FMUL R7, R24, R19 ;  /* 0x0000001318077220 */ /* 0x000fe20000400000 */
[----:B------:R-:W-:Y:S01]  /*18290*/  STL [R1+0xc], R5 ;  /* 0x00000c0501007387 */ /* 0x000fe20000100800 */
[----:B------:R-:W-:Y:S01]  /*182a0*/  @P1 FMUL R13, R13, 0.25 ;  /* 0x3e8000000d0d1820 */ /* 0x000fe20000400000 */
[----:B------:R-:W-:Y:S01]  /*182b0*/  @!P3 FMUL R29, R29, 16777216 ;  /* 0x4b8000001d1db820 */ /* 0x000fe20000400000 */
[----:B------:R-:W-:Y:S01]  /*182c0*/  @P1 FMUL R12, R12, 0.25 ;  /* 0x3e8000000c0c1820 */ /* 0x000fe20000400000 */
[----:B------:R-:W-:Y:S01]  /*182d0*/  @!P3 FMUL R28, R28, 16777216 ;  /* 0x4b8000001c1cb820 */ /* 0x000fe20000400000 */
[----:B------:R-:W-:Y:S01]  /*182e0*/  FFMA.FTZ R4, R0, R4, 0.28857114911079406738 ;  /* 0x3e93bf9900047423 */ /* 0x000fe20000010004 */
[----:B------:R-:W-:Y:S01]  /*182f0*/  @!P3 FMUL R15, R15, 16777216 ;  /* 0x4b8000000f0fb820 */ /* 0x000fe20000400000 */
[----:B------:R-:W-:Y:S01]  /*18300*/  FFMA.FTZ R6, R3, R6, 0.48089820146560668945 ;  /* 0x3ef6384a03067423 */ /* 0x000fe20000010006 */
[----:B------:R-:W-:Y:S01]  /*18310*/  @!P3 FMUL R14, R14, 16777216 ;  /* 0x4b8000000e0eb820 */ /* 0x000fe20000400000 */
[----:B------:R-:W2:Y:S01]  /*18320*/  LDL.LU R19, [R1+0x94] ;  /* 0x0000940001137983 */ /* 0x000ea20000300800 */
[----:B------:R-:W-:Y:S01]  /*18330*/  @!P3 FMUL R13, R13, 16777216 ;  /* 0x4b8000000d0db820 */ /* 0x000fe20000400000 */
[----:B------:R-:W-:Y:S01]  /*18340*/  @!P3 FMUL R12, R12, 16777216 ;  /* 0x4b8000000c0cb820 */ /* 0x000fe20000400000 */
[C---:B0-----:R-:W-:Y:S01]  /*18350*/  FMUL R8, R24.reuse, R29 ;  /* 0x0000001d18087220 */ /* 0x041fe20000400000 */
[----:B------:R0:W-:Y:S01]  /*18360*/  STL [R1+0x8], R7 ;  /* 0x0000080701007387 */ /* 0x0001e20000100800 */
[----:B------:R-:W-:Y:S01]  /*18370*/  FMUL R9, R24, R28 ;  /* 0x0000001c18097220 */ /* 0x000fe20000400000 */
[----:B0-----:R-:W-:Y:S01]  /*18380*/  FFMA.FTZ R7, R0, R4, -0.36067417263984680176 ;  /* 0xbeb8aa4900077423 */ /* 0x001fe20000010004 */
[C---:B------:R-:W-:Y:S01]  /*18390*/  FMUL R4, R24.reuse, R14 ;  /* 0x0000000e18047220 */ /* 0x040fe20000400000 */
[C---:B---3--:R-:W-:Y:S01]  /*183a0*/  FMUL R11, R24.reuse, R17 ;  /* 0x00000011180b7220 */ /* 0x048fe20000400000 */
[----:B------:R-:W-:Y:S01]  /*183b0*/  FFMA.FTZ R17, R3, R6, -0.72134751081466674805 ;  /* 0xbf38aa3b03117423 */ /* 0x000fe20000010006 */
[C---:B------:R-:W-:Y:S01]  /*183c0*/  FMUL R6, R24.reuse, R13 ;  /* 0x0000000d18067220 */ /* 0x040fe20000400000 */
[----:B----4-:R-:W-:Y:S01]  /*183d0*/  FMUL R5, R24, R16 ;  /* 0x0000001018057220 */ /* 0x010fe20000400000 */
[----:B------:R-:W-:-:S04]  /*183e0*/  FFMA.FTZ R16, R0, R7, 0.48089820146560668945 ;  /* 0x3ef6384a00107423 */ /* 0x000fc80000010007 */
[----:B------:R0:W-:Y:S04]  /*183f0*/  STL [R1], R5 ;  /* 0x0000000501007387 */ /* 0x0001e80000100800 */
[----:B------:R-:W3:Y:S01]  /*18400*/  LDL.LU R29, [R1+0xc0] ;  /* 0x0000c000011d7983 */ /* 0x000ee20000300800 */
[----:B------:R-:W-:-:S03]  /*18410*/  FMUL R7, R24, R12 ;  /* 0x0000000c18077220 */ /* 0x000fc60000400000 */
[----:B------:R-:W4:Y:S01]  /*18420*/  LDL.LU R28, [R1+0xbc] ;  /* 0x0000bc00011c7983 */ /* 0x000f220000300800 */
[----:B0-----:R-:W-:-:S03]  /*18430*/  FMUL R5, R24, R15 ;  /* 0x0000000f18057220 */ /* 0x001fc60000400000 */
[----:B------:R-:W3:Y:S01]  /*18440*/  LDL.LU R15, [R1+0x778] ;  /* 0x00077800010f7983 */ /* 0x000ee20000300800 */
[----:B-----5:R-:W-:Y:S01]  /*18450*/  FMUL R10, R24, R18 ;  /* 0x00000012180a7220 */ /* 0x020fe20000400000 */
[----:B------:R-:W-:Y:S02]  /*18460*/  FMUL R18, R3, R17 ;  /* 0x0000001103127220 */ /* 0x000fe40000400000 */
[----:B------:R-:W5:Y:S04]  /*18470*/  LDL.LU R14, [R1+0x774] ;  /* 0x00077400010e7983 */ /* 0x000f680000300800 */
[----:B------:R-:W5:Y:S04]  /*18480*/  LDL.LU R13, [R1+0x770] ;  /* 0x00077000010d7983 */ /* 0x000f680000300800 */
[----:B------:R-:W5:Y:S04]  /*18490*/  LDL.LU R12, [R1+0x76c] ;  /* 0x00076c00010c7983 */ /* 0x000f680000300800 */
[----:B------:R-:W3:Y:S01]  /*184a0*/  LDL.LU R17, [R1+0x90] ;  /* 0x0000900001117983 */ /* 0x000ee20000300800 */
[----:B------:R-:W-:Y:S01]  /*184b0*/  @P1 FMUL R26, R26, 0.25 ;  /* 0x3e8000001a1a1820 */ /* 0x000fe20000400000 */
[----:B------:R-:W-:Y:S01]  /*184c0*/  @P1 FMUL R25, R25, 0.25 ;  /* 0x3e80000019191820 */ /* 0x000fe20000400000 */
[----:B------:R-:W-:Y:S01]  /*184d0*/  @P1 FMUL R23, R23, 0.25 ;  /* 0x3e80000017171820 */ /* 0x000fe20000400000 */
[----:B------:R-:W-:Y:S01]  /*184e0*/  @P1 FMUL R20, R20, 0.25 ;  /* 0x3e80000014141820 */ /* 0x000fe20000400000 */
[----:B------:R-:W-:Y:S01]  /*184f0*/  @P1 FMUL R27, R27, 0.25 ;  /* 0x3e8000001b1b1820 */ /* 0x000fe20000400000 */
[----:B------:R-:W-:Y:S01]  /*18500*/  @P1 FMUL R2, R2, 0.25 ;  /* 0x3e80000002021820 */ /* 0x000fe20000400000 */
[----:B------:R-:W-:Y:S01]  /*18510*/  @!P3 FMUL R26, R26, 16777216 ;  /* 0x4b8000001a1ab820 */ /* 0x000fe20000400000 */
[----:B------:R-:W-:Y:S01]  /*18520*/  @!P3 FMUL R25, R25, 16777216 ;  /* 0x4b8000001919b820 */ /* 0x000fe20000400000 */
[----:B------:R-:W-:Y:S01]  /*18530*/  @!P3 FMUL R23, R23, 16777216 ;  /* 0x4b8000001717b820 */ /* 0x000fe20000400000 */
[----:B------:R-:W-:Y:S01]  /*18540*/  @!P3 FMUL R20, R20, 16777216 ;  /* 0x4b8000001414b820 */ /* 0x000fe20000400000 */
[----:B------:R-:W-:Y:S01]  /*18550*/  @!P3 FMUL R27, R27, 16777216 ;  /* 0x4b8000001b1bb820 */ /* 0x000fe20000400000 */
[----:B------:R-:W-:Y:S01]  /*18560*/  @!P3 FMUL R2, R2, 16777216 ;  /* 0x4b8000000202b820 */ /* 0x000fe20000400000 */
[C---:B------:R-:W-:Y:S01]  /*18570*/  FMUL R26, R24.reuse, R26 ;  /* 0x0000001a181a7220 */ /* 0x040fe20000400000 */
[C---:B------:R-:W-:Y:S01]  /*18580*/  FMUL R25, R24.reuse, R25 ;  /* 0x0000001918197220 */ /* 0x040fe20000400000 */
[C---:B------:R-:W-:Y:S01]  /*18590*/  FMUL R23, R24.reuse, R23 ;  /* 0x0000001718177220 */ /* 0x040fe20000400000 */
[C---:B------:R-:W-:Y:S01]  /*185a0*/  FMUL R20, R24.reuse, R20 ;  /* 0x0000001418147220 */ /* 0x040fe20000400000 */
[C---:B------:R-:W-:Y:S01]  /*185b0*/  FMUL R27, R24.reuse, R27 ;  /* 0x0000001b181b7220 */ /* 0x040fe20000400000 */
[C---:B--2---:R-:W-:Y:S01]  /*185c0*/  FMUL R19, R24.reuse, R19 ;  /* 0x0000001318137220 */ /* 0x044fe20000400000 */
[C---:B---3--:R-:W-:Y:S01]  /*185d0*/  FMUL R17, R24.reuse, R17 ;  /* 0x0000001118117220 */ /* 0x048fe20000400000 */
[----:B------:R-:W-:-:S02]  /*185e0*/  FMUL R24, R24, R2 ;  /* 0x0000000218187220 */ /* 0x000fc40000400000 */
[----:B------:R-:W5:Y:S01]  /*185f0*/  LDL.LU R2, [R1+0x768] ;  /* 0x0007680001027983 */ /* 0x000f620000300800 */
[----:B------:R-:W-:Y:S01]  /*18600*/  ISETP.GE.U32.AND P1, PT, R21, 0x7f800000, PT ;  /* 0x7f8000001500780c */ /* 0x000fe20003f26070 */
[----:B------:R-:W-:Y:S01]  /*18610*/  FFMA.FTZ R16, R0, R16, -0.72134751081466674805 ;  /* 0xbf38aa3b00107423 */ /* 0x000fe20000010010 */
[----:B------:R-:W-:-:S03]  /*18620*/  ISETP.GE.U32.AND P2, PT, R22, 0x7f800000, PT ;  /* 0x7f8000001600780c */ /* 0x000fc60003f46070 */
[----:B------:R-:W-:Y:S01]  /*18630*/  FMUL R16, R0, R16 ;  /* 0x0000001000107220 */ /* 0x000fe20000400000 */
[----:B------:R-:W-:-:S03]  /*18640*/  FMUL R18, R3, R18 ;  /* 0x0000001203127220 */ /* 0x000fc60000400000 */
[----:B------:R-:W-:Y:S01]  /*18650*/  FMUL R16, R0, R16 ;  /* 0x0000001000107220 */ /* 0x000fe20000400000 */
[----:B------:R-:W-:-:S03]  /*18660*/  FFMA.FTZ R18, R3, 1.4426950216293334961, R18 ;  /* 0x3fb8aa3b03127823 */ /* 0x000fc60000010012 */
[----:B------:R-:W-:Y:S01]  /*18670*/  FFMA.FTZ R16, R0, 1.4426950216293334961, R16 ;  /* 0x3fb8aa3b00107823 */ /* 0x000fe20000010010 */
[----:B------:R-:W-:Y:S01]  /*18680*/  @P1 MOV R0, 0x7f800000 ;  /* 0x7f80000000001802 */ /* 0x000fe20000000f00 */
[----:B------:R-:W-:Y:S01]  /*18690*/  FADD R29, R29, R18 ;  /* 0x000000121d1d7221 */ /* 0x000fe20000000000 */
[----:B------:R-:W-:-:S03]  /*186a0*/  @P2 IMAD.MOV.U32 R3, RZ, RZ, 0x7f800000 ;  /* 0x7f800000ff032424 */ /* 0x000fc600078e00ff */
[----:B------:R-:W-:Y:S01]  /*186b0*/  @P1 FFMA.FTZ R29, R21, R0, +INF ;  /* 0x7f800000151d1423 */ /* 0x000fe20000010000 */
[----:B----4-:R-:W-:Y:S01]  /*186c0*/  FADD R16, R28, R16 ;  /* 0x000000101c107221 */ /* 0x010fe20000000000 */
[----:B------:R-:W-:Y:S01]  /*186d0*/  @P2 FFMA.FTZ R16, R22, R3, +INF ;  /* 0x7f80000016102423 */ /* 0x000fe20000010003 */
[----:B------:R-:W0:Y:S01]  /*186e0*/  S2R R0, SR_TID.X ;  /* 0x0000000000007919 */ /* 0x000e220000002100 */
[----:B-----5:R1:W-:Y:S04]  /*186f0*/  STSM.16.M88.4 [R2], R12 ;  /* 0x0000000c02007844 */ /* 0x0203e80000000200 */
[----:B-1----:R-:W2:Y:S04]  /*18700*/  LDL.LU R12, [R1+0x3c] ;  /* 0x00003c00010c7983 */ /* 0x002ea80000300800 */
[----:B------:R-:W2:Y:S04]  /*18710*/  LDL.LU R13, [R1+0x2c] ;  /* 0x00002c00010d7983 */ /* 0x000ea80000300800 */
[----:B------:R-:W3:Y:S04]  /*18720*/  LDL.LU R14, [R1+0xa8] ;  /* 0x0000a800010e7983 */ /* 0x000ee80000300800 */
[----:B------:R-:W3:Y:S04]  /*18730*/  LDL.LU R15, [R1+0x38] ;  /* 0x00003800010f7983 */ /* 0x000ee80000300800 */
[----:B------:R-:W4:Y:S04]  /*18740*/  LDL.LU R18, [R1+0x18] ;  /* 0x0000180001127983 */ /* 0x000f280000300800 */
[----:B------:R-:W4:Y:S04]  /*18750*/  LDL.LU R28, [R1+0x764] ;  /* 0x00076400011c7983 */ /* 0x000f280000300800 */
[----:B------:R1:W-:Y:S04]  /*18760*/  STL [R1+0x10c], R29 ;  /* 0x00010c1d01007387 */ /* 0x0003e80000100800 */
[----:B-1----:R-:W5:Y:S04]  /*18770*/  LDL.LU R29, [R1+0x760] ;  /* 0x00076000011d7983 */ /* 0x002f680000300800 */
[----:B------:R-:W5:Y:S01]  /*18780*/  LDL.LU R3, [R1+0x28] ;  /* 0x0000280001037983 */ /* 0x000f620000300800 */
[----:B0-----:R-:W-:-:S04]  /*18790*/  LOP3.LUT R0, R0, 0x1ff, RZ, 0xc0, !PT ;  /* 0x000001ff00007812 */ /* 0x001fc800078ec0ff */
[----:B------:R-:W-:Y:S02]  /*187a0*/  LEA R0, R0, UR7, 0x4 ;  /* 0x0000000700007c11 */ /* 0x000fe4000f8e20ff */
[----:B------:R-:W-:Y:S02]  /*187b0*/  F2FP.F16.F32.PACK_AB R4, R4, R7 ;  /* 0x000000070404723e */ /* 0x000fe400000000ff */
[----:B------:R-:W-:Y:S02]  /*187c0*/  F2FP.F16.F32.PACK_AB R5, R5, R6 ;  /* 0x000000060505723e */ /* 0x000fe400000000ff */
[----:B------:R-:W-:Y:S02]  /*187d0*/  FSETP.NEU.AND P0, PT, R21, RZ, PT ;  /* 0x000000ff1500720b */ /* 0x000fe40003f0d000 */
[----:B------:R-:W5:Y:S04]  /*187e0*/  LDL.LU R21, [R1+0xb0] ;  /* 0x0000b00001157983 */ /* 0x000f680000300800 */
[----:B------:R0:W-:Y:S02]  /*187f0*/  STL [R1+0x104], R16 ;  /* 0x0001041001007387 */ /* 0x0001e40000100800 */
[----:B0-----:R-:W-:-:S02]  /*18800*/  F2FP.F16.F32.PACK_AB R16, R19, R24 ;  /* 0x000000181310723e */ /* 0x001fc400000000ff */
[----:B------:R-:W-:Y:S01]  /*18810*/  F2FP.F16.F32.PACK_AB R17, R17, R27 ;  /* 0x0000001b1111723e */ /* 0x000fe200000000ff */
[----:B------:R-:W5:Y:S01]  /*18820*/  LDL.LU R24, [R1+0xb8] ;  /* 0x0000b80001187983 */ /* 0x000f620000300800 */
[----:B------:R-:W-:-:S03]  /*18830*/  FSETP.NEU.AND P1, PT, R22, RZ, PT ;  /* 0x000000ff1600720b */ /* 0x000fc60003f2d000 */
[----:B------:R-:W5:Y:S01]  /*18840*/  LDL.LU R27, [R1+0xac] ;  /* 0x0000ac00011b7983 */ /* 0x000f620000300800 */
[----:B------:R-:W-:Y:S01]  /*18850*/  BAR.SYNC.DEFER_BLOCKING 0x0 ;  /* 0x0000000000007b1d */ /* 0x000fe20000010000 */
[----:B--2---:R-:W-:Y:S02]  /*18860*/  F2FP.F16.F32.PACK_AB R6, R12, R13 ;  /* 0x0000000d0c06723e */ /* 0x004fe400000000ff */
[----:B---3--:R-:W-:-:S03]  /*18870*/  F2FP.F16.F32.PACK_AB R7, R14, R15 ;  /* 0x0000000f0e07723e */ /* 0x008fc600000000ff */
[----:B------:R-:W0:Y:S01]  /*18880*/  LDS.128 R12, [R0] ;  /* 0x00000000000c7984 */ /* 0x000e220000000c00 */
[----:B----4-:R-:W-:-:S03]  /*18890*/  F2FP.F16.F32.PACK_AB R18, R18, R28 ;  /* 0x0000001c1212723e */ /* 0x010fc600000000ff */
[----:B------:R-:W2:Y:S04]  /*188a0*/  LDL.LU R28, [R1+0xb4] ;  /* 0x0000b400011c7983 */ /* 0x000ea80000300800 */
[----:B------:R-:W3:Y:S01]  /*188b0*/  LDL.LU R22, [R1+0xc4] ;  /* 0x0000c40001167983 */ /* 0x000ee20000300800 */
[----:B-----5:R-:W-:Y:S01]  /*188c0*/  F2FP.F16.F32.PACK_AB R19, R3, R29 ;  /* 0x0000001d0313723e */ /* 0x020fe200000000ff */
[----:B------:R-:W-:Y:S06]  /*188d0*/  BAR.SYNC.DEFER_BLOCKING 0x0 ;  /* 0x0000000000007b1d */ /* 0x000fec0000010000 */
[----:B------:R-:W1:Y:S01]  /*188e0*/  S2R R29, SR_TID.X ;  /* 0x00000000001d7919 */ /* 0x000e620000002100 */
[----:B------:R-:W4:Y:S04]  /*188f0*/  LDL.LU R3, [R1+0xc8] ;  /* 0x0000c80001037983 */ /* 0x000f280000300800 */
[----:B------:R-:W-:Y:S04]  /*18900*/  STSM.16.M88.4 [R2], R16 ;  /* 0x0000001002007844 */ /* 0x000fe80000000200 */
[----:B0-----:R1:W-:Y:S02]  /*18910*/  STL.64 [R1+0x738], R14 ;  /* 0x0007380e01007387 */ /* 0x0013e40000100a00 */
[----:B-1----:R-:W-:-:S04]  /*18920*/  LOP3.LUT R15, R29, 0x1ff, RZ, 0xc0, !PT ;  /* 0x000001ff1d0f7812 */ /* 0x002fc800078ec0ff */
[----:B------:R-:W-:Y:S01]  /*18930*/  LEA R15, R15, UR7, 0x4 ;  /* 0x000000070f0f7c11 */ /* 0x000fe2000f8e20ff */
[----:B------:R-:W-:Y:S06]  /*18940*/  BAR.SYNC.DEFER_BLOCKING 0x0 ;  /* 0x0000000000007b1d */ /* 0x000fec0000010000 */
[----:B------:R-:W0:Y:S04]  /*18950*/  LDS.128 R16, [R15] ;  /* 0x000000000f107984 */ /* 0x000e280000000c00 */
[----:B------:R-:W-:Y:S01]  /*18960*/  STL.64 [R1+0x730], R12 ;  /* 0x0007300c01007387 */ /* 0x000fe20000100a00 */
[----:B------:R-:W-:-:S02]  /*18970*/  F2FP.F16.F32.PACK_AB R9, R11, R9 ;  /* 0x000000090b09723e */ /* 0x000fc400000000ff */
[----:B------:R-:W-:Y:S01]  /*18980*/  F2FP.F16.F32.PACK_AB R8, R8, R10 ;  /* 0x0000000a0808723e */ /* 0x000fe200000000ff */
[----:B------:R-:W-:Y:S06]  /*18990*/  BAR.SYNC.DEFER_BLOCKING 0x0 ;  /* 0x0000000000007b1d */ /* 0x000fec0000010000 */
[----:B0-----:R0:W-:Y:S04]  /*189a0*/  STL.64 [R1+0x748], R18 ;  /* 0x0007481201007387 */ /* 0x0011e80000100a00 */
[----:B0-----:R-:W3:Y:S04]  /*189b0*/  LDL.LU R18, [R1+0xcc] ;  /* 0x0000cc0001127983 */ /* 0x001ee80000300800 */
[----:B------:R-:W4:Y:S01]  /*189c0*/  LDL.LU R19, [R1+0xd0] ;  /* 0x0000d00001137983 */ /* 0x000f220000300800 */
[----:B------:R-:W-:-:S03]  /*189d0*/  F2FP.F16.F32.PACK_AB R11, R24, R21 ;  /* 0x00000015180b723e */ /* 0x000fc600000000ff */
[----:B------:R0:W-:Y:S04]  /*189e0*/  STL.64 [R1+0x740], R16 ;  /* 0x0007401001007387 */ /* 0x0001e80000100a00 */
[----:B------:R-:W5:Y:S04]  /*189f0*/  LDL.LU R12, [R1+0xc] ;  /* 0x00000c00010c7983 */ /* 0x000f680000300800 */
[----:B------:R-:W5:Y:S04]  /*18a00*/  LDL.LU R24, [R1] ;  /* 0x0000000001187983 */ /* 0x000f680000300800 */
[----:B------:R-:W5:Y:S01]  /*18a10*/  LDL.LU R13, [R1+0x1c] ;  /* 0x00001c00010d7983 */ /* 0x000f620000300800 */
[----:B------:R-:W-:-:S03]  /*18a20*/  F2FP.F16.F32.PACK_AB R21, R26, R23 ;  /* 0x000000171a15723e */ /* 0x000fc600000000ff */
[----:B------:R-:W5:Y:S04]  /*18a30*/  LDL.LU R14, [R1+0x8] ;  /* 0x00000800010e7983 */ /* 0x000f680000300800 */
[----:B0-----:R-:W5:Y:S04]  /*18a40*/  LDL.LU R17, [R1+0xd4] ;  /* 0x0000d40001117983 */ /* 0x001f680000300800 */
[----:B------:R-:W5:Y:S01]  /*18a50*/  LDL.LU R0, [R1+0xe0] ;  /* 0x0000e00001007983 */ /* 0x000f620000300800 */
[----:B--2---:R-:W-:-:S03]  /*18a60*/  F2FP.F16.F32.PACK_AB R10, R28, R27 ;  /* 0x0000001b1c0a723e */ /* 0x004fc600000000ff */
[----:B------:R-:W2:Y:S01]  /*18a70*/  LDL.LU R27, [R1+0xd8] ;  /* 0x0000d800011b7983 */ /* 0x000ea20000300800 */
[----:B------:R-:W-:Y:S01]  /*18a80*/  F2FP.F16.F32.PACK_AB R20, R25, R20 ;  /* 0x000000141914723e */ /* 0x000fe200000000ff */
[----:B------:R-:W0:Y:S02]  /*18a90*/  LDC.64 R28, c[0x0][0x398] ;  /* 0x0000e600ff1c7b82 */ /* 0x000e240000000a00 */
[----:B------:R-:W5:Y:S04]  /*18aa0*/  LDL.LU R26, [R1+0xdc] ;  /* 0x0000dc00011a7983 */ /* 0x000f680000300800 */
[----:B------:R-:W2:Y:S01]  /*18ab0*/  LDL.LU R16, [R1+0xe4] ;  /* 0x0000e40001107983 */ /* 0x000ea20000300800 */
[----:B---3--:R-:W-:-:S03]  /*18ac0*/  F2FP.F16.F32.PACK_AB R22, R18, R22 ;  /* 0x000000161216723e */ /* 0x008fc600000000ff */
[----:B------:R-:W3:Y:S01]  /*18ad0*/  LDL.LU R18, [R1+0xf0] ;  /* 0x0000f00001127983 */ /* 0x000ee20000300800 */
[----:B----4-:R-:W-:-:S03]  /*18ae0*/  F2FP.F16.F32.PACK_AB R23, R19, R3 ;  /* 0x000000031317723e */ /* 0x010fc600000000ff */
[----:B------:R-:W3:Y:S04]  /*18af0*/  LDL.LU R19, [R1+0xe8] ;  /* 0x0000e80001137983 */ /* 0x000ee80000300800 */
[----:B------:R-:W-:Y:S01]  /*18b00*/  STSM.16.M88.4 [R2], R4 ;  /* 0x0000000402007844 */ /* 0x000fe20000000200 */
[----:B------:R-:W-:Y:S06]  /*18b10*/  BAR.SYNC.DEFER_BLOCKING 0x0 ;  /* 0x0000000000007b1d */ /* 0x000fec0000010000 */
[----:B------:R-:W-:Y:S02]  /*18b20*/  LDS.128 R4, [R15] ;  /* 0x000000000f047984 */ /* 0x000fe40000000c00 */
[----:B------:R-:W-:Y:S06]  /*18b30*/  BAR.SYNC.DEFER_BLOCKING 0x0 ;  /* 0x0000000000007b1d */ /* 0x000fec0000010000 */
[----:B------:R-:W-:Y:S02]  /*18b40*/  STSM.16.M88.4 [R2], R8 ;  /* 0x0000000802007844 */ /* 0x000fe40000000200 */
[----:B------:R-:W-:Y:S06]  /*18b50*/  BAR.SYNC.DEFER_BLOCKING 0x0 ;  /* 0x0000000000007b1d */ /* 0x000fec0000010000 */
[----:B------:R-:W-:Y:S02]  /*18b60*/  LDS.128 R8, [R15] ;  /* 0x000000000f087984 */ /* 0x000fe40000000c00 */
[----:B------:R-:W-:Y:S06]  /*18b70*/  BAR.SYNC.DEFER_BLOCKING 0x0 ;  /* 0x0000000000007b1d */ /* 0x000fec0000010000 */
[----:B------:R-:W1:Y:S01]  /*18b80*/  S2R R3, SR_TID.X ;  /* 0x0000000000037919 */ /* 0x000e620000002100 */
[----:B------:R4:W-:Y:S01]  /*18b90*/  STSM.16.M88.4 [R2], R20 ;  /* 0x0000001402007844 */ /* 0x0009e20000000200 */
[----:B-1----:R-:W-:-:S02]  /*18ba0*/  LOP3.LUT R25, R3, 0xff, RZ, 0xc0, !PT ;  /* 0x000000ff03197812 */ /* 0x002fc400078ec0ff */
[----:B------:R-:W1:Y:S01]  /*18bb0*/  S2R R3, SR_CTAID.X ;  /* 0x0000000000037919 */ /* 0x000e620000002500 */
[----:B-----5:R-:W-:Y:S02]  /*18bc0*/  F2FP.F16.F32.PACK_AB R26, R26, R17 ;  /* 0x000000111a1a723e */ /* 0x020fe400000000ff */
[----:B------:R-:W-:Y:S02]  /*18bd0*/  F2FP.F16.F32.PACK_AB R24, R12, R24 ;  /* 0x000000180c18723e */ /* 0x000fe400000000ff */
[----:B-1----:R-:W-:Y:S02]  /*18be0*/  LEA R3, R3, R25, 0x8 ;  /* 0x0000001903037211 */ /* 0x002fe400078e40ff */
[----:B------:R-:W-:Y:S02]  /*18bf0*/  F2FP.F16.F32.PACK_AB R25, R13, R14 ;  /* 0x0000000e0d19723e */ /* 0x000fe400000000ff */
[----:B--2---:R-:W-:Y:S01]  /*18c00*/  F2FP.F16.F32.PACK_AB R27, R0, R27 ;  /* 0x0000001b001b723e */ /* 0x004fe200000000ff */
[----:B------:R-:W-:Y:S06]  /*18c10*/  BAR.SYNC.DEFER_BLOCKING 0x0 ;  /* 0x0000000000007b1d */ /* 0x000fec0000010000 */
[----:B---3--:R-:W-:Y:S04]  /*18c20*/  STL.64 [R1+0x758], R18 ;  /* 0x0007581201007387 */ /* 0x008fe80000100a00 */
[----:B------:R-:W-:Y:S04]  /*18c30*/  STL [R1+0x750], R16 ;  /* 0x0007501001007387 */ /* 0x000fe80000100800 */
[----:B------:R-:W1:Y:S01]  /*18c40*/  LDS.128 R16, [R15] ;  /* 0x000000000f107984 */ /* 0x000e620000000c00 */
[----:B------:R-:W-:Y:S06]  /*18c50*/  BAR.SYNC.DEFER_BLOCKING 0x0 ;  /* 0x0000000000007b1d */ /* 0x000fec0000010000 */
[----:B----4-:R-:W2:Y:S04]  /*18c60*/  LDL.LU R20, [R1+0x40] ;  /* 0x0000400001147983 */ /* 0x010ea80000300800 */
[----:B------:R-:W3:Y:S04]  /*18c70*/  LDL.LU R21, [R1+0x4c] ;  /* 0x00004c0001157983 */ /* 0x000ee80000300800 */
[----:B------:R-:W3:Y:S04]  /*18c80*/  LDL.LU R22, [R1+0x44] ;  /* 0x0000440001167983 */ /* 0x000ee80000300800 */
[----:B------:R-:W4:Y:S04]  /*18c90*/  LDL.LU R23, [R1+0xec] ;  /* 0x0000ec0001177983 */ /* 0x000f280000300800 */
[----:B------:R-:W5:Y:S04]  /*18ca0*/  LDL.LU R12, [R1+0xf8] ;  /* 0x0000f800010c7983 */ /* 0x000f680000300800 */
[----:B------:R-:W2:Y:S04]  /*18cb0*/  LDL.LU R13, [R1+0x108] ;  /* 0x00010800010d7983 */ /* 0x000ea80000300800 */
[----:B------:R-:W2:Y:S04]  /*18cc0*/  LDL.LU R14, [R1+0xfc] ;  /* 0x0000fc00010e7983 */ /* 0x000ea80000300800 */
[----:B-1----:R-:W-:Y:S04]  /*18cd0*/  STL.64 [R1+0xc0], R16 ;  /* 0x0000c01001007387 */ /* 0x002fe80000100a00 */
[----:B------:R1:W-:Y:S04]  /*18ce0*/  STL.64 [R1+0xc8], R18 ;  /* 0x0000c81201007387 */ /* 0x0003e80000100a00 */
[----:B------:R0:W-:Y:S04]  /*18cf0*/  STSM.16.M88.4 [R2], R24 ;  /* 0x0000001802007844 */ /* 0x0001e80000000200 */
[----:B-1----:R-:W2:Y:S04]  /*18d00*/  LDL.LU.64 R18, [R1+0x758] ;  /* 0x0007580001127983 */ /* 0x002ea80000300a00 */
[----:B------:R-:W4:Y:S04]  /*18d10*/  LDL.LU R16, [R1+0x750] ;  /* 0x0007500001107983 */ /* 0x000f280000300800 */
[----:B0-----:R-:W5:Y:S04]  /*18d20*/  LDL.LU R24, [R1+0x48] ;  /* 0x0000480001187983 */ /* 0x001f680000300800 */
[----:B------:R-:W5:Y:S04]  /*18d30*/  LDL.LU R25, [R1+0x64] ;  /* 0x0000640001197983 */ /* 0x000f680000300800 */
[----:B------:R-:W5:Y:S04]  /*18d40*/  LDL.LU R26, [R1+0x58] ;  /* 0x00005800011a7983 */ /* 0x000f680000300800 */
[----:B------:R-:W5:Y:S01]  /*18d50*/  LDL.LU R27, [R1+0x100] ;  /* 0x00010000011b7983 */ /* 0x000f620000300800 */
[----:B------:R-:W0:Y:S01]  /*18d60*/  S2R R17, SR_TID.X ;  /* 0x0000000000117919 */ /* 0x000e220000002100 */
[----:B------:R-:W-:Y:S01]  /*18d70*/  UIMAD UR4, UR6, UR4, URZ ;  /* 0x00000004060472a4 */ /* 0x000fe2000f8e02ff */
[----:B------:R-:W-:-:S03]  /*18d80*/  IMAD R3, R3, UR5, RZ ;  /* 0x0000000503037c24 */ /* 0x000fc6000f8e02ff */
[----:B------:R-:W-:Y:S02]  /*18d90*/  USHF.L.U32 UR5, UR4, 0x1, URZ ;  /* 0x0000000104057899 */ /* 0x000fe400080006ff */
[----:B------:R-:W-:Y:S01]  /*18da0*/  SHF.L.U32 R0, R3, 0x1, RZ ;  /* 0x0000000103007819 */ /* 0x000fe200000006ff */
[----:B------:R-:W-:Y:S03]  /*18db0*/  BAR.SYNC.DEFER_BLOCKING 0x0 ;  /* 0x0000000000007b1d */ /* 0x000fe60000010000 */
[----:B------:R-:W-:-:S03]  /*18dc0*/  IADD3 R0, P2, P3, R0, UR5, R28 ;  /* 0x0000000500007c10 */ /* 0x000fc6000fb5e01c */
[----:B------:R-:W5:Y:S01]  /*18dd0*/  LDL.LU R28, [R1+0x50] ;  /* 0x00005000011c7983 */ /* 0x000f620000300800 */
[----:B---3--:R-:W-:Y:S02]  /*18de0*/  F2FP.F16.F32.PACK_AB R21, R21, R22 ;  /* 0x000000161515723e */ /* 0x008fe400000000ff */
[----:B----4-:R-:W-:Y:S02]  /*18df0*/  F2FP.F16.F32.PACK_AB R22, R23, R16 ;  /* 0x000000101716723e */ /* 0x010fe400000000ff */
[----:B--2---:R-:W-:Y:S02]  /*18e00*/  F2FP.F16.F32.PACK_AB R23, R18, R19 ;  /* 0x000000131217723e */ /* 0x004fe400000000ff */
[----:B-----5:R-:W-:Y:S02]  /*18e10*/  F2FP.F16.F32.PACK_AB R20, R24, R20 ;  /* 0x000000141814723e */ /* 0x020fe400000000ff */
[----:B0-----:R-:W-:Y:S02]  /*18e20*/  SHF.R.U32.HI R24, RZ, 0x8, R17 ;  /* 0x00000008ff187819 */ /* 0x001fe40000011611 */
[----:B------:R-:W0:Y:S01]  /*18e30*/  LDS.128 R16, [R15] ;  /* 0x000000000f107984 */ /* 0x000e220000000c00 */
[----:B------:R-:W-:Y:S01]  /*18e40*/  BAR.SYNC.DEFER_BLOCKING 0x0 ;  /* 0x0000000000007b1d */ /* 0x000fe20000010000 */
[----:B------:R-:W-:-:S05]  /*18e50*/  F2FP.F16.F32.PACK_AB R25, R25, R26 ;  /* 0x0000001a1919723e */ /* 0x000fca00000000ff */
[----:B------:R1:W-:Y:S01]  /*18e60*/  STSM.16.M88.4 [R2], R20 ;  /* 0x0000001402007844 */ /* 0x0003e20000000200 */
[----:B------:R-:W-:Y:S02]  /*18e70*/  F2FP.F16.F32.PACK_AB R26, R27, R12 ;  /* 0x0000000c1b1a723e */ /* 0x000fe400000000ff */
[----:B------:R-:W-:Y:S01]  /*18e80*/  F2FP.F16.F32.PACK_AB R27, R13, R14 ;  /* 0x0000000e0d1b723e */ /* 0x000fe200000000ff */
[----:B------:R-:W-:Y:S06]  /*18e90*/  BAR.SYNC.DEFER_BLOCKING 0x0 ;  /* 0x0000000000007b1d */ /* 0x000fec0000010000 */
[----:B0-----:R-:W-:Y:S04]  /*18ea0*/  STL.64 [R1+0xa0], R16 ;  /* 0x0000a01001007387 */ /* 0x001fe80000100a00 */
[----:B------:R0:W-:Y:S01]  /*18eb0*/  STL.64 [R1+0xa8], R18 ;  /* 0x0000a81201007387 */ /* 0x0001e20000100a00 */
[----:B-1----:R-:W1:Y:S03]  /*18ec0*/  LDC R22, c[0x0][0x3e8] ;  /* 0x0000fa00ff167b82 */ /* 0x002e660000000800 */
[----:B------:R-:W2:Y:S04]  /*18ed0*/  LDS.128 R12, [R15] ;  /* 0x000000000f0c7984 */ /* 0x000ea80000000c00 */
[----:B0-----:R-:W3:Y:S04]  /*18ee0*/  LDL.LU.64 R18, [R1+0x748] ;  /* 0x0007480001127983 */ /* 0x001ee80000300a00 */
[----:B------:R-:W4:Y:S04]  /*18ef0*/  LDL.LU.64 R16, [R1+0x740] ;  /* 0x0007400001107983 */ /* 0x000f280000300a00 */
[----:B------:R-:W5:Y:S04]  /*18f00*/  LDL.LU R23, [R1+0x60] ;  /* 0x0000600001177983 */ /* 0x000f680000300800 */
[----:B--2---:R-:W-:Y:S04]  /*18f10*/  STL.64 [R1+0xb0], R12 ;  /* 0x0000b00c01007387 */ /* 0x004fe80000100a00 */
[----:B------:R0:W-:Y:S04]  /*18f20*/  STL.64 [R1+0xb8], R14 ;  /* 0x0000b80e01007387 */ /* 0x0001e80000100a00 */
[----:B0-----:R-:W2:Y:S04]  /*18f30*/  LDL.LU.64 R14, [R1+0x738] ;  /* 0x00073800010e7983 */ /* 0x001ea80000300a00 */
[----:B------:R-:W2:Y:S01]  /*18f40*/  LDL.LU.64 R12, [R1+0x730] ;  /* 0x00073000010c7983 */ /* 0x000ea20000300a00 */
[----:B------:R-:W-:Y:S01]  /*18f50*/  UIMAD.WIDE UR4, UR4, 0x2, URZ ;  /* 0x00000002040478a5 */ /* 0x000fe2000f8e02ff */
[----:B------:R-:W-:Y:S01]  /*18f60*/  IMAD.HI R3, R3, 0x2, RZ ;  /* 0x0000000203037827 */ /* 0x000fe200078e02ff */
[----:B------:R-:W-:-:S04]  /*18f70*/  SGXT.U32 R24, R24, 0x1 ;  /* 0x000000011818781a */ /* 0x000fc80000000000 */
[----:B------:R-:W-:Y:S02]  /*18f80*/  IADD3.X R3, PT, PT, R3, UR5, R29, P2, P3 ;  /* 0x0000000503037c10 */ /* 0x000fe400097e641d */
[----:B------:R-:W0:Y:S01]  /*18f90*/  LDC R29, c[0x0][0x3e8] ;  /* 0x0000fa00ff1d7b82 */ /* 0x000e220000000800 */
[----:B-1----:R-:W-:Y:S02]  /*18fa0*/  IMAD R21, R24, R22, RZ ;  /* 0x0000001618157224 */ /* 0x002fe400078e02ff */
[----:B------:R-:W1:Y:S05]  /*18fb0*/  LDCU UR4, c[0x0][0x3ec] ;  /* 0x00007d80ff0477ac */ /* 0x000e6a0008000800 */
[----:B------:R-:W-:Y:S01]  /*18fc0*/  BAR.SYNC.DEFER_BLOCKING 0x0 ;  /* 0x0000000000007b1d */ /* 0x000fe20000010000 */
[----:B------:R-:W-:-:S02]  /*18fd0*/  LEA R20, P2, R21, R0, 0x1 ;  /* 0x0000000015147211 */ /* 0x000fc400078408ff */
[----:B-----5:R-:W-:-:S05]  /*18fe0*/  F2FP.F16.F32.PACK_AB R24, R23, R28 ;  /* 0x0000001c1718723e */ /* 0x020fca00000000ff */
[----:B------:R5:W-:Y:S01]  /*18ff0*/  STSM.16.M88.4 [R2], R24 ;  /* 0x0000001802007844 */ /* 0x000be20000000200 */
[----:B0-----:R-:W-:Y:S01]  /*19000*/  IMAD R23, R29, 0x2, R21 ;  /* 0x000000021d177824 */ /* 0x001fe200078e0215 */
[----:B------:R-:W-:Y:S01]  /*19010*/  LEA.HI.X.SX32 R21, R21, R3, 0x1, P2 ;  /* 0x0000000315157211 */ /* 0x000fe200010f0eff */
[----:B------:R-:W-:Y:S03]  /*19020*/  BAR.SYNC.DEFER_BLOCKING 0x0 ;  /* 0x0000000000007b1d */ /* 0x000fe60000010000 */
[----:B------:R-:W-:Y:S02]  /*19030*/  LEA R28, R29, R23, 0x1 ;  /* 0x000000171d1c7211 */ /* 0x000fe400078e08ff */
[----:B------:R-:W-:-:S04]  /*19040*/  LEA R22, P2, R23, R0, 0x1 ;  /* 0x0000000017167211 */ /* 0x000fc800078408ff */
[-C--:B------:R-:W-:Y:S02]  /*19050*/  LEA.HI.X.SX32 R23, R23, R3.reuse, 0x1, P2 ;  /* 0x0000000317177211 */ /* 0x080fe400010f0eff */
[C---:B-----5:R-:W-:Y:S02]  /*19060*/  LEA R24, P3, R28.reuse, R0, 0x1 ;  /* 0x000000001c187211 */ /* 0x060fe400078608ff */
[C---:B------:R-:W-:Y:S02]  /*19070*/  LEA R2, R29.reuse, R28, 0x1 ;  /* 0x0000001c1d027211 */ /* 0x040fe400078e08ff */
[----:B------:R-:W-:Y:S01]  /*19080*/  LEA.HI.X.SX32 R25, R28, R3, 0x1, P3 ;  /* 0x000000031c197211 */ /* 0x000fe200018f0eff */
[----:B--2---:R0:W-:Y:S04]  /*19090*/  STG.E.U16 desc[UR10][R20.64], R12 ;  /* 0x0000000c14007986 */ /* 0x0041e8000c10150a */
[----:B------:R2:W-:Y:S04]  /*190a0*/  STG.E.U16 desc[UR10][R22.64], R13 ;  /* 0x0000000d16007986 */ /* 0x0005e8000c10150a */
[----:B------:R5:W-:Y:S01]  /*190b0*/  STG.E.U16 desc[UR10][R24.64], R14 ;  /* 0x0000000e18007986 */ /* 0x000be2000c10150a */
[----:B0-----:R-:W-:Y:S01]  /*190c0*/  LEA R20, P2, R2, R0, 0x1 ;  /* 0x0000000002147211 */ /* 0x001fe200078408ff */
[----:B--2---:R-:W-:-:S03]  /*190d0*/  IMAD R22, R29, 0x2, R2 ;  /* 0x000000021d167824 */ /* 0x004fc600078e0202 */
[----:B------:R-:W-:Y:S02]  /*190e0*/  LEA.HI.X.SX32 R21, R2, R3, 0x1, P2 ;  /* 0x0000000302157211 */ /* 0x000fe400010f0eff */
[----:B-----5:R-:W-:Y:S02]  /*190f0*/  PRMT R24, R12, 0x7632, R24 ;  /* 0x000076320c187816 */ /* 0x020fe40000000018 */
[----:B------:R-:W-:Y:S02]  /*19100*/  LEA R12, P2, R22, R0, 0x1 ;  /* 0x00000000160c7211 */ /* 0x000fe400078408ff */
[----:B------:R-:W-:Y:S02]  /*19110*/  LEA R2, R29, R22, 0x1 ;  /* 0x000000161d027211 */ /* 0x000fe400078e08ff */
[----:B------:R-:W-:Y:S02]  /*19120*/  PRMT R23, R13, 0x7632, R23 ;  /* 0x000076320d177816 */ /* 0x000fe40000000017 */
[----:B------:R-:W-:-:S02]  /*19130*/  PRMT R26, R14, 0x7632, R26 ;  /* 0x000076320e1a7816 */ /* 0x000fc4000000001a */
[----:B------:R-:W-:Y:S02]  /*19140*/  LEA.HI.X.SX32 R13, R22, R3, 0x1, P2 ;  /* 0x00000003160d7211 */ /* 0x000fe400010f0eff */
[----:B------:R-:W-:Y:S02]  /*19150*/  LEA R14, P2, R2, R0, 0x1 ;  /* 0x00000000020e7211 */ /* 0x000fe400078408ff */
[----:B------:R-:W-:Y:S01]  /*19160*/  LEA R22, R29, R2, 0x1 ;  /* 0x000000021d167211 */ /* 0x000fe200078e08ff */
[----:B------:R0:W-:Y:S01]  /*19170*/  STG.E.U16 desc[UR10][R20.64], R15 ;  /* 0x0000000f14007986 */ /* 0x0001e2000c10150a */
[----:B------:R-:W-:-:S03]  /*19180*/  PRMT R27, R15, 0x7632, R27 ;  /* 0x000076320f1b7816 */ /* 0x000fc6000000001b */
[----:B------:R2:W-:Y:S01]  /*19190*/  STG.E.U16 desc[UR10][R12.64], R24 ;  /* 0x000000180c007986 */ /* 0x0005e2000c10150a */
[----:B0-----:R-:W-:Y:S01]  /*191a0*/  LEA.HI.X.SX32 R15, R2, R3, 0x1, P2 ;  /* 0x00000003020f7211 */ /* 0x001fe200010f0eff */
[----:B------:R-:W-:Y:S01]  /*191b0*/  IMAD R2, R29, 0x2, R22 ;  /* 0x000000021d027824 */ /* 0x000fe200078e0216 */
[----:B------:R-:W-:-:S04]  /*191c0*/  LEA R20, P2, R22, R0, 0x1 ;  /* 0x0000000016147211 */ /* 0x000fc800078408ff */
[C---:B--2---:R-:W-:Y:S01]  /*191d0*/  LEA R13, R29.reuse, R2, 0x1 ;  /* 0x000000021d0d7211 */ /* 0x044fe200078e08ff */
[----:B------:R0:W-:Y:S03]  /*191e0*/  STG.E.U16 desc[UR10][R14.64], R23 ;  /* 0x000000170e007986 */ /* 0x0001e6000c10150a */
[----:B------:R-:W-:Y:S02]  /*191f0*/  LEA R12, R29, R13, 0x1 ;  /* 0x0000000d1d0c7211 */ /* 0x000fe400078e08ff */
[----:B------:R-:W-:Y:S02]  /*19200*/  LEA.HI.X.SX32 R21, R22, R3, 0x1, P2 ;  /* 0x0000000316157211 */ /* 0x000fe400010f0eff */
[-C--:B------:R-:W-:Y:S02]  /*19210*/  LEA R24, P2, R2, R0.reuse, 0x1 ;  /* 0x0000000002187211 */ /* 0x080fe400078408ff */
[----:B0-----:R-:W-:-:S04]  /*19220*/  LEA R14, P3, R13, R0, 0x1 ;  /* 0x000000000d0e7211 */ /* 0x001fc800078608ff */
[-C--:B------:R-:W-:Y:S01]  /*19230*/  LEA.HI.X.SX32 R15, R13, R3.reuse, 0x1, P3 ;  /* 0x000000030d0f7211 */ /* 0x080fe200018f0eff */
[C---:B------:R-:W-:Y:S01]  /*19240*/  IMAD R13, R29.reuse, 0x2, R12 ;  /* 0x000000021d0d7824 */ /* 0x040fe200078e020c */
[----:B------:R-:W-:Y:S01]  /*19250*/  LEA.HI.X.SX32 R25, R2, R3, 0x1, P2 ;  /* 0x0000000302197211 */ /* 0x000fe200010f0eff */
[----:B------:R0:W-:Y:S03]  /*19260*/  STG.E.U16 desc[UR10][R20.64], R26 ;  /* 0x0000001a14007986 */ /* 0x0001e6000c10150a */
[C---:B------:R-:W-:Y:S02]  /*19270*/  LEA R2, R29.reuse, R13, 0x1 ;  /* 0x0000000d1d027211 */ /* 0x040fe400078e08ff */
[----:B------:R-:W-:Y:S01]  /*19280*/  LEA R22, P2, R12, R0, 0x1 ;  /* 0x000000000c167211 */ /* 0x000fe200078408ff */
[----:B------:R2:W-:Y:S01]  /*19290*/  STG.E.U16 desc[UR10][R24.64], R27 ;  /* 0x0000001b18007986 */ /* 0x0005e2000c10150a */
[----:B0-----:R-:W-:-:S02]  /*192a0*/  LEA R20, R29, R2, 0x1 ;  /* 0x000000021d147211 */ /* 0x001fc400078e08ff */
[----:B------:R-:W-:-:S03]  /*192b0*/  LEA.HI.X.SX32 R23, R12, R3, 0x1, P2 ;  /* 0x000000030c177211 */ /* 0x000fc600010f0eff */
[----:B------:R-:W-:Y:S01]  /*192c0*/  IMAD R12, R29, 0x2, R20 ;  /* 0x000000021d0c7824 */ /* 0x000fe200078e0214 */
[C---:B--2---:R-:W-:Y:S01]  /*192d0*/  LEA R24, P3, R13.reuse, R0, 0x1 ;  /* 0x000000000d187211 */ /* 0x044fe200078608ff */
[----:B----4-:R0:W-:Y:S03]  /*192e0*/  STG.E.U16 desc[UR10][R14.64], R16 ;  /* 0x000000100e007986 */ /* 0x0101e6000c10150a */
[-C--:B------:R-:W-:Y:S02]  /*192f0*/  LEA.HI.X.SX32 R25, R13, R3.reuse, 0x1, P3 ;  /* 0x000000030d197211 */ /* 0x080fe400018f0eff */
[----:B------:R-:W-:Y:S02]  /*19300*/  LEA R13, R29, R12, 0x1 ;  /* 0x0000000c1d0d7211 */ /* 0x000fe400078e08ff */
[C---:B0-----:R-:W-:Y:S01]  /*19310*/  LEA R14, P2, R2.reuse, R0, 0x1 ;  /* 0x00000000020e7211 */ /* 0x041fe200078408ff */
[----:B------:R-:W-:Y:S03]  /*19320*/  STG.E.U16 desc[UR10][R22.64], R17 ;  /* 0x0000001116007986 */ /* 0x000fe6000c10150a */
[----:B------:R-:W-:-:S02]  /*19330*/  LEA.HI.X.SX32 R15, R2, R3, 0x1, P2 ;  /* 0x00000003020f7211 */ /* 0x000fc400010f0eff */
[C---:B------:R-:W-:Y:S01]  /*19340*/  LEA R2, R29.reuse, R13, 0x1 ;  /* 0x0000000d1d027211 */ /* 0x040fe200078e08ff */
[----:B---3--:R0:W-:Y:S01]  /*19350*/  STG.E.U16 desc[UR10][R24.64], R18 ;  /* 0x0000001218007986 */ /* 0x0081e2000c10150a */
[----:B------:R-:W-:Y:S02]  /*19360*/  PRMT R21, R16, 0x7632, R21 ;  /* 0x0000763210157816 */ /* 0x000fe40000000015 */
[----:B------:R-:W-:Y:S01]  /*19370*/  LEA R16, P2, R20, R0, 0x1 ;  /* 0x0000000014107211 */ /* 0x000fe200078408ff */
[----:B------:R2:W-:Y:S01]  /*19380*/  STG.E.U16 desc[UR10][R14.64], R19 ;  /* 0x000000130e007986 */ /* 0x0005e2000c10150a */
[----:B0-----:R-:W-:Y:S01]  /*19390*/  PRMT R25, R18, 0x7632, R25 ;  /* 0x0000763212197816 */ /* 0x001fe20000000019 */
[----:B------:R-:W-:Y:S01]  /*193a0*/  IMAD R18, R29, 0x2, R2 ;  /* 0x000000021d127824 */ /* 0x000fe200078e0202 */
[----:B------:R-:W-:Y:S02]  /*193b0*/  PRMT R24, R17, 0x7632, R24 ;  /* 0x0000763211187816 */ /* 0x000fe40000000018 */
[----:B------:R-:W-:-:S02]  /*193c0*/  LEA.HI.X.SX32 R17, R20, R3, 0x1, P2 ;  /* 0x0000000314117211 */ /* 0x000fc400010f0eff */
[C---:B------:R-:W-:Y:S02]  /*193d0*/  LEA R22, P2, R12.reuse, R0, 0x1 ;  /* 0x000000000c167211 */ /* 0x040fe400078408ff */
[C---:B--2---:R-:W-:Y:S02]  /*193e0*/  LEA R14, R29.reuse, R18, 0x1 ;  /* 0x000000121d0e7211 */ /* 0x044fe400078e08ff */
[----:B------:R-:W-:Y:S02]  /*193f0*/  LEA.HI.X.SX32 R23, R12, R3, 0x1, P2 ;  /* 0x000000030c177211 */ /* 0x000fe400010f0eff */
[----:B------:R-:W-:Y:S01]  /*19400*/  LEA R12, R29, R14, 0x1 ;  /* 0x0000000e1d0c7211 */ /* 0x000fe200078e08ff */
[----:B------:R0:W-:Y:S01]  /*19410*/  STG.E.U16 desc[UR10][R16.64], R21 ;  /* 0x0000001510007986 */ /* 0x0001e2000c10150a */
[----:B------:R-:W-:-:S03]  /*19420*/  LEA R20, P3, R13, R0, 0x1 ;  /* 0x000000000d147211 */ /* 0x000fc600078608ff */
[----:B------:R-:W-:Y:S01]  /*19430*/  IMAD R15, R29, 0x2, R12 ;  /* 0x000000021d0f7824 */ /* 0x000fe200078e020c */
[----:B0-----:R-:W-:-:S04]  /*19440*/  LEA R16, P2, R2, R0, 0x1 ;  /* 0x0000000002107211 */ /* 0x001fc800078408ff */
[----:B------:R-:W-:Y:S02]  /*19450*/  LEA.HI.X.SX32 R17, R2, R3, 0x1, P2 ;  /* 0x0000000302117211 */ /* 0x000fe400010f0eff */
[----:B------:R-:W-:Y:S01]  /*19460*/  LEA R2, R29, R15, 0x1 ;  /* 0x0000000f1d027211 */ /* 0x000fe200078e08ff */
[----:B------:R0:W-:Y:S01]  /*19470*/  STG.E.U16 desc[UR10][R22.64], R24 ;  /* 0x0000001816007986 */ /* 0x0001e2000c10150a */
[----:B------:R-:W-:Y:S02]  /*19480*/  LEA.HI.X.SX32 R21, R13, R3, 0x1, P3 ;  /* 0x000000030d157211 */ /* 0x000fe400018f0eff */
[----:B------:R-:W-:Y:S02]  /*19490*/  LEA R13, R29, R2, 0x1 ;  /* 0x000000021d0d7211 */ /* 0x000fe400078e08ff */
[----:B------:R-:W-:Y:S01]  /*194a0*/  PRMT R26, R19, 0x7632, R26 ;  /* 0x00007632131a7816 */ /* 0x000fe2000000001a */
[----:B------:R2:W-:Y:S01]  /*194b0*/  STG.E.U16 desc[UR10][R20.64], R25 ;  /* 0x0000001914007986 */ /* 0x0005e2000c10150a */
[----:B0-----:R-:W-:-:S03]  /*194c0*/  LEA R24, P2, R18, R0, 0x1 ;  /* 0x0000000012187211 */ /* 0x001fc600078408ff */
[----:B------:R0:W-:Y:S01]  /*194d0*/  STG.E.U16 desc[UR10][R16.64], R26 ;  /* 0x0000001a10007986 */ /* 0x0001e2000c10150a */
[----:B--2---:R-:W-:Y:S01]  /*194e0*/  LEA.HI.X.SX32 R25, R18, R3, 0x1, P2 ;  /* 0x0000000312197211 */ /* 0x004fe200010f0eff */
[----:B------:R-:W-:Y:S01]  /*194f0*/  IMAD R18, R29, 0x2, R13 ;  /* 0x000000021d127824 */ /* 0x000fe200078e020d */
[----:B------:R-:W-:-:S04]  /*19500*/  LEA R22, P3, R12, R0, 0x1 ;  /* 0x000000000c167211 */ /* 0x000fc800078608ff */
[C---:B0-----:R-:W-:Y:S02]  /*19510*/  LEA R16, R29.reuse, R18, 0x1 ;  /* 0x000000121d107211 */ /* 0x041fe400078e08ff */
[-C--:B------:R-:W-:Y:S02]  /*19520*/  LEA.HI.X.SX32 R23, R12, R3.reuse, 0x1, P3 ;  /* 0x000000030c177211 */ /* 0x080fe400018f0eff */
[C---:B------:R-:W-:Y:S02]  /*19530*/  LEA R20, P2, R14.reuse, R0, 0x1 ;  /* 0x000000000e147211 */ /* 0x040fe400078408ff */
[----:B------:R-:W-:Y:S02]  /*19540*/  LEA R12, R29, R16, 0x1 ;  /* 0x000000101d0c7211 */ /* 0x000fe400078e08ff */
[----:B------:R-:W-:-:S03]  /*19550*/  LEA.HI.X.SX32 R21, R14, R3, 0x1, P2 ;  /* 0x000000030e157211 */ /* 0x000fc600010f0eff */
[----:B------:R-:W-:Y:S01]  /*19560*/  IMAD R17, R29, 0x2, R12 ;  /* 0x000000021d117824 */ /* 0x000fe200078e020c */
[----:B------:R0:W-:Y:S01]  /*19570*/  STG.E.U16 desc[UR10][R24.64], R4 ;  /* 0x0000000418007986 */ /* 0x0001e2000c10150a */
[----:B------:R-:W-:-:S03]  /*19580*/  LEA R14, P2, R15, R0, 0x1 ;  /* 0x000000000f0e7211 */ /* 0x000fc600078408ff */
[----:B------:R2:W-:Y:S01]  /*19590*/  STG.E.U16 desc[UR10][R20.64], R5 ;  /* 0x0000000514007986 */ /* 0x0005e2000c10150a */
[----:B------:R-:W-:Y:S02]  /*195a0*/  PRMT R19, R4, 0x7632, R19 ;  /* 0x0000763204137816 */ /* 0x000fe40000000013 */
[----:B------:R-:W-:Y:S01]  /*195b0*/  LEA.HI.X.SX32 R15, R15, R3, 0x1, P2 ;  /* 0x000000030f0f7211 */ /* 0x000fe200010f0eff */
[----:B------:R3:W-:Y:S01]  /*195c0*/  STG.E.U16 desc[UR10][R22.64], R6 ;  /* 0x0000000616007986 */ /* 0x0007e2000c10150a */
[----:B0-----:R-:W-:Y:S02]  /*195d0*/  LEA R4, P2, R2, R0, 0x1 ;  /* 0x0000000002047211 */ /* 0x001fe400078408ff */
[----:B--2---:R-:W-:-:S04]  /*195e0*/  LEA R21, R29, R17, 0x1 ;  /* 0x000000111d157211 */ /* 0x004fc800078e08ff */
[----:B---3--:R-:W-:Y:S02]  /*195f0*/  LEA R22, R29, R21, 0x1 ;  /* 0x000000151d167211 */ /* 0x008fe400078e08ff */
[----:B------:R-:W-:Y:S02]  /*19600*/  PRMT R23, R5, 0x7632, R23 ;  /* 0x0000763205177816 */ /* 0x000fe40000000017 */
[----:B------:R-:W-:Y:S01]  /*19610*/  LEA.HI.X.SX32 R5, R2, R3, 0x1, P2 ;  /* 0x0000000302057211 */ /* 0x000fe200010f0eff */
[C---:B------:R-:W-:Y:S01]  /*19620*/  IMAD R2, R29.reuse, 0x2, R22 ;  /* 0x000000021d027824 */ /* 0x040fe200078e0216 */
[----:B------:R0:W-:Y:S04]  /*19630*/  STG.E.U16 desc[UR10][R14.64], R7 ;  /* 0x000000070e007986 */ /* 0x0001e8000c10150a */
[----:B------:R-:W-:-:S02]  /*19640*/  LEA R20, R29, R2, 0x1 ;  /* 0x000000021d147211 */ /* 0x000fc400078e08ff */
[----:B0-----:R-:W-:-:S04]  /*19650*/  LEA R14, P2, R13, R0, 0x1 ;  /* 0x000000000d0e7211 */ /* 0x001fc800078408ff */
[-C--:B------:R-:W-:Y:S02]  /*19660*/  LEA.HI.X.SX32 R15, R13, R3.reuse, 0x1, P2 ;  /* 0x000000030d0f7211 */ /* 0x080fe400010f0eff */
[----:B------:R-:W-:Y:S01]  /*19670*/  LEA R13, R29, R20, 0x1 ;  /* 0x000000141d0d7211 */ /* 0x000fe200078e08ff */
[----:B------:R0:W-:Y:S01]  /*19680*/  STG.E.U16 desc[UR10][R4.64], R19 ;  /* 0x0000001304007986 */ /* 0x0001e2000c10150a */
[----:B------:R-:W-:Y:S02]  /*19690*/  PRMT R24, R6, 0x7632, R24 ;  /* 0x0000763206187816 */ /* 0x000fe40000000018 */
[CC--:B------:R-:W-:Y:S02]  /*196a0*/  LEA R6, P3, R18.reuse, R0.reuse, 0x1 ;  /* 0x0000000012067211 */ /* 0x0c0fe400078608ff */
[----:B------:R-:W-:Y:S02]  /*196b0*/  PRMT R25, R7, 0x7632, R25 ;  /* 0x0000763207197816 */ /* 0x000fe40000000019 */
[----:B------:R-:W-:Y:S01]  /*196c0*/  LEA.HI.X.SX32 R7, R18, R3, 0x1, P3 ;  /* 0x0000000312077211 */ /* 0x000fe200018f0eff */
[C---:B0-----:R-:W-:Y:S01]  /*196d0*/  IMAD R5, R29.reuse, 0x2, R13 ;  /* 0x000000021d057824 */ /* 0x041fe200078e020d */
[C---:B------:R-:W-:Y:S01]  /*196e0*/  LEA R18, P2, R16.reuse, R0, 0x1 ;  /* 0x0000000010127211 */ /* 0x040fe200078408ff */
[----:B------:R0:W-:Y:S03]  /*196f0*/  STG.E.U16 desc[UR10][R14.64], R23 ;  /* 0x000000170e007986 */ /* 0x0001e6000c10150a */
[----:B------:R-:W-:Y:S01]  /*19700*/  LEA R4, R29, R5, 0x1 ;  /* 0x000000051d047211 */ /* 0x000fe200078e08ff */
[----:B------:R2:W-:Y:S01]  /*19710*/  STG.E.U16 desc[UR10][R6.64], R24 ;  /* 0x0000001806007986 */ /* 0x0005e2000c10150a */
[----:B------:R-:W-:-:S02]  /*19720*/  LEA.HI.X.SX32 R19, R16, R3, 0x1, P2 ;  /* 0x0000000310137211 */ /* 0x000fc400010f0eff */
[C---:B0-----:R-:W-:Y:S02]  /*19730*/  LEA R14, P2, R12.reuse, R0, 0x1 ;  /* 0x000000000c0e7211 */ /* 0x041fe400078408ff */
[----:B--2---:R-:W-:Y:S02]  /*19740*/  LEA R7, R29, R4, 0x1 ;  /* 0x000000041d077211 */ /* 0x004fe400078e08ff */
[----:B------:R-:W-:-:S03]  /*19750*/  LEA.HI.X.SX32 R15, R12, R3, 0x1, P2 ;  /* 0x000000030c0f7211 */ /* 0x000fc600010f0eff */
[----:B------:R-:W-:Y:S01]  /*19760*/  IMAD R12, R29, 0x2, R7 ;  /* 0x000000021d0c7824 */ /* 0x000fe200078e0207 */
[----:B------:R0:W-:Y:S01]  /*19770*/  STG.E.U16 desc[UR10][R18.64], R25 ;  /* 0x0000001912007986 */ /* 0x0001e2000c10150a */
[----:B------:R-:W-:-:S03]  /*19780*/  LEA R16, P2, R17, R0, 0x1 ;  /* 0x0000000011107211 */ /* 0x000fc600078408ff */
[----:B------:R-:W-:Y:S02]  /*19790*/  LEA R6, R29, R12, 0x1 ;  /* 0x0000000c1d067211 */ /* 0x000fe400078e08ff */
[----:B------:R-:W-:Y:S02]  /*197a0*/  LEA.HI.X.SX32 R17, R17, R3, 0x1, P2 ;  /* 0x0000000311117211 */ /* 0x000fe400010f0eff */
[----:B0-----:R-:W-:-:S04]  /*197b0*/  LEA R18, P3, R21, R0, 0x1 ;  /* 0x0000000015127211 */ /* 0x001fc800078608ff */
[----:B------:R-:W-:Y:S02]  /*197c0*/  LEA.HI.X.SX32 R19, R21, R3, 0x1, P3 ;  /* 0x0000000315137211 */ /* 0x000fe400018f0eff */
[----:B------:R-:W-:Y:S01]  /*197d0*/  LEA R21, R29, R6, 0x1 ;  /* 0x000000061d157211 */ /* 0x000fe200078e08ff */
[----:B------:R0:W-:Y:S04]  /*197e0*/  STG.E.U16 desc[UR10][R14.64], R8 ;  /* 0x000000080e007986 */ /* 0x0001e8000c10150a */
[----:B------:R2:W-:Y:S01]  /*197f0*/  STG.E.U16 desc[UR10][R16.64], R9 ;  /* 0x0000000910007986 */ /* 0x0005e2000c10150a */
[----:B------:R-:W-:-:S03]  /*19800*/  PRMT R26, R10, 0x7632, R26 ;  /* 0x000076320a1a7816 */ /* 0x000fc6000000001a */
[----:B------:R3:W-:Y:S01]  /*19810*/  STG.E.U16 desc[UR10][R18.64], R10 ;  /* 0x0000000a12007986 */ /* 0x0007e2000c10150a */
[----:B0-----:R-:W-:Y:S01]  /*19820*/  LEA R14, P2, R22, R0, 0x1 ;  /* 0x00000000160e7211 */ /* 0x001fe200078408ff */
[C---:B--2---:R-:W-:Y:S01]  /*19830*/  IMAD R16, R29.reuse, 0x2, R21 ;  /* 0x000000021d107824 */ /* 0x044fe200078e0215 */
[----:B------:R-:W-:Y:S02]  /*19840*/  PRMT R24, R8, 0x7632, R24 ;  /* 0x0000763208187816 */ /* 0x000fe40000000018 */
[----:B------:R-:W-:Y:S02]  /*19850*/  LEA.HI.X.SX32 R15, R22, R3, 0x1, P2 ;  /* 0x00000003160f7211 */ /* 0x000fe400010f0eff */
[----:B---3--:R-:W-:Y:S02]  /*19860*/  LEA R19, R29, R16, 0x1 ;  /* 0x000000101d137211 */ /* 0x008fe400078e08ff */
[----:B------:R-:W-:Y:S02]  /*19870*/  PRMT R10, R11, 0x7632, R10 ;  /* 0x000076320b0a7816 */ /* 0x000fe4000000000a */
[----:B------:R-:W-:-:S02]  /*19880*/  LEA R8, P2, R2, R0, 0x1 ;  /* 0x0000000002087211 */ /* 0x000fc400078408ff */
[----:B------:R-:W-:Y:S01]  /*19890*/  LEA R18, R29, R19, 0x1 ;  /* 0x000000131d127211 */ /* 0x000fe200078e08ff */
[----:B------:R0:W-:Y:S01]  /*198a0*/  STL.S16 [R1+0xd8], R10 ;  /* 0x0000d80a01007387 */ /* 0x0001e20000100600 */
[----:B------:R-:W-:Y:S02]  /*198b0*/  PRMT R25, R9, 0x7632, R25 ;  /* 0x0000763209197816 */ /* 0x000fe40000000019 */
[-C--:B------:R-:W-:Y:S01]  /*198c0*/  LEA.HI.X.SX32 R9, R2, R3.reuse, 0x1, P2 ;  /* 0x0000000302097211 */ /* 0x080fe200010f0eff */
[----:B------:R2:W-:Y:S01]  /*198d0*/  STG.E.U16 desc[UR10][R14.64], R11 ;  /* 0x0000000b0e007986 */ /* 0x0005e2000c10150a */
[----:B------:R-:W-:Y:S01]  /*198e0*/  IMAD R17, R29, 0x2, R18 ;  /* 0x000000021d117824 */ /* 0x000fe200078e0212 */
[CC--:B0-----:R-:W-:Y:S02]  /*198f0*/  LEA R10, P3, R20.reuse, R0.reuse, 0x1 ;  /* 0x00000000140a7211 */ /* 0x0c1fe400078608ff */
[----:B--2---:R-:W-:Y:S02]  /*19900*/  LEA R14, P2, R13, R0, 0x1 ;  /* 0x000000000d0e7211 */ /* 0x004fe400078408ff */
[----:B------:R-:W-:-:S02]  /*19910*/  LEA.HI.X.SX32 R11, R20, R3, 0x1, P3 ;  /* 0x00000003140b7211 */ /* 0x000fc400018f0eff */
[----:B------:R-:W-:Y:S01]  /*19920*/  LEA.HI.X.SX32 R15, R13, R3, 0x1, P2 ;  /* 0x000000030d0f7211 */ /* 0x000fe200010f0eff */
[----:B------:R0:W-:Y:S01]  /*19930*/  STG.E.U16 desc[UR10][R8.64], R24 ;  /* 0x0000001808007986 */ /* 0x0001e2000c10150a */
[----:B------:R-:W-:-:S03]  /*19940*/  LEA R23, R29, R17, 0x1 ;  /* 0x000000111d177211 */ /* 0x000fc600078e08ff */
[----:B------:R-:W-:Y:S01]  /*19950*/  STG.E.U16 desc[UR10][R10.64], R25 ;  /* 0x000000190a007986 */ /* 0x000fe2000c10150a */
[----:B------:R-:W-:-:S03]  /*19960*/  LEA R20, R29, R23, 0x1 ;  /* 0x000000171d147211 */ /* 0x000fc600078e08ff */
[----:B------:R2:W-:Y:S01]  /*19970*/  STG.E.U16 desc[UR10][R14.64], R26 ;  /* 0x0000001a0e007986 */ /* 0x0005e2000c10150a */
[CC--:B0-----:R-:W-:Y:S02]  /*19980*/  LEA R8, P3, R4.reuse, R0.reuse, 0x1 ;  /* 0x0000000004087211 */ /* 0x0c1fe400078608ff */
[CC--:B------:R-:W-:Y:S02]  /*19990*/  LEA R24, P2, R5.reuse, R0.reuse, 0x1 ;  /* 0x0000000005187211 */ /* 0x0c0fe400078408ff */
[-C--:B------:R-:W-:Y:S02]  /*199a0*/  LEA.HI.X.SX32 R9, R4, R3.reuse, 0x1, P3 ;  /* 0x0000000304097211 */ /* 0x080fe400018f0eff */
[CC--:B--2---:R-:W-:Y:S02]  /*199b0*/  LEA R14, P4, R6.reuse, R0.reuse, 0x1 ;  /* 0x00000000060e7211 */ /* 0x0c4fe400078808ff */
[-C--:B------:R-:W-:Y:S02]  /*199c0*/  LEA.HI.X.SX32 R25, R5, R3.reuse, 0x1, P2 ;  /* 0x0000000305197211 */ /* 0x080fe400010f0eff */
[----:B------:R-:W-:Y:S01]  /*199d0*/  LEA.HI.X.SX32 R15, R6, R3, 0x1, P4 ;  /* 0x00000003060f7211 */ /* 0x000fe200020f0eff */
[----:B------:R-:W-:Y:S01]  /*199e0*/  IMAD R22, R29, 0x2, R20 ;  /* 0x000000021d167824 */ /* 0x000fe200078e0214 */
[-C--:B------:R-:W-:Y:S01]  /*199f0*/  LEA R4, P4, R19, R0.reuse, 0x1 ;  /* 0x0000000013047211 */ /* 0x080fe200078808ff */
[----:B------:R-:W-:Y:S01]  /*19a00*/  STL.64 [R1+0x98], R8 ;  /* 0x0000980801007387 */ /* 0x000fe20000100a00 */
[----:B------:R-:W-:-:S02]  /*19a10*/  LEA R26, P2, R7, R0, 0x1 ;  /* 0x00000000071a7211 */ /* 0x000fc400078408ff */
[-C--:B------:R-:W-:Y:S01]  /*19a20*/  LEA.HI.X.SX32 R5, R19, R3.reuse, 0x1, P4 ;  /* 0x0000000313057211 */ /* 0x080fe200020f0eff */
[----:B------:R0:W-:Y:S01]  /*19a30*/  STL.64 [R1+0xd0], R24 ;  /* 0x0000d01801007387 */ /* 0x0001e20000100a00 */
[----:B------:R-:W2:Y:S01]  /*19a40*/  LDC R19, c[0x0][0x3e8] ;  /* 0x0000fa00ff137b82 */ /* 0x000ea20000000800 */
[----:B------:R-:W-:Y:S02]  /*19a50*/  LEA R10, R29, R22, 0x1 ;  /* 0x000000161d0a7211 */ /* 0x000fe400078e08ff */
[-C--:B------:R-:W-:Y:S02]  /*19a60*/  LEA.HI.X.SX32 R27, R7, R3.reuse, 0x1, P2 ;  /* 0x00000003071b7211 */ /* 0x080fe400010f0eff */
[C---:B0-----:R-:W-:Y:S02]  /*19a70*/  LEA R24, P3, R12.reuse, R0, 0x1 ;  /* 0x000000000c187211 */ /* 0x041fe400078608ff */
[C---:B------:R-:W-:Y:S02]  /*19a80*/  LEA R8, R29.reuse, R10, 0x1 ;  /* 0x0000000a1d087211 */ /* 0x040fe400078e08ff */
[----:B------:R-:W-:Y:S01]  /*19a90*/  LEA.HI.X.SX32 R25, R12, R3, 0x1, P3 ;  /* 0x000000030c197211 */ /* 0x000fe200018f0eff */
[----:B------:R-:W-:Y:S02]  /*19aa0*/  STL.64 [R1+0x90], R26 ;  /* 0x0000901a01007387 */ /* 0x000fe40000100a00 */
[----:B------:R-:W-:-:S02]  /*19ab0*/  IMAD R13, R29, 0x2, R8 ;  /* 0x000000021d0d7824 */ /* 0x000fc400078e0208 */
[----:B------:R0:W-:Y:S03]  /*19ac0*/  STL.64 [R1+0x88], R24 ;  /* 0x0000881801007387 */ /* 0x0001e60000100a00 */
[----:B------:R-:W-:Y:S01]  /*19ad0*/  LEA R7, R29, R13, 0x1 ;  /* 0x0000000d1d077211 */ /* 0x000fe200078e08ff */
[----:B------:R3:W-:Y:S01]  /*19ae0*/  STL.64 [R1+0x80], R14 ;  /* 0x0000800e01007387 */ /* 0x0007e20000100a00 */
[----:B0-----:R-:W-:-:S04]  /*19af0*/  LEA R24, P2, R21, R0, 0x1 ;  /* 0x0000000015187211 */ /* 0x001fc800078408ff */
[----:B------:R-:W-:Y:S02]  /*19b00*/  LEA.HI.X.SX32 R25, R21, R3, 0x1, P2 ;  /* 0x0000000315197211 */ /* 0x000fe400010f0eff */
[CC--:B---3--:R-:W-:Y:S02]  /*19b10*/  LEA R14, P3, R16.reuse, R0.reuse, 0x1 ;  /* 0x00000000100e7211 */ /* 0x0c8fe400078608ff */
[----:B------:R-:W-:Y:S01]  /*19b20*/  LEA R2, R29, R7, 0x1 ;  /* 0x000000071d027211 */ /* 0x000fe200078e08ff */
[----:B------:R0:W-:Y:S01]  /*19b30*/  STL.64 [R1+0x78], R24 ;  /* 0x0000781801007387 */ /* 0x0001e20000100a00 */
[-C--:B------:R-:W-:Y:S02]  /*19b40*/  LEA.HI.X.SX32 R15, R16, R3.reuse, 0x1, P3 ;  /* 0x00000003100f7211 */ /* 0x080fe400018f0eff */
[C---:B------:R-:W-:Y:S01]  /*19b50*/  LEA R26, P2, R18.reuse, R0, 0x1 ;  /* 0x00000000121a7211 */ /* 0x040fe200078408ff */
[----:B------:R2:W-:Y:S03]  /*19b60*/  STL.64 [R1+0x68], R4 ;  /* 0x0000680401007387 */ /* 0x0005e60000100a00 */
[----:B------:R-:W-:-:S02]  /*19b70*/  LEA.HI.X.SX32 R27, R18, R3, 0x1, P2 ;  /* 0x00000003121b7211 */ /* 0x000fc400010f0eff */
[-C--:B0-----:R-:W-:Y:S01]  /*19b80*/  LEA R24, P3, R17, R0.reuse, 0x1 ;  /* 0x0000000011187211 */ /* 0x081fe200078608ff */
[----:B------:R0:W-:Y:S01]  /*19b90*/  STL.64 [R1+0x70], R14 ;  /* 0x0000700e01007387 */ /* 0x0001e20000100a00 */
[----:B--2---:R-:W-:Y:S02]  /*19ba0*/  IMAD R4, R19, 0x2, R2 ;  /* 0x0000000213047824 */ /* 0x004fe400078e0202 */
[----:B------:R-:W-:Y:S01]  /*19bb0*/  LEA.HI.X.SX32 R25, R17, R3, 0x1, P3 ;  /* 0x0000000311197211 */ /* 0x000fe200018f0eff */
[----:B------:R-:W-:Y:S01]  /*19bc0*/  STL.64 [R1+0x58], R26 ;  /* 0x0000581a01007387 */ /* 0x000fe20000100a00 */
[----:B------:R-:W-:Y:S02]  /*19bd0*/  LEA R16, P3, R22, R0, 0x1 ;  /* 0x0000000016107211 */ /* 0x000fe400078608ff */
[----:B------:R-:W-:Y:S01]  /*19be0*/  LEA R11, R19, R4, 0x1 ;  /* 0x00000004130b7211 */ /* 0x000fe200078e08ff */
[----:B------:R2:W-:Y:S01]  /*19bf0*/  STL.64 [R1+0x50], R24 ;  /* 0x0000501801007387 */ /* 0x0005e20000100a00 */
[----:B0-----:R-:W-:-:S04]  /*19c00*/  LEA R14, P4, R23, R0, 0x1 ;  /* 0x00000000170e7211 */ /* 0x001fc800078808ff */
[----:B------:R-:W-:Y:S02]  /*19c10*/  LEA.HI.X.SX32 R15, R23, R3, 0x1, P4 ;  /* 0x00000003170f7211 */ /* 0x000fe400020f0eff */
[C---:B------:R-:W-:Y:S02]  /*19c20*/  LEA R5, R19.reuse, R11, 0x1 ;  /* 0x0000000b13057211 */ /* 0x040fe400078e08ff */
[-C--:B--2---:R-:W-:Y:S01]  /*19c30*/  LEA R24, P2, R20, R0.reuse, 0x1 ;  /* 0x0000000014187211 */ /* 0x084fe200078408ff */
[----:B------:R0:W-:Y:S01]  /*19c40*/  STL.64 [R1+0x60], R14 ;  /* 0x0000600e01007387 */ /* 0x0001e20000100a00 */
[-C--:B------:R-:W-:Y:S02]  /*19c50*/  LEA.HI.X.SX32 R17, R22, R3.reuse, 0x1, P3 ;  /* 0x0000000316117211 */ /* 0x080fe400018f0eff */
[----:B------:R-:W-:Y:S01]  /*19c60*/  LEA.HI.X.SX32 R25, R20, R3, 0x1, P2 ;  /* 0x0000000314197211 */ /* 0x000fe200010f0eff */
[----:B------:R-:W-:Y:S01]  /*19c70*/  IMAD R9, R19, 0x2, R5 ;  /* 0x0000000213097824 */ /* 0x000fe200078e0205 */
[----:B------:R-:W-:-:S03]  /*19c80*/  LEA R20, P2, R8, R0, 0x1 ;  /* 0x0000000008147211 */ /* 0x000fc600078408ff */
[----:B------:R-:W-:Y:S01]  /*19c90*/  STL.64 [R1+0x48], R24 ;  /* 0x0000481801007387 */ /* 0x000fe20000100a00 */
[----:B0-----:R-:W-:-:S03]  /*19ca0*/  LEA R14, P4, R10, R0, 0x1 ;  /* 0x000000000a0e7211 */ /* 0x001fc600078808ff */
[----:B------:R0:W-:Y:S01]  /*19cb0*/  STL.64 [R1+0x40], R16 ;  /* 0x0000401001007387 */ /* 0x0001e20000100a00 */
[----:B------:R-:W-:Y:S02]  /*19cc0*/  LEA.HI.X.SX32 R15, R10, R3, 0x1, P4 ;  /* 0x000000030a0f7211 */ /* 0x000fe400020f0eff */
[----:B------:R-:W-:Y:S02]  /*19cd0*/  LEA R10, R19, R9, 0x1 ;  /* 0x00000009130a7211 */ /* 0x000fe400078e08ff */
[-C--:B------:R-:W-:Y:S01]  /*19ce0*/  LEA.HI.X.SX32 R21, R8, R3.reuse, 0x1, P2 ;  /* 0x0000000308157211 */ /* 0x080fe200010f0eff */
[----:B------:R2:W-:Y:S01]  /*19cf0*/  STL.64 [R1+0x38], R14 ;  /* 0x0000380e01007387 */ /* 0x0005e20000100a00 */
[----:B0-----:R-:W-:Y:S02]  /*19d00*/  LEA R16, P3, R13, R0, 0x1 ;  /* 0x000000000d107211 */ /* 0x001fe400078608ff */
[----:B------:R-:W-:Y:S02]  /*19d10*/  LEA R6, R19, R10, 0x1 ;  /* 0x0000000a13067211 */ /* 0x000fe400078e08ff */
[----:B------:R-:W-:Y:S01]  /*19d20*/  LEA.HI.X.SX32 R17, R13, R3, 0x1, P3 ;  /* 0x000000030d117211 */ /* 0x000fe200018f0eff */
[----:B------:R-:W-:Y:S01]  /*19d30*/  STL.64 [R1+0x30], R20 ;  /* 0x0000301401007387 */ /* 0x000fe20000100a00 */
[----:B--2---:R-:W-:-:S03]  /*19d40*/  LEA R14, P4, R7, R0, 0x1 ;  /* 0x00000000070e7211 */ /* 0x004fc600078808ff */
[----:B------:R0:W-:Y:S01]  /*19d50*/  STL.64 [R1+0x28], R16 ;  /* 0x0000281001007387 */ /* 0x0001e20000100a00 */
[----:B------:R-:W-:Y:S01]  /*19d60*/  LEA.HI.X.SX32 R15, R7, R3, 0x1, P4 ;  /* 0x00000003070f7211 */ /* 0x000fe200020f0eff */
[----:B------:R-:W-:Y:S01]  /*19d70*/  IMAD R7, R19, 0x2, R6 ;  /* 0x0000000213077824 */ /* 0x000fe200078e0206 */
[----:B------:R-:W-:-:S03]  /*19d80*/  LEA R12, P4, R11, R0, 0x1 ;  /* 0x000000000b0c7211 */ /* 0x000fc600078808ff */
[----:B------:R2:W-:Y:S01]  /*19d90*/  STL.64 [R1+0x20], R14 ;  /* 0x0000200e01007387 */ /* 0x0005e20000100a00 */
[CC--:B0-----:R-:W-:Y:S02]  /*19da0*/  LEA R16, P2, R2.reuse, R0.reuse, 0x1 ;  /* 0x0000000002107211 */ /* 0x0c1fe400078408ff */
[-C--:B------:R-:W-:Y:S02]  /*19db0*/  LEA.HI.X.SX32 R13, R11, R3.reuse, 0x1, P4 ;  /* 0x000000030b0d7211 */ /* 0x080fe400020f0eff */
[----:B------:R-:W-:Y:S02]  /*19dc0*/  LEA.HI.X.SX32 R17, R2, R3, 0x1, P2 ;  /* 0x0000000302117211 */ /* 0x000fe400010f0eff */
[C---:B------:R-:W-:Y:S02]  /*19dd0*/  LEA R8, R19.reuse, R7, 0x1 ;  /* 0x0000000713087211 */ /* 0x040fe400078e08ff */
[----:B--2---:R-:W-:Y:S01]  /*19de0*/  LEA R14, P3, R4, R0, 0x1 ;  /* 0x00000000040e7211 */ /* 0x004fe200078608ff */
[----:B------:R-:W-:Y:S01]  /*19df0*/  STL.64 [R1+0x18], R16 ;  /* 0x0000181001007387 */ /* 0x000fe20000100a00 */
[----:B------:R-:W-:-:S02]  /*19e00*/  LEA R2, R19, R8, 0x1 ;  /* 0x0000000813027211 */ /* 0x000fc400078e08ff */
[-C--:B------:R-:W-:Y:S01]  /*19e10*/  LEA.HI.X.SX32 R15, R4, R3.reuse, 0x1, P3 ;  /* 0x00000003040f7211 */ /* 0x080fe200018f0eff */
[----:B------:R0:W-:Y:S01]  /*19e20*/  STL.64 [R1+0x8], R12 ;  /* 0x0000080c01007387 */ /* 0x0001e20000100a00 */
[-C--:B------:R-:W-:Y:S02]  /*19e30*/  LEA R28, P3, R9, R0.reuse, 0x1 ;  /* 0x00000000091c7211 */ /* 0x080fe400078608ff */
[-C--:B------:R-:W-:Y:S01]  /*19e40*/  LEA R26, P4, R10, R0.reuse, 0x1 ;  /* 0x000000000a1a7211 */ /* 0x080fe200078808ff */
[----:B------:R-:W-:Y:S01]  /*19e50*/  IMAD R4, R19, 0x2, R2 ;  /* 0x0000000213047824 */ /* 0x000fe200078e0202 */
[----:B------:R-:W-:Y:S01]  /*19e60*/  LEA.HI.X.SX32 R29, R9, R3, 0x1, P3 ;  /* 0x00000003091d7211 */ /* 0x000fe200018f0eff */
[----:B------:R2:W-:Y:S01]  /*19e70*/  STL.64 [R1+0x10], R14 ;  /* 0x0000100e01007387 */ /* 0x0005e20000100a00 */
[----:B0-----:R-:W-:-:S03]  /*19e80*/  LEA R12, P2, R5, R0, 0x1 ;  /* 0x00000000050c7211 */ /* 0x001fc600078408ff */
[----:B------:R-:W-:Y:S01]  /*19e90*/  STL [R1+0x650], R28 ;  /* 0x0006501c01007387 */ /* 0x000fe20000100800 */
[-C--:B------:R-:W-:Y:S02]  /*19ea0*/  LEA.HI.X.SX32 R27, R10, R3.reuse, 0x1, P4 ;  /* 0x000000030a1b7211 */ /* 0x080fe400020f0eff */
[-C--:B------:R-:W-:Y:S02]  /*19eb0*/  LEA.HI.X.SX32 R13, R5, R3.reuse, 0x1, P2 ;  /* 0x00000003050d7211 */ /* 0x080fe400010f0eff */
[-C--:B------:R-:W-:Y:S02]  /*19ec0*/  LEA R24, P2, R6, R0.reuse, 0x1 ;  /* 0x0000000006187211 */ /* 0x080fe400078408ff */
[-C--:B------:R-:W-:Y:S01]  /*19ed0*/  LEA R22, P3, R7, R0.reuse, 0x1 ;  /* 0x0000000007167211 */ /* 0x080fe200078608ff */
[----:B------:R-:W-:Y:S01]  /*19ee0*/  STL [R1+0x640], R29 ;  /* 0x0006401d01007387 */ /* 0x000fe20000100800 */
[----:B------:R-:W-:Y:S02]  /*19ef0*/  LEA R20, P4, R8, R0, 0x1 ;  /* 0x0000000008147211 */ /* 0x000fe400078808ff */
[----:B------:R-:W-:Y:S01]  /*19f00*/  LEA R5, R19, R4, 0x1 ;  /* 0x0000000413057211 */ /* 0x000fe200078e08ff */
[----:B------:R0:W-:Y:S01]  /*19f10*/  STL.64 [R1], R12 ;  /* 0x0000000c01007387 */ /* 0x0001e20000100a00 */
[----:B------:R-:W-:-:S02]  /*19f20*/  LEA.HI.X.SX32 R25, R6, R3, 0x1, P2 ;  /* 0x0000000306197211 */ /* 0x000fc400010f0eff */
[-C--:B------:R-:W-:Y:S01]  /*19f30*/  LEA.HI.X.SX32 R23, R7, R3.reuse, 0x1, P3 ;  /* 0x0000000307177211 */ /* 0x080fe200018f0eff */
[----:B------:R-:W-:Y:S01]  /*19f40*/  STL [R1+0x654], R26 ;  /* 0x0006541a01007387 */ /* 0x000fe20000100800 */
[-C--:B--2---:R-:W-:Y:S02]  /*19f50*/  LEA R14, P2, R2, R0.reuse, 0x1 ;  /* 0x00000000020e7211 */ /* 0x084fe400078408ff */
[-C--:B------:R-:W-:Y:S01]  /*19f60*/  LEA.HI.X.SX32 R21, R8, R3.reuse, 0x1, P4 ;  /* 0x0000000308157211 */ /* 0x080fe200020f0eff */
[----:B------:R-:W-:Y:S01]  /*19f70*/  STL [R1+0x63c], R27 ;  /* 0x00063c1b01007387 */ /* 0x000fe20000100800 */
[-C--:B------:R-:W-:Y:S02]  /*19f80*/  LEA R6, P4, R5, R0.reuse, 0x1 ;  /* 0x0000000005067211 */ /* 0x080fe400078808ff */
[----:B0-----:R-:W-:Y:S01]  /*19f90*/  LEA R12, P3, R4, R0, 0x1 ;  /* 0x00000000040c7211 */ /* 0x001fe200078608ff */
[----:B------:R-:W-:Y:S01]  /*19fa0*/  STL [R1+0x680], R27 ;  /* 0x0006801b01007387 */ /* 0x000fe20000100800 */
[----:B------:R-:W-:-:S03]  /*19fb0*/  LEA.HI.X.SX32 R15, R2, R3, 0x1, P2 ;  /* 0x00000003020f7211 */ /* 0x000fc600010f0eff */
[----:B------:R-:W-:Y:S01]  /*19fc0*/  STL [R1+0x6c4], R27 ;  /* 0x0006c41b01007387 */ /* 0x000fe20000100800 */
[----:B------:R-:W-:-:S03]  /*19fd0*/  LEA.HI.X.SX32 R13, R4, R3, 0x1, P3 ;  /* 0x00000003040d7211 */ /* 0x000fc600018f0eff */
[----:B------:R0:W-:Y:S01]  /*19fe0*/  STL.64 [R1+0x648], R24 ;  /* 0x0006481801007387 */ /* 0x0001e20000100a00 */
[----:B------:R-:W-:-:S03]  /*19ff0*/  LEA.HI.X.SX32 R7, R5, R3, 0x1, P4 ;  /* 0x0000000305077211 */ /* 0x000fc600020f0eff */
[----:B------:R-:W-:Y:S04]  /*1a000*/  STL [R1+0x690], R22 ;  /* 0x0006901601007387 */ /* 0x000fe80000100800 */
[----:B------:R-:W-:Y:S04]  /*1a010*/  STL [R1+0x6c8], R22 ;  /* 0x0006c81601007387 */ /* 0x000fe80000100800 */
[----:B------:R-:W-:Y:S04]  /*1a020*/  STL [R1+0x658], R23 ;  /* 0x0006581701007387 */ /* 0x000fe80000100800 */
[----:B------:R-:W-:Y:S04]  /*1a030*/  STL.64 [R1+0x660], R20 ;  /* 0x0006601401007387 */ /* 0x000fe80000100a00 */
[----:B------:R-:W-:Y:S04]  /*1a040*/  STL.64 [R1+0x668], R14 ;  /* 0x0006680e01007387 */ /* 0x000fe80000100a00 */
[----:B------:R-:W-:Y:S04]  /*1a050*/  STL [R1+0x638], R13 ;  /* 0x0006380d01007387 */ /* 0x000fe80000100800 */
[----:B------:R-:W-:Y:S04]  /*1a060*/  STL.64 [R1+0x670], R12 ;  /* 0x0006700c01007387 */ /* 0x000fe80000100a00 */
[----:B------:R-:W-:Y:S04]  /*1a070*/  STL [R1+0x634], R7 ;  /* 0x0006340701007387 */ /* 0x000fe80000100800 */
[----:B------:R-:W-:Y:S04]  /*1a080*/  STL.64 [R1+0x678], R6 ;  /* 0x0006780601007387 */ /* 0x000fe80000100a00 */
[----:B------:R-:W2:Y:S04]  /*1a090*/  LDL.LU.S16 R29, [R1+0xd8] ;  /* 0x0000d800011d7983 */ /* 0x000ea80000300600 */
[----:B0-----:R-:W3:Y:S01]  /*1a0a0*/  LDL.LU.64 R24, [R1+0x90] ;  /* 0x0000900001187983 */ /* 0x001ee20000300a00 */
[----:B------:R-:W-:-:S05]  /*1a0b0*/  LEA R16, R19, R5, 0x1 ;  /* 0x0000000513107211 */ /* 0x000fca00078e08ff */
[C---:B------:R-:W-:Y:S01]  /*1a0c0*/  IMAD R11, R19.reuse, 0x2, R16 ;  /* 0x00000002130b7824 */ /* 0x040fe200078e0210 */
[----:B---3--:R0:W-:Y:S04]  /*1a0d0*/  STL.64 [R1+0x720], R24 ;  /* 0x0007201801007387 */ /* 0x0081e80000100a00 */
[----:B0-----:R-:W3:Y:S01]  /*1a0e0*/  LDL.LU.64 R24, [R1+0x98] ;  /* 0x0000980001187983 */ /* 0x001ee20000300a00 */
[----:B------:R-:W-:-:S04]  /*1a0f0*/  LEA R9, R19, R11, 0x1 ;  /* 0x0000000b13097211 */ /* 0x000fc800078e08ff */
[----:B------:R-:W-:Y:S01]  /*1a100*/  LEA R17, R19, R9, 0x1 ;  /* 0x0000000913117211 */ /* 0x000fe200078e08ff */
[----:B---3--:R0:W-:Y:S04]  /*1a110*/  STL.64 [R1+0x728], R24 ;  /* 0x0007281801007387 */ /* 0x0081e80000100a00 */
[----:B0-----:R-:W2:Y:S04]  /*1a120*/  LDL.LU.64 R24, [R1+0xd0] ;  /* 0x0000d00001187983 */ /* 0x001ea80000300a00 */
[----:B------:R-:W3:Y:S04]  /*1a130*/  LDL.LU R19, [R1+0xc8] ;  /* 0x0000c80001137983 */ /* 0x000ee80000300800 */
[----:B------:R-:W4:Y:S04]  /*1a140*/  LDL.LU R22, [R1+0xa0] ;  /* 0x0000a00001167983 */ /* 0x000f280000300800 */
[----:B----4-:R0:W-:Y:S04]  /*1a150*/  STL [R1+0x700], R22 ;  /* 0x0007001601007387 */ /* 0x0101e80000100800 */
[----:B0-----:R-:W4:Y:S04]  /*1a160*/  LDL.LU R22, [R1+0xcc] ;  /* 0x0000cc0001167983 */ /* 0x001f280000300800 */
[----:B----4-:R0:W-:Y:S04]  /*1a170*/  STL [R1+0x710], R22 ;  /* 0x0007101601007387 */ /* 0x0101e80000100800 */
[----:B0-----:R-:W4:Y:S04]  /*1a180*/  LDL.LU R22, [R1+0xc4] ;  /* 0x0000c40001167983 */ /* 0x001f280000300800 */
[----:B------:R-:W5:Y:S04]  /*1a190*/  LDL.LU R27, [R1+0xa4] ;  /* 0x0000a400011b7983 */ /* 0x000f680000300800 */
[----:B-----5:R0:W-:Y:S04]  /*1a1a0*/  STL [R1+0x714], R27 ;  /* 0x0007141b01007387 */ /* 0x0201e80000100800 */
[----:B0-----:R-:W5:Y:S04]  /*1a1b0*/  LDL.LU R27, [R1+0xc0] ;  /* 0x0000c000011b7983 */ /* 0x001f680000300800 */
[----:B------:R-:W2:Y:S04]  /*1a1c0*/  LDL.LU.64 R6, [R1+0x20] ;  /* 0x0000200001067983 */ /* 0x000ea80000300a00 */
[----:B--2---:R0:W-:Y:S04]  /*1a1d0*/  STL.64 [R1+0x688], R6 ;  /* 0x0006880601007387 */ /* 0x0041e80000100a00 */
[----:B0-----:R-:W2:Y:S04]  /*1a1e0*/  LDL.LU.64 R6, [R1+0x28] ;  /* 0x0000280001067983 */ /* 0x001ea80000300a00 */
[----:B--2---:R0:W-:Y:S04]  /*1a1f0*/  STL.64 [R1+0x698], R6 ;  /* 0x0006980601007387 */ /* 0x0041e80000100a00 */
[----:B0-----:R-:W2:Y:S04]  /*1a200*/  LDL.LU.64 R6, [R1+0x30] ;  /* 0x0000300001067983 */ /* 0x001ea80000300a00 */
[----:B--2---:R0:W-:Y:S04]  /*1a210*/  STL [R1+0x6b0], R6 ;  /* 0x0006b00601007387 */ /* 0x0041e80000100800 */
[----:B0-----:R-:W2:Y:S04]  /*1a220*/  LDL.LU R6, [R1+0xac] ;  /* 0x0000ac0001067983 */ /* 0x001ea80000300800 */
[----:B--2---:R0:W-:Y:S04]  /*1a230*/  STL [R1+0x6c0], R6 ;  /* 0x0006c00601007387 */ /* 0x0041e80000100800 */
[----:B0-----:R-:W2:Y:S04]  /*1a240*/  LDL.LU R6, [R1+0xa8] ;  /* 0x0000a80001067983 */ /* 0x001ea80000300800 */
[----:B------:R-:W-:Y:S04]  /*1a250*/  STL [R1+0x6a0], R7 ;  /* 0x0006a00701007387 */ /* 0x000fe80000100800 */
[----:B--2---:R0:W-:Y:S04]  /*1a260*/  STL.64 [R1+0x6d8], R6 ;  /* 0x0006d80601007387 */ /* 0x0041e80000100a00 */
[----:B0-----:R-:W2:Y:S04]  /*1a270*/  LDL.LU.64 R6, [R1+0x60] ;  /* 0x0000600001067983 */ /* 0x001ea80000300a00 */
        /* <DEDUP_REMOVED lines=11> */
[----:B0-----:R-:W3:Y:S04]  /*1a330*/  LDL.LU.64 R6, [R1+0x88] ;  /* 0x0000880001067983 */ /* 0x001ee80000300a00 */
[----:B------:R-:W2:Y:S04]  /*1a340*/  LDL.LU.64 R12, [R1+0x18] ;  /* 0x00001800010c7983 */ /* 0x000ea80000300a00 */
[----:B--2---:R0:W-:Y:S04]  /*1a350*/  STL.64 [R1+0x6a8], R12 ;  /* 0x0006a80c01007387 */ /* 0x0041e80000100a00 */
[----:B0-----:R-:W2:Y:S04]  /*1a360*/  LDL.LU.64 R12, [R1+0x38] ;  /* 0x00003800010c7983 */ /* 0x001ea80000300a00 */
[----:B--2---:R0:W-:Y:S04]  /*1a370*/  STL.64 [R1+0x6b8], R12 ;  /* 0x0006b80c01007387 */ /* 0x0041e80000100a00 */
[----:B0-----:R-:W2:Y:S04]  /*1a380*/  LDL.LU.64 R12, [R1+0x40] ;  /* 0x00004000010c7983 */ /* 0x001ea80000300a00 */
[----:B------:R-:W-:Y:S04]  /*1a390*/  STG.E.U16 desc[UR10][R24.64], R29 ;  /* 0x0000001d18007986 */ /* 0x000fe8000c10150a */
[----:B--2---:R0:W-:Y:S04]  /*1a3a0*/  STL.64 [R1+0x6d0], R12 ;  /* 0x0006d00c01007387 */ /* 0x0041e80000100a00 */
[----:B0-----:R-:W2:Y:S04]  /*1a3b0*/  LDL.LU.64 R12, [R1+0x48] ;  /* 0x00004800010c7983 */ /* 0x001ea80000300a00 */
[----:B------:R-:W2:Y:S04]  /*1a3c0*/  LDL.LU.64 R14, [R1+0x10] ;  /* 0x00001000010e7983 */ /* 0x000ea80000300a00 */
[----:B------:R-:W2:Y:S04]  /*1a3d0*/  LDL.LU.64 R20, [R1+0x8] ;  /* 0x0000080001147983 */ /* 0x000ea80000300a00 */
[----:B------:R-:W2:Y:S04]  /*1a3e0*/  LDL.LU R23, [R1+0xb0] ;  /* 0x0000b00001177983 */ /* 0x000ea80000300800 */
[----:B------:R-:W2:Y:S04]  /*1a3f0*/  LDL.LU R26, [R1+0xb4] ;  /* 0x0000b400011a7983 */ /* 0x000ea80000300800 */
[----:B------:R-:W2:Y:S04]  /*1a400*/  LDL.LU R28, [R1+0xb8] ;  /* 0x0000b800011c7983 */ /* 0x000ea80000300800 */
[----:B------:R-:W5:Y:S01]  /*1a410*/  LDL.LU.64 R24, [R1+0x728] ;  /* 0x0007280001187983 */ /* 0x000f620000300a00 */
[----:B------:R-:W-:-:S03]  /*1a420*/  LEA R4, P2, R16, R0, 0x1 ;  /* 0x0000000010047211 */ /* 0x000fc600078408ff */
[----:B-----5:R0:W-:Y:S04]  /*1a430*/  STG.E.U16 desc[UR10][R24.64], R27 ;  /* 0x0000001b18007986 */ /* 0x0201e8000c10150a */
[----:B0-----:R-:W5:Y:S01]  /*1a440*/  LDL.LU.64 R24, [R1+0x720] ;  /* 0x0007200001187983 */ /* 0x001f620000300a00 */
[-C--:B------:R-:W-:Y:S02]  /*1a450*/  LEA R10, P3, R11, R0.reuse, 0x1 ;  /* 0x000000000b0a7211 */ /* 0x080fe400078608ff */
[-C--:B------:R-:W-:Y:S01]  /*1a460*/  LEA R8, P4, R9, R0.reuse, 0x1 ;  /* 0x0000000009087211 */ /* 0x080fe200078808ff */
[----:B------:R-:W2:Y:S01]  /*1a470*/  LDL.LU R29, [R1+0xbc] ;  /* 0x0000bc00011d7983 */ /* 0x000ea20000300800 */
[----:B------:R-:W-:Y:S02]  /*1a480*/  LEA R2, P5, R17, R0, 0x1 ;  /* 0x0000000011027211 */ /* 0x000fe400078a08ff */
[----:B------:R-:W-:-:S02]  /*1a490*/  LEA.HI.X.SX32 R5, R16, R3, 0x1, P2 ;  /* 0x0000000310057211 */ /* 0x000fc400010f0eff */
[-C--:B------:R-:W-:Y:S02]  /*1a4a0*/  LEA.HI.X.SX32 R11, R11, R3.reuse, 0x1, P3 ;  /* 0x000000030b0b7211 */ /* 0x080fe400018f0eff */
[-C--:B------:R-:W-:Y:S02]  /*1a4b0*/  LEA.HI.X.SX32 R9, R9, R3.reuse, 0x1, P4 ;  /* 0x0000000309097211 */ /* 0x080fe400020f0eff */
[----:B------:R-:W-:Y:S02]  /*1a4c0*/  LEA.HI.X.SX32 R3, R17, R3, 0x1, P5 ;  /* 0x0000000311037211 */ /* 0x000fe400028f0eff */
[----:B------:R-:W-:Y:S02]  /*1a4d0*/  PRMT R18, R27, 0x7632, R18 ;  /* 0x000076321b127816 */ /* 0x000fe40000000012 */
[----:B----4-:R-:W-:Y:S01]  /*1a4e0*/  PRMT R17, R22, 0x7632, R17 ;  /* 0x0000763216117816 */ /* 0x010fe20000000011 */
[----:B-----5:R0:W-:Y:S04]  /*1a4f0*/  STG.E.U16 desc[UR10][R24.64], R22 ;  /* 0x0000001618007986 */ /* 0x0201e8000c10150a */
[----:B---3--:R3:W-:Y:S04]  /*1a500*/  STG.E.U16 desc[UR10][R6.64], R19 ;  /* 0x0000001306007986 */ /* 0x0087e8000c10150a */
[----:B0-----:R-:W4:Y:S04]  /*1a510*/  LDL.LU.64 R24, [R1] ;  /* 0x0000000001187983 */ /* 0x001f280000300a00 */
[----:B---3--:R-:W3:Y:S04]  /*1a520*/  LDL.LU.64 R6, [R1+0x718] ;  /* 0x0007180001067983 */ /* 0x008ee80000300a00 */
[----:B------:R-:W5:Y:S04]  /*1a530*/  LDL.LU R27, [R1+0x714] ;  /* 0x00071400011b7983 */ /* 0x000f680000300800 */
[----:B------:R-:W3:Y:S04]  /*1a540*/  LDL.LU R22, [R1+0x710] ;  /* 0x0007100001167983 */ /* 0x000ee80000300800 */
[----:B---3--:R0:W-:Y:S04]  /*1a550*/  STG.E.U16 desc[UR10][R6.64], R22 ;  /* 0x0000001606007986 */ /* 0x0081e8000c10150a */
[----:B0-----:R-:W3:Y:S01]  /*1a560*/  LDL.LU.64 R6, [R1+0x708] ;  /* 0x0007080001067983 */ /* 0x001ee20000300a00 */
[----:B------:R-:W-:-:S03]  /*1a570*/  PRMT R0, R22, 0x7632, R0 ;  /* 0x0000763216007816 */ /* 0x000fc60000000000 */
[----:B------:R-:W2:Y:S04]  /*1a580*/  LDL.LU R22, [R1+0x700] ;  /* 0x0007000001167983 */ /* 0x000ea80000300800 */
[----:B---3--:R0:W-:Y:S04]  /*1a590*/  STG.E.U16 desc[UR10][R6.64], R18 ;  /* 0x0000001206007986 */ /* 0x0081e8000c10150a */
[----:B0-----:R-:W3:Y:S01]  /*1a5a0*/  LDL.LU.64 R6, [R1+0x6f8] ;  /* 0x0006f80001067983 */ /* 0x001ee20000300a00 */
[----:B------:R-:W-:-:S03]  /*1a5b0*/  PRMT R16, R19, 0x7632, R16 ;  /* 0x0000763213107816 */ /* 0x000fc60000000010 */
[----:B---3--:R0:W-:Y:S04]  /*1a5c0*/  STG.E.U16 desc[UR10][R6.64], R17 ;  /* 0x0000001106007986 */ /* 0x0081e8000c10150a */
[----:B0-----:R-:W3:Y:S04]  /*1a5d0*/  LDL.LU.64 R6, [R1+0x6f0] ;  /* 0x0006f00001067983 */ /* 0x001ee80000300a00 */
[----:B---3--:R0:W-:Y:S04]  /*1a5e0*/  STG.E.U16 desc[UR10][R6.64], R16 ;  /* 0x0000001006007986 */ /* 0x0081e8000c10150a */
[----:B0-----:R-:W3:Y:S04]  /*1a5f0*/  LDL.LU.64 R6, [R1+0x6e8] ;  /* 0x0006e80001067983 */ /* 0x001ee80000300a00 */
[----:B------:R-:W2:Y:S04]  /*1a600*/  LDL.LU.64 R16, [R1+0x50] ;  /* 0x0000500001107983 */ /* 0x000ea80000300a00 */
[----:B---3--:R0:W-:Y:S04]  /*1a610*/  STG.E.U16 desc[UR10][R6.64], R0 ;  /* 0x0000000006007986 */ /* 0x0081e8000c10150a */
[----:B0-----:R-:W5:Y:S04]  /*1a620*/  LDL.LU.64 R6, [R1+0x6e0] ;  /* 0x0006e00001067983 */ /* 0x001f680000300a00 */
[----:B--2---:R-:W-:Y:S04]  /*1a630*/  STG.E.U16 desc[UR10][R16.64], R22 ;  /* 0x0000001610007986 */ /* 0x004fe8000c10150a */
[----:B-----5:R0:W-:Y:S04]  /*1a640*/  STG.E.U16 desc[UR10][R6.64], R27 ;  /* 0x0000001b06007986 */ /* 0x0201e8000c10150a */
[----:B0-----:R-:W2:Y:S04]  /*1a650*/  LDL.LU.64 R6, [R1+0x6d8] ;  /* 0x0006d80001067983 */ /* 0x001ea80000300a00 */
[----:B--2---:R0:W-:Y:S01]  /*1a660*/  STG.E.U16 desc[UR10][R12.64], R6 ;  /* 0x000000060c007986 */ /* 0x0041e2000c10150a */
[----:B------:R-:W-:-:S03]  /*1a670*/  PRMT R7, R22, 0x7632, R7 ;  /* 0x0000763216077816 */ /* 0x000fc60000000007 */
[----:B0-----:R-:W2:Y:S04]  /*1a680*/  LDL.LU.64 R12, [R1+0x6d0] ;  /* 0x0006d000010c7983 */ /* 0x001ea80000300a00 */
[----:B------:R-:W3:Y:S02]  /*1a690*/  LDL.LU R22, [R1+0x6c8] ;  /* 0x0006c80001167983 */ /* 0x000ee40000300800 */
[----:B---3--:R-:W-:Y:S02]  /*1a6a0*/  PRMT R22, R27, 0x7632, R22 ;  /* 0x000076321b167816 */ /* 0x008fe40000000016 */
[----:B------:R-:W3:Y:S02]  /*1a6b0*/  LDL.LU R27, [R1+0x6c4] ;  /* 0x0006c400011b7983 */ /* 0x000ee40000300800 */
[----:B---3--:R-:W-:-:S02]  /*1a6c0*/  PRMT R27, R6, 0x7632, R27 ;  /* 0x00007632061b7816 */ /* 0x008fc4000000001b */
[----:B------:R-:W2:Y:S04]  /*1a6d0*/  LDL.LU R6, [R1+0x6c0] ;  /* 0x0006c00001067983 */ /* 0x000ea80000300800 */
[----:B--2---:R0:W-:Y:S04]  /*1a6e0*/  STG.E.U16 desc[UR10][R12.64], R6 ;  /* 0x000000060c007986 */ /* 0x0041e8000c10150a */
[----:B0-----:R-:W2:Y:S01]  /*1a6f0*/  LDL.LU.64 R12, [R1+0x6b8] ;  /* 0x0006b800010c7983 */ /* 0x001ea20000300a00 */
[----:B------:R-:W-:-:S03]  /*1a700*/  PRMT R0, R6, 0x7632, R0 ;  /* 0x0000763206007816 */ /* 0x000fc60000000000 */
[----:B------:R-:W3:Y:S04]  /*1a710*/  LDL.LU R6, [R1+0x6b0] ;  /* 0x0006b00001067983 */ /* 0x000ee80000300800 */
[----:B--2---:R0:W-:Y:S04]  /*1a720*/  STG.E.U16 desc[UR10][R12.64], R7 ;  /* 0x000000070c007986 */ /* 0x0041e8000c10150a */
[----:B0-----:R-:W2:Y:S04]  /*1a730*/  LDL.LU.64 R12, [R1+0x6a8] ;  /* 0x0006a800010c7983 */ /* 0x001ea80000300a00 */
[----:B------:R-:W3:Y:S04]  /*1a740*/  LDL.LU R7, [R1+0x6a0] ;  /* 0x0006a00001077983 */ /* 0x000ee80000300800 */
[----:B---3--:R0:W-:Y:S04]  /*1a750*/  STG.E.U16 desc[UR10][R6.64], R22 ;  /* 0x0000001606007986 */ /* 0x0081e8000c10150a */
[----:B0-----:R-:W3:Y:S04]  /*1a760*/  LDL.LU.64 R6, [R1+0x698] ;  /* 0x0006980001067983 */ /* 0x001ee80000300a00 */
[----:B------:R-:W5:Y:S04]  /*1a770*/  LDL.LU R22, [R1+0x690] ;  /* 0x0006900001167983 */ /* 0x000f680000300800 */
[----:B---3--:R0:W-:Y:S04]  /*1a780*/  STG.E.U16 desc[UR10][R6.64], R27 ;  /* 0x0000001b06007986 */ /* 0x0081e8000c10150a */
[----:B0-----:R-:W3:Y:S04]  /*1a790*/  LDL.LU.64 R6, [R1+0x688] ;  /* 0x0006880001067983 */ /* 0x001ee80000300a00 */
[----:B------:R-:W2:Y:S04]  /*1a7a0*/  LDL.LU R27, [R1+0x680] ;  /* 0x00068000011b7983 */ /* 0x000ea80000300800 */
[----:B---3--:R0:W-:Y:S04]  /*1a7b0*/  STG.E.U16 desc[UR10][R6.64], R0 ;  /* 0x0000000006007986 */ /* 0x0081e8000c10150a */
[----:B--2---:R2:W-:Y:S04]  /*1a7c0*/  STG.E.U16 desc[UR10][R12.64], R23 ;  /* 0x000000170c007986 */ /* 0x0045e8000c10150a */
[----:B0-----:R-:W3:Y:S04]  /*1a7d0*/  LDL.LU.64 R6, [R1+0x678] ;  /* 0x0006780001067983 */ /* 0x001ee80000300a00 */
[----:B--2---:R-:W2:Y:S01]  /*1a7e0*/  LDL.LU.64 R12, [R1+0x670] ;  /* 0x00067000010c7983 */ /* 0x004ea20000300a00 */
[----:B------:R-:W-:-:S03]  /*1a7f0*/  PRMT R27, R23, 0x7632, R27 ;  /* 0x00007632171b7816 */ /* 0x000fc6000000001b */
[----:B------:R0:W-:Y:S04]  /*1a800*/  STG.E.U16 desc[UR10][R14.64], R26 ;  /* 0x0000001a0e007986 */ /* 0x0001e8000c10150a */
[----:B------:R1:W-:Y:S01]  /*1a810*/  STG.E.U16 desc[UR10][R20.64], R28 ;  /* 0x0000001c14007986 */ /* 0x0003e2000c10150a */
[----:B------:R-:W-:-:S03]  /*1a820*/  PRMT R0, R29, 0x7632, R0 ;  /* 0x000076321d007816 */ /* 0x000fc60000000000 */
[----:B----4-:R4:W-:Y:S04]  /*1a830*/  STG.E.U16 desc[UR10][R24.64], R29 ;  /* 0x0000001d18007986 */ /* 0x0109e8000c10150a */
[----:B0-----:R-:W5:Y:S04]  /*1a840*/  LDL.LU.64 R14, [R1+0x668] ;  /* 0x00066800010e7983 */ /* 0x001f680000300a00 */
[----:B-1----:R-:W5:Y:S04]  /*1a850*/  LDL.LU.64 R20, [R1+0x660] ;  /* 0x0006600001147983 */ /* 0x002f680000300a00 */
[----:B------:R-:W5:Y:S01]  /*1a860*/  LDL.LU R23, [R1+0x658] ;  /* 0x0006580001177983 */ /* 0x000f620000300800 */
[----:B---3--:R-:W-:-:S02]  /*1a870*/  PRMT R7, R28, 0x7632, R7 ;  /* 0x000076321c077816 */ /* 0x008fc40000000007 */
[----:B--2---:R-:W-:Y:S02]  /*1a880*/  PRMT R13, R26, 0x7632, R13 ;  /* 0x000076321a0d7816 */ /* 0x004fe4000000000d */
[----:B------:R-:W2:Y:S04]  /*1a890*/  LDL.LU R26, [R1+0x654] ;  /* 0x00065400011a7983 */ /* 0x000ea80000300800 */
[----:B------:R-:W3:Y:S04]  /*1a8a0*/  LDL.LU R28, [R1+0x650] ;  /* 0x00065000011c7983 */ /* 0x000ee80000300800 */
[----:B----4-:R-:W4:Y:S04]  /*1a8b0*/  LDL.LU.64 R24, [R1+0x648] ;  /* 0x0006480001187983 */ /* 0x010f280000300a00 */
[----:B------:R-:W3:Y:S04]  /*1a8c0*/  LDL.LU R29, [R1+0x640] ;  /* 0x00064000011d7983 */ /* 0x000ee80000300800 */
[----:B---3--:R0:W-:Y:S04]  /*1a8d0*/  STG.E.U16 desc[UR10][R28.64], R27 ;  /* 0x0000001b1c007986 */ /* 0x0081e8000c10150a */
[----:B0-----:R-:W2:Y:S01]  /*1a8e0*/  LDL.LU R27, [R1+0x63c] ;  /* 0x00063c00011b7983 */ /* 0x001ea20000300800 */
[----:B------:R-:W0:Y:S01]  /*1a8f0*/  LDC.64 R28, c[0x0][0x3a0] ;  /* 0x0000e800ff1c7b82 */ /* 0x000e220000000a00 */
[----:B------:R-:W1:Y:S02]  /*1a900*/  S2R R19, SR_TID.X ;  /* 0x0000000000137919 */ /* 0x000e640000002100 */
[----:B-1----:R-:W-:-:S04]  /*1a910*/  LOP3.LUT R19, R19, 0x1ff, RZ, 0xc0, !PT ;  /* 0x000001ff13137812 */ /* 0x002fc800078ec0ff */
[----:B------:R-:W-:-:S06]  /*1a920*/  LEA R19, R19, UR7, 0x4 ;  /* 0x0000000713137c11 */ /* 0x000fcc000f8e20ff */
[----:B------:R-:W1:Y:S04]  /*1a930*/  LDS.128 R16, [R19] ;  /* 0x0000000013107984 */ /* 0x000e680000000c00 */
[----:B--2---:R2:W-:Y:S04]  /*1a940*/  STG.E.U16 desc[UR10][R26.64], R13 ;  /* 0x0000000d1a007986 */ /* 0x0045e8000c10150a */
[----:B--2---:R-:W2:Y:S04]  /*1a950*/  LDL.LU R13, [R1+0x638] ;  /* 0x00063800010d7983 */ /* 0x004ea80000300800 */
[----:B------:R-:W3:Y:S04]  /*1a960*/  LDL.LU R26, [R1+0x104] ;  /* 0x00010400011a7983 */ /* 0x000ee80000300800 */
[----:B------:R-:W2:Y:S04]  /*1a970*/  LDL.LU R27, [R1+0x110] ;  /* 0x00011000011b7983 */ /* 0x000ea80000300800 */
[----:B----4-:R4:W-:Y:S04]  /*1a980*/  STG.E.U16 desc[UR10][R24.64], R7 ;  /* 0x0000000718007986 */ /* 0x0109e8000c10150a */
[----:B----4-:R-:W4:Y:S04]  /*1a990*/  LDL.LU R7, [R1+0x634] ;  /* 0x0006340001077983 */ /* 0x010f280000300800 */
[----:B------:R-:W4:Y:S04]  /*1a9a0*/  LDL.LU R24, [R1+0x10c] ;  /* 0x00010c0001187983 */ /* 0x000f280000300800 */
[----:B------:R-:W4:Y:S04]  /*1a9b0*/  LDL.LU R25, [R1+0x114] ;  /* 0x0001140001197983 */ /* 0x000f280000300800 */
[----:B-----5:R5:W-:Y:S04]  /*1a9c0*/  STG.E.U16 desc[UR10][R22.64], R0 ;  /* 0x0000000016007986 */ /* 0x020be8000c10150a */
[----:B-1----:R1:W-:Y:S04]  /*1a9d0*/  STG.E.U16 desc[UR10][R20.64], R16 ;  /* 0x0000001014007986 */ /* 0x0023e8000c10150a */
[----:B------:R0:W-:Y:S01]  /*1a9e0*/  STG.E.U16 desc[UR10][R14.64], R17 ;  /* 0x000000110e007986 */ /* 0x0001e2000c10150a */
[----:B-----5:R-:W-:-:S02]  /*1a9f0*/  PRMT R23, R18, 0x7632, R23 ;  /* 0x0000763212177816 */ /* 0x020fc40000000017 */
[----:B-1----:R-:W-:Y:S02]  /*1aa00*/  PRMT R21, R17, 0x7632, R21 ;  /* 0x0000763211157816 */ /* 0x002fe40000000015 */
[----:B0-----:R-:W-:Y:S01]  /*1aa10*/  PRMT R15, R16, 0x7632, R15 ;  /* 0x00007632100f7816 */ /* 0x001fe2000000000f */
[----:B------:R-:W-:-:S04]  /*1aa20*/  UIMAD UR4, UR6, UR4, URZ ;  /* 0x00000004060472a4 */ /* 0x000fc8000f8e02ff */
[----:B------:R-:W-:Y:S02]  /*1aa30*/  USHF.L.U32 UR6, UR4, 0x2, URZ ;  /* 0x0000000204067899 */ /* 0x000fe400080006ff */
[----:B------:R-:W-:Y:S01]  /*1aa40*/  UIMAD.WIDE UR4, UR4, 0x4, URZ ;  /* 0x00000004040478a5 */ /* 0x000fe2000f8e02ff */
[----:B---3--:R-:W-:Y:S02]  /*1aa50*/  FSEL R14, R26, -INF , P1 ;  /* 0xff8000001a0e7808 */ /* 0x008fe40000800000 */
[----:B------:R-:W0:Y:S01]  /*1aa60*/  S2R R26, SR_TID.X ;  /* 0x00000000001a7919 */ /* 0x000e220000002100 */
[----:B--2---:R1:W-:Y:S02]  /*1aa70*/  STG.E.U16 desc[UR10][R12.64], R18 ;  /* 0x000000120c007986 */ /* 0x0043e4000c10150a */
[----:B------:R-:W-:Y:S01]  /*1aa80*/  FFMA R17, R14, 0.69314718246459960938, R27 ;  /* 0x3f3172180e117823 */ /* 0x000fe2000000001b */
[----:B-1----:R-:W-:Y:S01]  /*1aa90*/  PRMT R13, R19, 0x7632, R13 ;  /* 0x00007632130d7816 */ /* 0x002fe2000000000d */
[----:B----4-:R-:W-:Y:S04]  /*1aaa0*/  STG.E.U16 desc[UR10][R6.64], R19 ;  /* 0x0000001306007986 */ /* 0x010fe8000c10150a */
[----:B------:R1:W-:Y:S04]  /*1aab0*/  STG.E.U16 desc[UR10][R4.64], R15 ;  /* 0x0000000f04007986 */ /* 0x0003e8000c10150a */
[----:B------:R2:W-:Y:S04]  /*1aac0*/  STG.E.U16 desc[UR10][R10.64], R21 ;  /* 0x000000150a007986 */ /* 0x0005e8000c10150a */
[----:B------:R2:W-:Y:S04]  /*1aad0*/  STG.E.U16 desc[UR10][R8.64], R23 ;  /* 0x0000001708007986 */ /* 0x0005e8000c10150a */
[----:B------:R2:W-:Y:S01]  /*1aae0*/  STG.E.U16 desc[UR10][R2.64], R13 ;  /* 0x0000000d02007986 */ /* 0x0005e2000c10150a */
[----:B------:R-:W3:Y:S01]  /*1aaf0*/  S2R R27, SR_CTAID.X ;  /* 0x00000000001b7919 */ /* 0x000ee20000002500 */
[----:B------:R-:W-:-:S05]  /*1ab00*/  FSEL R0, R24, -INF , P0 ;  /* 0xff80000018007808 */ /* 0x000fca0000000000 */
[----:B------:R-:W-:Y:S01]  /*1ab10*/  FFMA R16, R0, 0.69314718246459960938, R25 ;  /* 0x3f31721800107823 */ /* 0x000fe20000000019 */
[----:B0-----:R-:W-:-:S04]  /*1ab20*/  SHF.L.U32 R0, R26, 0x1, RZ ;  /* 0x000000011a007819 */ /* 0x001fc800000006ff */
[----:B-1----:R-:W-:Y:S01]  /*1ab30*/  LOP3.LUT R4, R0, 0x3f8, RZ, 0xc0, !PT ;  /* 0x000003f800047812 */ /* 0x002fe200078ec0ff */
[----:B------:R-:W-:Y:S01]  /*1ab40*/  BAR.SYNC.DEFER_BLOCKING 0x0 ;  /* 0x0000000000007b1d */ /* 0x000fe20000010000 */
[C---:B------:R-:W-:Y:S02]  /*1ab50*/  LOP3.LUT R25, R26.reuse, 0xff, RZ, 0xc0, !PT ;  /* 0x000000ff1a197812 */ /* 0x040fe400078ec0ff */
[----:B------:R-:W-:-:S03]  /*1ab60*/  LOP3.LUT P0, RZ, R26, 0x100, RZ, 0xc0, !PT ;  /* 0x000001001aff7812 */ /* 0x000fc6000780c0ff */
[----:B------:R2:W-:Y:S01]  /*1ab70*/  STS.64 [R4+UR7], R16 ;  /* 0x0000001004007988 */ /* 0x0005e20008000a07 */
[----:B---3--:R-:W-:-:S05]  /*1ab80*/  IMAD R27, R27, 0x100, R25 ;  /* 0x000001001b1b7824 */ /* 0x008fca00078e0219 */
[C---:B------:R-:W-:Y:S01]  /*1ab90*/  SHF.L.U32 R5, R27.reuse, 0x2, RZ ;  /* 0x000000021b057819 */ /* 0x040fe200000006ff */
[----:B------:R-:W-:Y:S01]  /*1aba0*/  IMAD.HI R0, R27, 0x4, RZ ;  /* 0x000000041b007827 */ /* 0x000fe200078e02ff */
[----:B------:R-:W-:Y:S02]  /*1abb0*/  BAR.SYNC.DEFER_BLOCKING 0x0 ;  /* 0x0000000000007b1d */ /* 0x000fe40000010000 */
[----:B------:R-:W-:-:S04]  /*1abc0*/  IADD3 R28, P1, P2, R5, UR6, R28 ;  /* 0x00000006051c7c10 */ /* 0x000fc8000fa3e01c */
[----:B------:R-:W-:Y:S01]  /*1abd0*/  IADD3.X R29, PT, PT, R0, UR5, R29, P1, P2 ;  /* 0x00000005001d7c10 */ /* 0x000fe20008fe441d */
[----:B--2---:R-:W-:Y:S08]  /*1abe0*/  @P0 EXIT ;  /* 0x000000000000094d */ /* 0x004ff00003800000 */
[----:B------:R-:W2:Y:S04]  /*1abf0*/  LDL.LU R27, [R1+0x11c] ;  /* 0x00011c00011b7983 */ /* 0x000ea80000300800 */
[----:B--2---:R-:W0:Y:S04]  /*1ac00*/  LDS R3, [R27] ;  /* 0x000000001b037984 */ /* 0x004e280000000800 */
[----:B0-----:R-:W-:Y:S01]  /*1ac10*/  STG.E desc[UR10][R28.64], R3 ;  /* 0x000000031c007986 */ /* 0x001fe2000c10190a */
[----:B------:R-:W-:Y:S05]  /*1ac20*/  EXIT ;  /* 0x000000000000794d */ /* 0x000fea0003800000 */
.L_x_2:
[----:B------:R-:W-:-:S00]  /*1ac30*/  BRA `(.L_x_2) ;  /* 0xfffffffc00fc7947 */ /* 0x000fc0000383ffff */
[----:B------:R-:W-:-:S00]  /*1ac40*/  NOP ;  /* 0x0000000000007918 */ /* 0x000fc00000000000 */
        /* <DEDUP_REMOVED lines=11> */
.L_x_3:


//--------------------- .nv.global.init           --------------------------
	.section	.nv.global.init,"aw",@progbits
.nv.global.init:
	.type		_$_str,@object
	.size		_$_str,(.L_0 - _$_str)
_$_str:
        /*0000*/ 	.byte	0x5f, 0x5f, 0x43, 0x55, 0x44, 0x41, 0x5f, 0x46, 0x54, 0x5a, 0x00
.L_0:


//--------------------- .nv.shared.attn_fwd       --------------------------
	.section	.nv.shared.attn_fwd,"aw",@nobits
	.sectionflags	@""
	.align	16
	.zero		1024


//--------------------- .nv.shared.reserved.0     --------------------------
	.section	.nv.shared.reserved.0,"aw",@nobits
	.weak		__nv_reservedSMEM_offset_0_alias
	.size		__nv_reservedSMEM_offset_0_alias, 0, 64
	.other		__nv_reservedSMEM_offset_0_alias,@"STO_CUDA_RESERVED_SHARED STV_DEFAULT"
__nv_reservedSMEM_offset_0_alias:
	.zero		0
	.zero		64


//--------------------- .nv.constant0.attn_fwd    --------------------------
	.section	.nv.constant0.attn_fwd,"a",@progbits
	.sectionflags	@""
	.align	4
.nv.constant0.attn_fwd:
	.zero		1032


//--------------------- SYMBOLS --------------------------

	.type		.nv.reservedSmem.offset0,@object
	.size		.nv.reservedSmem.offset0,0x4
	.type		.nv.reservedSmem.cap,@object
	.size		.nv.reservedSmem.cap,0x4
